//
// Generated by NVIDIA NVVM Compiler
//
// Compiler Build ID: CL-36424714
// Cuda compilation tools, release 13.0, V13.0.88
// Based on NVVM 20.0.0
//

.version 9.0
.target sm_100
.address_size 64

	// .globl	_Z22maskCleanOverlapKernelPhiii
.extern .func  (.param .b32 func_retval0) vprintf
(
	.param .b64 vprintf_param_0,
	.param .b64 vprintf_param_1
)
;
.global .align 1 .b8 $str[102] = {69, 82, 82, 79, 82, 32, 99, 111, 110, 110, 101, 99, 116, 77, 97, 120, 78, 117, 109, 33, 61, 108, 105, 115, 116, 95, 110, 117, 109, 40, 49, 49, 41, 32, 105, 110, 32, 73, 110, 115, 116, 97, 110, 99, 101, 70, 117, 115, 105, 111, 110, 67, 117, 100, 97, 32, 108, 105, 110, 101, 32, 51, 52, 53, 46, 80, 108, 101, 97, 115, 101, 32, 115, 101, 116, 32, 108, 105, 115, 116, 95, 110, 117, 109, 32, 61, 32, 99, 111, 110, 110, 101, 99, 116, 77, 97, 120, 78, 117, 109, 46};
.global .align 4 .b8 __cudart_i2opi_f[24] = {65, 144, 67, 60, 153, 149, 98, 219, 192, 221, 52, 245, 209, 87, 39, 252, 41, 21, 68, 78, 110, 131, 249, 162};

.visible .entry _Z22maskCleanOverlapKernelPhiii(
	.param .u64 .ptr .align 1 _Z22maskCleanOverlapKernelPhiii_param_0,
	.param .u32 _Z22maskCleanOverlapKernelPhiii_param_1,
	.param .u32 _Z22maskCleanOverlapKernelPhiii_param_2,
	.param .u32 _Z22maskCleanOverlapKernelPhiii_param_3
)
{
	.reg .pred 	%p<40>;
	.reg .b16 	%rs<72>;
	.reg .b32 	%r<127>;
	.reg .b64 	%rd<33>;

	ld.param.u64 	%rd16, [_Z22maskCleanOverlapKernelPhiii_param_0];
	ld.param.u32 	%r60, [_Z22maskCleanOverlapKernelPhiii_param_1];
	ld.param.u32 	%r61, [_Z22maskCleanOverlapKernelPhiii_param_2];
	ld.param.u32 	%r62, [_Z22maskCleanOverlapKernelPhiii_param_3];
	cvta.to.global.u64 	%rd1, %rd16;
	mov.u32 	%r63, %ctaid.x;
	mov.u32 	%r64, %ntid.x;
	mov.u32 	%r65, %tid.x;
	mad.lo.s32 	%r1, %r63, %r64, %r65;
	mov.u32 	%r66, %ctaid.y;
	mov.u32 	%r67, %ntid.y;
	mov.u32 	%r68, %tid.y;
	mad.lo.s32 	%r2, %r66, %r67, %r68;
	setp.lt.s32 	%p1, %r60, 1;
	@%p1 bra 	$L__BB0_54;
	and.b32  	%r3, %r60, 7;
	setp.lt.u32 	%p2, %r60, 8;
	mov.b32 	%r122, 0;
	mov.u32 	%r121, %r60;
	@%p2 bra 	$L__BB0_28;
	add.s32 	%r71, %r60, -7;
	mad.lo.s32 	%r72, %r62, %r71, %r2;
	mad.lo.s32 	%r118, %r61, %r72, %r1;
	mul.lo.s32 	%r73, %r62, %r61;
	shl.b32 	%r5, %r73, 3;
	add.s32 	%r74, %r60, -8;
	mad.lo.s32 	%r75, %r62, %r74, %r2;
	mad.lo.s32 	%r117, %r61, %r75, %r1;
	add.s32 	%r76, %r60, -6;
	mad.lo.s32 	%r77, %r62, %r76, %r2;
	mad.lo.s32 	%r116, %r61, %r77, %r1;
	add.s32 	%r78, %r60, -5;
	mad.lo.s32 	%r79, %r62, %r78, %r2;
	mad.lo.s32 	%r115, %r61, %r79, %r1;
	add.s32 	%r80, %r60, -4;
	mad.lo.s32 	%r81, %r62, %r80, %r2;
	mad.lo.s32 	%r114, %r61, %r81, %r1;
	add.s32 	%r82, %r60, -3;
	mad.lo.s32 	%r83, %r62, %r82, %r2;
	mad.lo.s32 	%r113, %r61, %r83, %r1;
	add.s32 	%r84, %r60, -2;
	mad.lo.s32 	%r85, %r62, %r84, %r2;
	mad.lo.s32 	%r112, %r61, %r85, %r1;
	add.s32 	%r86, %r60, -1;
	mad.lo.s32 	%r87, %r62, %r86, %r2;
	mad.lo.s32 	%r111, %r61, %r87, %r1;
	and.b32  	%r88, %r60, 2147483640;
	neg.s32 	%r110, %r88;
	mov.b32 	%r122, 0;
	mov.u32 	%r121, %r60;
$L__BB0_3:
	.pragma "nounroll";
	setp.ne.s32 	%p3, %r122, 0;
	cvt.s64.s32 	%rd17, %r111;
	add.s64 	%rd2, %rd1, %rd17;
	@%p3 bra 	$L__BB0_5;
	ld.global.u8 	%rs58, [%rd2];
	bra.uni 	$L__BB0_6;
$L__BB0_5:
	mov.b16 	%rs58, 0;
	st.global.u8 	[%rd2], %rs58;
$L__BB0_6:
	and.b16  	%rs30, %rs58, 255;
	setp.eq.s16 	%p4, %rs30, 0;
	selp.b32 	%r25, %r122, 1, %p4;
	setp.ne.s32 	%p5, %r25, 0;
	cvt.s64.s32 	%rd18, %r112;
	add.s64 	%rd3, %rd1, %rd18;
	@%p5 bra 	$L__BB0_8;
	ld.global.u8 	%rs59, [%rd3];
	bra.uni 	$L__BB0_9;
$L__BB0_8:
	mov.b16 	%rs59, 0;
	st.global.u8 	[%rd3], %rs59;
$L__BB0_9:
	and.b16  	%rs32, %rs59, 255;
	setp.eq.s16 	%p6, %rs32, 0;
	selp.b32 	%r26, %r25, 1, %p6;
	setp.ne.s32 	%p7, %r26, 0;
	cvt.s64.s32 	%rd19, %r113;
	add.s64 	%rd4, %rd1, %rd19;
	@%p7 bra 	$L__BB0_11;
	ld.global.u8 	%rs60, [%rd4];
	bra.uni 	$L__BB0_12;
$L__BB0_11:
	mov.b16 	%rs60, 0;
	st.global.u8 	[%rd4], %rs60;
$L__BB0_12:
	and.b16  	%rs34, %rs60, 255;
	setp.eq.s16 	%p8, %rs34, 0;
	selp.b32 	%r27, %r26, 1, %p8;
	setp.ne.s32 	%p9, %r27, 0;
	cvt.s64.s32 	%rd20, %r114;
	add.s64 	%rd5, %rd1, %rd20;
	@%p9 bra 	$L__BB0_14;
	ld.global.u8 	%rs61, [%rd5];
	bra.uni 	$L__BB0_15;
$L__BB0_14:
	mov.b16 	%rs61, 0;
	st.global.u8 	[%rd5], %rs61;
$L__BB0_15:
	and.b16  	%rs36, %rs61, 255;
	setp.eq.s16 	%p10, %rs36, 0;
	selp.b32 	%r28, %r27, 1, %p10;
	setp.ne.s32 	%p11, %r28, 0;
	cvt.s64.s32 	%rd21, %r115;
	add.s64 	%rd6, %rd1, %rd21;
	@%p11 bra 	$L__BB0_17;
	ld.global.u8 	%rs62, [%rd6];
	bra.uni 	$L__BB0_18;
$L__BB0_17:
	mov.b16 	%rs62, 0;
	st.global.u8 	[%rd6], %rs62;
$L__BB0_18:
	and.b16  	%rs38, %rs62, 255;
	setp.eq.s16 	%p12, %rs38, 0;
	selp.b32 	%r29, %r28, 1, %p12;
	setp.ne.s32 	%p13, %r29, 0;
	cvt.s64.s32 	%rd22, %r116;
	add.s64 	%rd7, %rd1, %rd22;
	@%p13 bra 	$L__BB0_20;
	ld.global.u8 	%rs63, [%rd7];
	bra.uni 	$L__BB0_21;
$L__BB0_20:
	mov.b16 	%rs63, 0;
	st.global.u8 	[%rd7], %rs63;
$L__BB0_21:
	and.b16  	%rs40, %rs63, 255;
	setp.eq.s16 	%p14, %rs40, 0;
	selp.b32 	%r30, %r29, 1, %p14;
	setp.ne.s32 	%p15, %r30, 0;
	cvt.s64.s32 	%rd23, %r118;
	add.s64 	%rd8, %rd1, %rd23;
	@%p15 bra 	$L__BB0_23;
	ld.global.u8 	%rs64, [%rd8];
	bra.uni 	$L__BB0_24;
$L__BB0_23:
	mov.b16 	%rs64, 0;
	st.global.u8 	[%rd8], %rs64;
$L__BB0_24:
	and.b16  	%rs42, %rs64, 255;
	setp.eq.s16 	%p16, %rs42, 0;
	selp.b32 	%r31, %r30, 1, %p16;
	setp.ne.s32 	%p17, %r31, 0;
	cvt.s64.s32 	%rd24, %r117;
	add.s64 	%rd9, %rd1, %rd24;
	@%p17 bra 	$L__BB0_26;
	ld.global.u8 	%rs65, [%rd9];
	bra.uni 	$L__BB0_27;
$L__BB0_26:
	mov.b16 	%rs65, 0;
	st.global.u8 	[%rd9], %rs65;
$L__BB0_27:
	and.b16  	%rs44, %rs65, 255;
	setp.eq.s16 	%p18, %rs44, 0;
	selp.b32 	%r122, %r31, 1, %p18;
	sub.s32 	%r118, %r118, %r5;
	sub.s32 	%r117, %r117, %r5;
	sub.s32 	%r116, %r116, %r5;
	sub.s32 	%r115, %r115, %r5;
	sub.s32 	%r114, %r114, %r5;
	sub.s32 	%r113, %r113, %r5;
	sub.s32 	%r112, %r112, %r5;
	sub.s32 	%r111, %r111, %r5;
	add.s32 	%r110, %r110, 8;
	add.s32 	%r121, %r121, -8;
	setp.ne.s32 	%p19, %r110, 0;
	@%p19 bra 	$L__BB0_3;
$L__BB0_28:
	setp.eq.s32 	%p20, %r3, 0;
	@%p20 bra 	$L__BB0_54;
	and.b32  	%r45, %r60, 3;
	setp.lt.u32 	%p21, %r3, 4;
	@%p21 bra 	$L__BB0_43;
	add.s32 	%r89, %r121, -1;
	setp.ne.s32 	%p22, %r122, 0;
	mul.lo.s32 	%r46, %r89, %r62;
	add.s32 	%r90, %r46, %r2;
	mad.lo.s32 	%r91, %r90, %r61, %r1;
	cvt.s64.s32 	%rd25, %r91;
	add.s64 	%rd10, %rd1, %rd25;
	@%p22 bra 	$L__BB0_32;
	ld.global.u8 	%rs66, [%rd10];
	bra.uni 	$L__BB0_33;
$L__BB0_32:
	mov.b16 	%rs66, 0;
	st.global.u8 	[%rd10], %rs66;
$L__BB0_33:
	and.b16  	%rs46, %rs66, 255;
	setp.eq.s16 	%p23, %rs46, 0;
	selp.b32 	%r47, %r122, 1, %p23;
	setp.ne.s32 	%p24, %r47, 0;
	sub.s32 	%r48, %r46, %r62;
	add.s32 	%r92, %r48, %r2;
	mad.lo.s32 	%r93, %r92, %r61, %r1;
	cvt.s64.s32 	%rd26, %r93;
	add.s64 	%rd11, %rd1, %rd26;
	@%p24 bra 	$L__BB0_35;
	ld.global.u8 	%rs67, [%rd11];
	bra.uni 	$L__BB0_36;
$L__BB0_35:
	mov.b16 	%rs67, 0;
	st.global.u8 	[%rd11], %rs67;
$L__BB0_36:
	and.b16  	%rs48, %rs67, 255;
	setp.eq.s16 	%p25, %rs48, 0;
	selp.b32 	%r49, %r47, 1, %p25;
	setp.ne.s32 	%p26, %r49, 0;
	sub.s32 	%r94, %r48, %r62;
	add.s32 	%r95, %r94, %r2;
	mad.lo.s32 	%r96, %r95, %r61, %r1;
	cvt.s64.s32 	%rd27, %r96;
	add.s64 	%rd12, %rd1, %rd27;
	@%p26 bra 	$L__BB0_38;
	ld.global.u8 	%rs68, [%rd12];
	bra.uni 	$L__BB0_39;
$L__BB0_38:
	mov.b16 	%rs68, 0;
	st.global.u8 	[%rd12], %rs68;
$L__BB0_39:
	and.b16  	%rs50, %rs68, 255;
	setp.eq.s16 	%p27, %rs50, 0;
	selp.b32 	%r50, %r49, 1, %p27;
	setp.ne.s32 	%p28, %r50, 0;
	shl.b32 	%r97, %r62, 1;
	sub.s32 	%r98, %r48, %r97;
	add.s32 	%r99, %r98, %r2;
	mad.lo.s32 	%r100, %r99, %r61, %r1;
	cvt.s64.s32 	%rd28, %r100;
	add.s64 	%rd13, %rd1, %rd28;
	@%p28 bra 	$L__BB0_41;
	ld.global.u8 	%rs69, [%rd13];
	bra.uni 	$L__BB0_42;
$L__BB0_41:
	mov.b16 	%rs69, 0;
	st.global.u8 	[%rd13], %rs69;
$L__BB0_42:
	and.b16  	%rs52, %rs69, 255;
	setp.eq.s16 	%p29, %rs52, 0;
	selp.b32 	%r122, %r50, 1, %p29;
	add.s32 	%r121, %r121, -4;
$L__BB0_43:
	setp.eq.s32 	%p30, %r45, 0;
	@%p30 bra 	$L__BB0_54;
	setp.eq.s32 	%p31, %r45, 1;
	@%p31 bra 	$L__BB0_52;
	add.s32 	%r101, %r121, -1;
	setp.ne.s32 	%p32, %r122, 0;
	mad.lo.s32 	%r102, %r101, %r62, %r2;
	mad.lo.s32 	%r103, %r102, %r61, %r1;
	cvt.s64.s32 	%rd29, %r103;
	add.s64 	%rd14, %rd1, %rd29;
	@%p32 bra 	$L__BB0_47;
	ld.global.u8 	%rs70, [%rd14];
	bra.uni 	$L__BB0_48;
$L__BB0_47:
	mov.b16 	%rs70, 0;
	st.global.u8 	[%rd14], %rs70;
$L__BB0_48:
	and.b16  	%rs54, %rs70, 255;
	setp.eq.s16 	%p33, %rs54, 0;
	selp.b32 	%r55, %r122, 1, %p33;
	add.s32 	%r121, %r121, -2;
	setp.ne.s32 	%p34, %r55, 0;
	mad.lo.s32 	%r104, %r121, %r62, %r2;
	mad.lo.s32 	%r105, %r104, %r61, %r1;
	cvt.s64.s32 	%rd30, %r105;
	add.s64 	%rd15, %rd1, %rd30;
	@%p34 bra 	$L__BB0_50;
	ld.global.u8 	%rs71, [%rd15];
	bra.uni 	$L__BB0_51;
$L__BB0_50:
	mov.b16 	%rs71, 0;
	st.global.u8 	[%rd15], %rs71;
$L__BB0_51:
	and.b16  	%rs56, %rs71, 255;
	setp.eq.s16 	%p35, %rs56, 0;
	selp.b32 	%r122, %r55, 1, %p35;
$L__BB0_52:
	and.b32  	%r106, %r60, 1;
	setp.eq.b32 	%p36, %r106, 1;
	not.pred 	%p37, %p36;
	setp.eq.s32 	%p38, %r122, 0;
	or.pred  	%p39, %p37, %p38;
	@%p39 bra 	$L__BB0_54;
	add.s32 	%r107, %r121, -1;
	mad.lo.s32 	%r108, %r107, %r62, %r2;
	mad.lo.s32 	%r109, %r108, %r61, %r1;
	cvt.s64.s32 	%rd31, %r109;
	add.s64 	%rd32, %rd1, %rd31;
	mov.b16 	%rs57, 0;
	st.global.u8 	[%rd32], %rs57;
$L__BB0_54:
	ret;

}
	// .globl	_Z28depthMapGaussianfilterKernelPtiiS_
.visible .entry _Z28depthMapGaussianfilterKernelPtiiS_(
	.param .u64 .ptr .align 1 _Z28depthMapGaussianfilterKernelPtiiS__param_0,
	.param .u32 _Z28depthMapGaussianfilterKernelPtiiS__param_1,
	.param .u32 _Z28depthMapGaussianfilterKernelPtiiS__param_2,
	.param .u64 .ptr .align 1 _Z28depthMapGaussianfilterKernelPtiiS__param_3
)
{
	.reg .pred 	%p<18>;
	.reg .b16 	%rs<10>;
	.reg .b32 	%r<39>;
	.reg .b64 	%rd<13>;

	ld.param.u64 	%rd6, [_Z28depthMapGaussianfilterKernelPtiiS__param_0];
	ld.param.u32 	%r5, [_Z28depthMapGaussianfilterKernelPtiiS__param_1];
	ld.param.u32 	%r6, [_Z28depthMapGaussianfilterKernelPtiiS__param_2];
	ld.param.u64 	%rd5, [_Z28depthMapGaussianfilterKernelPtiiS__param_3];
	cvta.to.global.u64 	%rd1, %rd6;
	mov.u32 	%r7, %ctaid.x;
	mov.u32 	%r8, %ntid.x;
	mov.u32 	%r9, %tid.x;
	mad.lo.s32 	%r1, %r7, %r8, %r9;
	mov.u32 	%r10, %ctaid.y;
	mov.u32 	%r11, %ntid.y;
	mov.u32 	%r12, %tid.y;
	mad.lo.s32 	%r2, %r10, %r11, %r12;
	add.s32 	%r13, %r1, 1;
	setp.ge.s32 	%p1, %r13, %r5;
	setp.lt.s32 	%p2, %r1, 1;
	or.pred  	%p3, %p2, %p1;
	add.s32 	%r14, %r2, 1;
	setp.ge.s32 	%p4, %r14, %r6;
	setp.eq.s32 	%p5, %r2, 0;
	or.pred  	%p6, %p5, %p4;
	or.pred  	%p8, %p3, %p6;
	@%p8 bra 	$L__BB1_10;
	mul.lo.s32 	%r3, %r5, %r2;
	add.s32 	%r4, %r3, %r1;
	mul.wide.s32 	%rd7, %r4, 2;
	add.s64 	%rd2, %rd1, %rd7;
	ld.global.u16 	%rs1, [%rd2+2];
	setp.eq.s16 	%p9, %rs1, 0;
	@%p9 bra 	$L__BB1_10;
	ld.global.u16 	%rs2, [%rd2+-2];
	setp.eq.s16 	%p10, %rs2, 0;
	@%p10 bra 	$L__BB1_10;
	mul.wide.s32 	%rd8, %r5, 2;
	add.s64 	%rd3, %rd2, %rd8;
	ld.global.u16 	%rs3, [%rd3];
	setp.eq.s16 	%p11, %rs3, 0;
	@%p11 bra 	$L__BB1_10;
	shl.b32 	%r15, %r5, 1;
	add.s32 	%r16, %r3, %r5;
	sub.s32 	%r17, %r16, %r15;
	add.s32 	%r18, %r17, %r1;
	mul.wide.s32 	%rd9, %r18, 2;
	add.s64 	%rd4, %rd1, %rd9;
	ld.global.u16 	%rs4, [%rd4];
	setp.eq.s16 	%p12, %rs4, 0;
	@%p12 bra 	$L__BB1_10;
	ld.global.u16 	%rs5, [%rd3+2];
	setp.eq.s16 	%p13, %rs5, 0;
	@%p13 bra 	$L__BB1_10;
	ld.global.u16 	%rs6, [%rd3+-2];
	setp.eq.s16 	%p14, %rs6, 0;
	@%p14 bra 	$L__BB1_10;
	ld.global.u16 	%rs7, [%rd4+2];
	setp.eq.s16 	%p15, %rs7, 0;
	@%p15 bra 	$L__BB1_10;
	ld.global.u16 	%rs8, [%rd4+-2];
	setp.eq.s16 	%p16, %rs8, 0;
	@%p16 bra 	$L__BB1_10;
	ld.global.u16 	%rs9, [%rd2];
	setp.eq.s16 	%p17, %rs9, 0;
	mul.wide.u16 	%r19, %rs9, 4;
	selp.b32 	%r20, 12, 16, %p17;
	cvt.u32.u16 	%r21, %rs1;
	cvt.u32.u16 	%r22, %rs2;
	add.s32 	%r23, %r21, %r22;
	cvt.u32.u16 	%r24, %rs3;
	cvt.u32.u16 	%r25, %rs4;
	add.s32 	%r26, %r24, %r25;
	add.s32 	%r27, %r23, %r26;
	shl.b32 	%r28, %r27, 1;
	add.s32 	%r29, %r28, %r19;
	cvt.u32.u16 	%r30, %rs5;
	add.s32 	%r31, %r29, %r30;
	cvt.u32.u16 	%r32, %rs6;
	add.s32 	%r33, %r31, %r32;
	cvt.u32.u16 	%r34, %rs7;
	add.s32 	%r35, %r33, %r34;
	cvt.u32.u16 	%r36, %rs8;
	add.s32 	%r37, %r35, %r36;
	div.u32 	%r38, %r37, %r20;
	cvta.to.global.u64 	%rd10, %rd5;
	add.s64 	%rd12, %rd10, %rd7;
	st.global.u16 	[%rd12], %r38;
$L__BB1_10:
	ret;

}
	// .globl	_Z24getPosMapFromDepthKernelPtPfiiS0_
.visible .entry _Z24getPosMapFromDepthKernelPtPfiiS0_(
	.param .u64 .ptr .align 1 _Z24getPosMapFromDepthKernelPtPfiiS0__param_0,
	.param .u64 .ptr .align 1 _Z24getPosMapFromDepthKernelPtPfiiS0__param_1,
	.param .u32 _Z24getPosMapFromDepthKernelPtPfiiS0__param_2,
	.param .u32 _Z24getPosMapFromDepthKernelPtPfiiS0__param_3,
	.param .u64 .ptr .align 1 _Z24getPosMapFromDepthKernelPtPfiiS0__param_4
)
{
	.reg .pred 	%p<2>;
	.reg .b16 	%rs<2>;
	.reg .b32 	%r<12>;
	.reg .b32 	%f<15>;
	.reg .b64 	%rd<11>;

	ld.param.u64 	%rd3, [_Z24getPosMapFromDepthKernelPtPfiiS0__param_0];
	ld.param.u64 	%rd1, [_Z24getPosMapFromDepthKernelPtPfiiS0__param_1];
	ld.param.u32 	%r4, [_Z24getPosMapFromDepthKernelPtPfiiS0__param_2];
	ld.param.u64 	%rd2, [_Z24getPosMapFromDepthKernelPtPfiiS0__param_4];
	cvta.to.global.u64 	%rd4, %rd3;
	mov.u32 	%r5, %ctaid.x;
	mov.u32 	%r6, %ntid.x;
	mov.u32 	%r7, %tid.x;
	mad.lo.s32 	%r1, %r5, %r6, %r7;
	mov.u32 	%r8, %ctaid.y;
	mov.u32 	%r9, %ntid.y;
	mov.u32 	%r10, %tid.y;
	mad.lo.s32 	%r2, %r8, %r9, %r10;
	mad.lo.s32 	%r3, %r4, %r2, %r1;
	mul.wide.s32 	%rd5, %r3, 2;
	add.s64 	%rd6, %rd4, %rd5;
	ld.global.u16 	%rs1, [%rd6];
	setp.eq.s16 	%p1, %rs1, 0;
	@%p1 bra 	$L__BB2_2;
	cvta.to.global.u64 	%rd7, %rd1;
	cvta.to.global.u64 	%rd8, %rd2;
	cvt.rn.f32.u16 	%f1, %rs1;
	div.rn.f32 	%f2, %f1, 0f44944000;
	cvt.rn.f32.s32 	%f3, %r1;
	ld.global.f32 	%f4, [%rd7];
	sub.f32 	%f5, %f3, %f4;
	mul.f32 	%f6, %f5, %f2;
	ld.global.f32 	%f7, [%rd7+8];
	mul.f32 	%f8, %f7, %f6;
	cvt.rn.f32.u32 	%f9, %r2;
	ld.global.f32 	%f10, [%rd7+4];
	sub.f32 	%f11, %f9, %f10;
	mul.f32 	%f12, %f2, %f11;
	ld.global.f32 	%f13, [%rd7+12];
	mul.f32 	%f14, %f13, %f12;
	mul.lo.s32 	%r11, %r3, 3;
	mul.wide.s32 	%rd9, %r11, 4;
	add.s64 	%rd10, %rd8, %rd9;
	st.global.f32 	[%rd10], %f8;
	st.global.f32 	[%rd10+4], %f14;
	st.global.f32 	[%rd10+8], %f2;
$L__BB2_2:
	ret;

}
	// .globl	_Z27getNormalMapFromDepthKernelPtPfiiS0_
.visible .entry _Z27getNormalMapFromDepthKernelPtPfiiS0_(
	.param .u64 .ptr .align 1 _Z27getNormalMapFromDepthKernelPtPfiiS0__param_0,
	.param .u64 .ptr .align 1 _Z27getNormalMapFromDepthKernelPtPfiiS0__param_1,
	.param .u32 _Z27getNormalMapFromDepthKernelPtPfiiS0__param_2,
	.param .u32 _Z27getNormalMapFromDepthKernelPtPfiiS0__param_3,
	.param .u64 .ptr .align 1 _Z27getNormalMapFromDepthKernelPtPfiiS0__param_4
)
{
	.reg .pred 	%p<17>;
	.reg .b16 	%rs<12>;
	.reg .b32 	%r<22>;
	.reg .b32 	%f<132>;
	.reg .b64 	%rd<20>;

	ld.param.u64 	%rd7, [_Z27getNormalMapFromDepthKernelPtPfiiS0__param_0];
	ld.param.u64 	%rd5, [_Z27getNormalMapFromDepthKernelPtPfiiS0__param_1];
	ld.param.u32 	%r7, [_Z27getNormalMapFromDepthKernelPtPfiiS0__param_2];
	ld.param.u32 	%r8, [_Z27getNormalMapFromDepthKernelPtPfiiS0__param_3];
	ld.param.u64 	%rd6, [_Z27getNormalMapFromDepthKernelPtPfiiS0__param_4];
	cvta.to.global.u64 	%rd1, %rd7;
	mov.u32 	%r9, %ctaid.x;
	mov.u32 	%r10, %ntid.x;
	mov.u32 	%r11, %tid.x;
	mad.lo.s32 	%r1, %r9, %r10, %r11;
	mov.u32 	%r12, %ctaid.y;
	mov.u32 	%r13, %ntid.y;
	mov.u32 	%r14, %tid.y;
	mad.lo.s32 	%r2, %r12, %r13, %r14;
	add.s32 	%r3, %r1, 1;
	setp.ge.s32 	%p1, %r3, %r7;
	setp.lt.s32 	%p2, %r1, 1;
	or.pred  	%p3, %p2, %p1;
	add.s32 	%r4, %r2, 1;
	setp.ge.s32 	%p4, %r4, %r8;
	setp.eq.s32 	%p5, %r2, 0;
	or.pred  	%p6, %p5, %p4;
	or.pred  	%p8, %p3, %p6;
	@%p8 bra 	$L__BB3_10;
	mul.lo.s32 	%r5, %r7, %r2;
	add.s32 	%r6, %r5, %r1;
	mul.wide.s32 	%rd8, %r6, 2;
	add.s64 	%rd2, %rd1, %rd8;
	ld.global.u16 	%rs3, [%rd2+2];
	setp.eq.s16 	%p9, %rs3, 0;
	@%p9 bra 	$L__BB3_10;
	ld.global.u16 	%rs4, [%rd2+-2];
	setp.eq.s16 	%p10, %rs4, 0;
	@%p10 bra 	$L__BB3_10;
	mul.wide.s32 	%rd9, %r7, 2;
	add.s64 	%rd3, %rd2, %rd9;
	ld.global.u16 	%rs1, [%rd3];
	setp.eq.s16 	%p11, %rs1, 0;
	@%p11 bra 	$L__BB3_10;
	shl.b32 	%r15, %r7, 1;
	add.s32 	%r16, %r5, %r7;
	sub.s32 	%r17, %r16, %r15;
	add.s32 	%r18, %r17, %r1;
	mul.wide.s32 	%rd10, %r18, 2;
	add.s64 	%rd4, %rd1, %rd10;
	ld.global.u16 	%rs2, [%rd4];
	setp.eq.s16 	%p12, %rs2, 0;
	@%p12 bra 	$L__BB3_10;
	ld.global.u16 	%rs5, [%rd3+2];
	setp.eq.s16 	%p13, %rs5, 0;
	@%p13 bra 	$L__BB3_10;
	ld.global.u16 	%rs6, [%rd3+-2];
	setp.eq.s16 	%p14, %rs6, 0;
	@%p14 bra 	$L__BB3_10;
	ld.global.u16 	%rs7, [%rd4+2];
	setp.eq.s16 	%p15, %rs7, 0;
	@%p15 bra 	$L__BB3_10;
	ld.global.u16 	%rs8, [%rd4+-2];
	setp.eq.s16 	%p16, %rs8, 0;
	@%p16 bra 	$L__BB3_10;
	cvta.to.global.u64 	%rd11, %rd5;
	ld.global.u16 	%rs9, [%rd2];
	cvt.rn.f32.u16 	%f1, %rs9;
	div.rn.f32 	%f2, %f1, 0f44944000;
	cvt.rn.f32.u32 	%f3, %r1;
	ld.global.f32 	%f4, [%rd11];
	sub.f32 	%f5, %f3, %f4;
	mul.f32 	%f6, %f5, %f2;
	ld.global.f32 	%f7, [%rd11+8];
	mul.f32 	%f8, %f7, %f6;
	cvt.rn.f32.u32 	%f9, %r2;
	ld.global.f32 	%f10, [%rd11+4];
	sub.f32 	%f11, %f9, %f10;
	mul.f32 	%f12, %f2, %f11;
	ld.global.f32 	%f13, [%rd11+12];
	mul.f32 	%f14, %f13, %f12;
	cvt.s64.s32 	%rd12, %r5;
	cvt.u64.u32 	%rd13, %r1;
	add.s64 	%rd14, %rd12, %rd13;
	shl.b64 	%rd15, %rd14, 1;
	add.s64 	%rd16, %rd1, %rd15;
	ld.global.u16 	%rs10, [%rd16+2];
	cvt.rn.f32.u16 	%f15, %rs10;
	div.rn.f32 	%f16, %f15, 0f44944000;
	cvt.rn.f32.u32 	%f17, %r3;
	sub.f32 	%f18, %f17, %f4;
	mul.f32 	%f19, %f18, %f16;
	mul.f32 	%f20, %f7, %f19;
	mul.f32 	%f21, %f16, %f11;
	mul.f32 	%f22, %f13, %f21;
	add.s32 	%r19, %r1, -1;
	ld.global.u16 	%rs11, [%rd16+-2];
	cvt.rn.f32.u16 	%f23, %rs11;
	div.rn.f32 	%f24, %f23, 0f44944000;
	cvt.rn.f32.u32 	%f25, %r19;
	sub.f32 	%f26, %f25, %f4;
	mul.f32 	%f27, %f26, %f24;
	mul.f32 	%f28, %f7, %f27;
	mul.f32 	%f29, %f24, %f11;
	mul.f32 	%f30, %f13, %f29;
	cvt.rn.f32.u16 	%f31, %rs1;
	div.rn.f32 	%f32, %f31, 0f44944000;
	mul.f32 	%f33, %f5, %f32;
	mul.f32 	%f34, %f7, %f33;
	cvt.rn.f32.u32 	%f35, %r4;
	sub.f32 	%f36, %f35, %f10;
	mul.f32 	%f37, %f32, %f36;
	mul.f32 	%f38, %f13, %f37;
	cvt.rn.f32.u16 	%f39, %rs2;
	div.rn.f32 	%f40, %f39, 0f44944000;
	mul.f32 	%f41, %f5, %f40;
	mul.f32 	%f42, %f7, %f41;
	add.s32 	%r20, %r2, -1;
	cvt.rn.f32.u32 	%f43, %r20;
	sub.f32 	%f44, %f43, %f10;
	mul.f32 	%f45, %f40, %f44;
	mul.f32 	%f46, %f13, %f45;
	sub.f32 	%f47, %f28, %f20;
	sub.f32 	%f48, %f30, %f22;
	sub.f32 	%f49, %f24, %f16;
	sub.f32 	%f50, %f42, %f34;
	sub.f32 	%f51, %f46, %f38;
	sub.f32 	%f52, %f40, %f32;
	mul.f32 	%f53, %f48, %f52;
	mul.f32 	%f54, %f49, %f51;
	sub.f32 	%f55, %f53, %f54;
	mul.f32 	%f56, %f49, %f50;
	mul.f32 	%f57, %f47, %f52;
	sub.f32 	%f58, %f56, %f57;
	mul.f32 	%f59, %f47, %f51;
	mul.f32 	%f60, %f48, %f50;
	sub.f32 	%f61, %f59, %f60;
	sub.f32 	%f62, %f28, %f8;
	sub.f32 	%f63, %f30, %f14;
	sub.f32 	%f64, %f24, %f2;
	sub.f32 	%f65, %f42, %f8;
	sub.f32 	%f66, %f46, %f14;
	sub.f32 	%f67, %f40, %f2;
	mul.f32 	%f68, %f63, %f67;
	mul.f32 	%f69, %f64, %f66;
	sub.f32 	%f70, %f68, %f69;
	mul.f32 	%f71, %f64, %f65;
	mul.f32 	%f72, %f62, %f67;
	sub.f32 	%f73, %f71, %f72;
	mul.f32 	%f74, %f62, %f66;
	mul.f32 	%f75, %f63, %f65;
	sub.f32 	%f76, %f74, %f75;
	add.f32 	%f77, %f70, %f70;
	fma.rn.f32 	%f78, %f55, 0f40800000, %f77;
	add.f32 	%f79, %f73, %f73;
	fma.rn.f32 	%f80, %f58, 0f40800000, %f79;
	add.f32 	%f81, %f76, %f76;
	fma.rn.f32 	%f82, %f61, 0f40800000, %f81;
	sub.f32 	%f83, %f8, %f20;
	sub.f32 	%f84, %f14, %f22;
	sub.f32 	%f85, %f2, %f16;
	mul.f32 	%f86, %f84, %f67;
	mul.f32 	%f87, %f85, %f66;
	sub.f32 	%f88, %f86, %f87;
	mul.f32 	%f89, %f85, %f65;
	mul.f32 	%f90, %f83, %f67;
	sub.f32 	%f91, %f89, %f90;
	mul.f32 	%f92, %f83, %f66;
	mul.f32 	%f93, %f84, %f65;
	sub.f32 	%f94, %f92, %f93;
	fma.rn.f32 	%f95, %f88, 0f40000000, %f78;
	fma.rn.f32 	%f96, %f91, 0f40000000, %f80;
	fma.rn.f32 	%f97, %f94, 0f40000000, %f82;
	sub.f32 	%f98, %f8, %f34;
	sub.f32 	%f99, %f14, %f38;
	sub.f32 	%f100, %f2, %f32;
	mul.f32 	%f101, %f63, %f100;
	mul.f32 	%f102, %f64, %f99;
	sub.f32 	%f103, %f101, %f102;
	mul.f32 	%f104, %f64, %f98;
	mul.f32 	%f105, %f62, %f100;
	sub.f32 	%f106, %f104, %f105;
	mul.f32 	%f107, %f62, %f99;
	mul.f32 	%f108, %f63, %f98;
	sub.f32 	%f109, %f107, %f108;
	fma.rn.f32 	%f110, %f103, 0f40000000, %f95;
	fma.rn.f32 	%f111, %f106, 0f40000000, %f96;
	fma.rn.f32 	%f112, %f109, 0f40000000, %f97;
	mul.f32 	%f113, %f84, %f100;
	mul.f32 	%f114, %f85, %f99;
	sub.f32 	%f115, %f113, %f114;
	mul.f32 	%f116, %f85, %f98;
	mul.f32 	%f117, %f83, %f100;
	sub.f32 	%f118, %f116, %f117;
	mul.f32 	%f119, %f83, %f99;
	mul.f32 	%f120, %f84, %f98;
	sub.f32 	%f121, %f119, %f120;
	fma.rn.f32 	%f122, %f115, 0f40000000, %f110;
	fma.rn.f32 	%f123, %f118, 0f40000000, %f111;
	fma.rn.f32 	%f124, %f121, 0f40000000, %f112;
	mul.f32 	%f125, %f122, %f122;
	fma.rn.f32 	%f126, %f123, %f123, %f125;
	fma.rn.f32 	%f127, %f124, %f124, %f126;
	sqrt.rn.f32 	%f128, %f127;
	div.rn.f32 	%f129, %f122, %f128;
	div.rn.f32 	%f130, %f123, %f128;
	div.rn.f32 	%f131, %f124, %f128;
	mul.lo.s32 	%r21, %r6, 3;
	cvta.to.global.u64 	%rd17, %rd6;
	mul.wide.s32 	%rd18, %r21, 4;
	add.s64 	%rd19, %rd17, %rd18;
	st.global.f32 	[%rd19], %f129;
	st.global.f32 	[%rd19+4], %f130;
	st.global.f32 	[%rd19+8], %f131;
$L__BB3_10:
	ret;

}
	// .globl	_Z28getSuperPixelInfoCudaKernel0PiPtPfS1_iS1_S_ii
.visible .entry _Z28getSuperPixelInfoCudaKernel0PiPtPfS1_iS1_S_ii(
	.param .u64 .ptr .align 1 _Z28getSuperPixelInfoCudaKernel0PiPtPfS1_iS1_S_ii_param_0,
	.param .u64 .ptr .align 1 _Z28getSuperPixelInfoCudaKernel0PiPtPfS1_iS1_S_ii_param_1,
	.param .u64 .ptr .align 1 _Z28getSuperPixelInfoCudaKernel0PiPtPfS1_iS1_S_ii_param_2,
	.param .u64 .ptr .align 1 _Z28getSuperPixelInfoCudaKernel0PiPtPfS1_iS1_S_ii_param_3,
	.param .u32 _Z28getSuperPixelInfoCudaKernel0PiPtPfS1_iS1_S_ii_param_4,
	.param .u64 .ptr .align 1 _Z28getSuperPixelInfoCudaKernel0PiPtPfS1_iS1_S_ii_param_5,
	.param .u64 .ptr .align 1 _Z28getSuperPixelInfoCudaKernel0PiPtPfS1_iS1_S_ii_param_6,
	.param .u32 _Z28getSuperPixelInfoCudaKernel0PiPtPfS1_iS1_S_ii_param_7,
	.param .u32 _Z28getSuperPixelInfoCudaKernel0PiPtPfS1_iS1_S_ii_param_8
)
{
	.reg .pred 	%p<11>;
	.reg .b32 	%r<148>;
	.reg .b32 	%f<2>;
	.reg .b64 	%rd<65>;

	ld.param.u32 	%r16, [_Z28getSuperPixelInfoCudaKernel0PiPtPfS1_iS1_S_ii_param_4];
	ld.param.u64 	%rd3, [_Z28getSuperPixelInfoCudaKernel0PiPtPfS1_iS1_S_ii_param_5];
	ld.param.u64 	%rd4, [_Z28getSuperPixelInfoCudaKernel0PiPtPfS1_iS1_S_ii_param_6];
	cvta.to.global.u64 	%rd1, %rd3;
	cvta.to.global.u64 	%rd2, %rd4;
	mov.u32 	%r17, %ctaid.x;
	mov.u32 	%r18, %ntid.x;
	mov.u32 	%r19, %tid.x;
	mad.lo.s32 	%r1, %r17, %r18, %r19;
	setp.ge.s32 	%p1, %r1, %r16;
	@%p1 bra 	$L__BB4_13;
	ld.global.u32 	%r2, [%rd2+80];
	setp.lt.s32 	%p2, %r2, 1;
	@%p2 bra 	$L__BB4_13;
	cvt.rn.f32.u32 	%f1, %r2;
	and.b32  	%r3, %r2, 7;
	setp.lt.u32 	%p3, %r2, 8;
	mov.b32 	%r146, 0;
	@%p3 bra 	$L__BB4_5;
	and.b32  	%r146, %r2, 2147483640;
	neg.s32 	%r144, %r146;
	mov.b32 	%r143, 7;
$L__BB4_4:
	.pragma "nounroll";
	ld.global.u32 	%r22, [%rd2];
	ld.global.u32 	%r23, [%rd2+76];
	mad.lo.s32 	%r24, %r22, %r1, %r23;
	add.s32 	%r25, %r143, %r24;
	add.s32 	%r26, %r25, -7;
	mul.wide.s32 	%rd5, %r26, 4;
	add.s64 	%rd6, %rd1, %rd5;
	mov.b32 	%r27, -1082130432;
	st.global.u32 	[%rd6], %r27;
	ld.global.u32 	%r28, [%rd2];
	ld.global.u32 	%r29, [%rd2+72];
	mad.lo.s32 	%r30, %r28, %r1, %r29;
	mul.wide.s32 	%rd7, %r30, 4;
	add.s64 	%rd8, %rd1, %rd7;
	st.global.f32 	[%rd8], %f1;
	ld.global.u32 	%r31, [%rd2];
	ld.global.u32 	%r32, [%rd2+76];
	mad.lo.s32 	%r33, %r31, %r1, %r32;
	add.s32 	%r34, %r143, %r33;
	add.s32 	%r35, %r34, -6;
	mul.wide.s32 	%rd9, %r35, 4;
	add.s64 	%rd10, %rd1, %rd9;
	st.global.u32 	[%rd10], %r27;
	ld.global.u32 	%r36, [%rd2];
	ld.global.u32 	%r37, [%rd2+72];
	mad.lo.s32 	%r38, %r36, %r1, %r37;
	mul.wide.s32 	%rd11, %r38, 4;
	add.s64 	%rd12, %rd1, %rd11;
	st.global.f32 	[%rd12], %f1;
	ld.global.u32 	%r39, [%rd2];
	ld.global.u32 	%r40, [%rd2+76];
	mad.lo.s32 	%r41, %r39, %r1, %r40;
	add.s32 	%r42, %r143, %r41;
	add.s32 	%r43, %r42, -5;
	mul.wide.s32 	%rd13, %r43, 4;
	add.s64 	%rd14, %rd1, %rd13;
	st.global.u32 	[%rd14], %r27;
	ld.global.u32 	%r44, [%rd2];
	ld.global.u32 	%r45, [%rd2+72];
	mad.lo.s32 	%r46, %r44, %r1, %r45;
	mul.wide.s32 	%rd15, %r46, 4;
	add.s64 	%rd16, %rd1, %rd15;
	st.global.f32 	[%rd16], %f1;
	ld.global.u32 	%r47, [%rd2];
	ld.global.u32 	%r48, [%rd2+76];
	mad.lo.s32 	%r49, %r47, %r1, %r48;
	add.s32 	%r50, %r143, %r49;
	add.s32 	%r51, %r50, -4;
	mul.wide.s32 	%rd17, %r51, 4;
	add.s64 	%rd18, %rd1, %rd17;
	st.global.u32 	[%rd18], %r27;
	ld.global.u32 	%r52, [%rd2];
	ld.global.u32 	%r53, [%rd2+72];
	mad.lo.s32 	%r54, %r52, %r1, %r53;
	mul.wide.s32 	%rd19, %r54, 4;
	add.s64 	%rd20, %rd1, %rd19;
	st.global.f32 	[%rd20], %f1;
	ld.global.u32 	%r55, [%rd2];
	ld.global.u32 	%r56, [%rd2+76];
	mad.lo.s32 	%r57, %r55, %r1, %r56;
	add.s32 	%r58, %r143, %r57;
	add.s32 	%r59, %r58, -3;
	mul.wide.s32 	%rd21, %r59, 4;
	add.s64 	%rd22, %rd1, %rd21;
	st.global.u32 	[%rd22], %r27;
	ld.global.u32 	%r60, [%rd2];
	ld.global.u32 	%r61, [%rd2+72];
	mad.lo.s32 	%r62, %r60, %r1, %r61;
	mul.wide.s32 	%rd23, %r62, 4;
	add.s64 	%rd24, %rd1, %rd23;
	st.global.f32 	[%rd24], %f1;
	ld.global.u32 	%r63, [%rd2];
	ld.global.u32 	%r64, [%rd2+76];
	mad.lo.s32 	%r65, %r63, %r1, %r64;
	add.s32 	%r66, %r143, %r65;
	add.s32 	%r67, %r66, -2;
	mul.wide.s32 	%rd25, %r67, 4;
	add.s64 	%rd26, %rd1, %rd25;
	st.global.u32 	[%rd26], %r27;
	ld.global.u32 	%r68, [%rd2];
	ld.global.u32 	%r69, [%rd2+72];
	mad.lo.s32 	%r70, %r68, %r1, %r69;
	mul.wide.s32 	%rd27, %r70, 4;
	add.s64 	%rd28, %rd1, %rd27;
	st.global.f32 	[%rd28], %f1;
	ld.global.u32 	%r71, [%rd2];
	ld.global.u32 	%r72, [%rd2+76];
	mad.lo.s32 	%r73, %r71, %r1, %r72;
	add.s32 	%r74, %r143, %r73;
	add.s32 	%r75, %r74, -1;
	mul.wide.s32 	%rd29, %r75, 4;
	add.s64 	%rd30, %rd1, %rd29;
	st.global.u32 	[%rd30], %r27;
	ld.global.u32 	%r76, [%rd2];
	ld.global.u32 	%r77, [%rd2+72];
	mad.lo.s32 	%r78, %r76, %r1, %r77;
	mul.wide.s32 	%rd31, %r78, 4;
	add.s64 	%rd32, %rd1, %rd31;
	st.global.f32 	[%rd32], %f1;
	ld.global.u32 	%r79, [%rd2];
	ld.global.u32 	%r80, [%rd2+76];
	mad.lo.s32 	%r81, %r79, %r1, %r80;
	add.s32 	%r82, %r143, %r81;
	mul.wide.s32 	%rd33, %r82, 4;
	add.s64 	%rd34, %rd1, %rd33;
	st.global.u32 	[%rd34], %r27;
	ld.global.u32 	%r83, [%rd2];
	ld.global.u32 	%r84, [%rd2+72];
	mad.lo.s32 	%r85, %r83, %r1, %r84;
	mul.wide.s32 	%rd35, %r85, 4;
	add.s64 	%rd36, %rd1, %rd35;
	st.global.f32 	[%rd36], %f1;
	add.s32 	%r144, %r144, 8;
	add.s32 	%r143, %r143, 8;
	setp.ne.s32 	%p4, %r144, 0;
	@%p4 bra 	$L__BB4_4;
$L__BB4_5:
	setp.eq.s32 	%p5, %r3, 0;
	@%p5 bra 	$L__BB4_13;
	and.b32  	%r11, %r2, 3;
	setp.lt.u32 	%p6, %r3, 4;
	@%p6 bra 	$L__BB4_8;
	ld.global.u32 	%r86, [%rd2];
	ld.global.u32 	%r87, [%rd2+76];
	add.s32 	%r88, %r87, %r146;
	mad.lo.s32 	%r89, %r86, %r1, %r88;
	mul.wide.s32 	%rd37, %r89, 4;
	add.s64 	%rd38, %rd1, %rd37;
	mov.b32 	%r90, -1082130432;
	st.global.u32 	[%rd38], %r90;
	ld.global.u32 	%r91, [%rd2];
	ld.global.u32 	%r92, [%rd2+72];
	mad.lo.s32 	%r93, %r91, %r1, %r92;
	mul.wide.s32 	%rd39, %r93, 4;
	add.s64 	%rd40, %rd1, %rd39;
	st.global.f32 	[%rd40], %f1;
	ld.global.u32 	%r94, [%rd2+76];
	add.s32 	%r95, %r146, %r94;
	ld.global.u32 	%r96, [%rd2];
	mad.lo.s32 	%r97, %r96, %r1, %r95;
	add.s32 	%r98, %r97, 1;
	mul.wide.s32 	%rd41, %r98, 4;
	add.s64 	%rd42, %rd1, %rd41;
	st.global.u32 	[%rd42], %r90;
	ld.global.u32 	%r99, [%rd2];
	ld.global.u32 	%r100, [%rd2+72];
	mad.lo.s32 	%r101, %r99, %r1, %r100;
	mul.wide.s32 	%rd43, %r101, 4;
	add.s64 	%rd44, %rd1, %rd43;
	st.global.f32 	[%rd44], %f1;
	ld.global.u32 	%r102, [%rd2+76];
	add.s32 	%r103, %r146, %r102;
	ld.global.u32 	%r104, [%rd2];
	mad.lo.s32 	%r105, %r104, %r1, %r103;
	add.s32 	%r106, %r105, 2;
	mul.wide.s32 	%rd45, %r106, 4;
	add.s64 	%rd46, %rd1, %rd45;
	st.global.u32 	[%rd46], %r90;
	ld.global.u32 	%r107, [%rd2];
	ld.global.u32 	%r108, [%rd2+72];
	mad.lo.s32 	%r109, %r107, %r1, %r108;
	mul.wide.s32 	%rd47, %r109, 4;
	add.s64 	%rd48, %rd1, %rd47;
	st.global.f32 	[%rd48], %f1;
	ld.global.u32 	%r110, [%rd2+76];
	add.s32 	%r111, %r146, %r110;
	ld.global.u32 	%r112, [%rd2];
	mad.lo.s32 	%r113, %r112, %r1, %r111;
	add.s32 	%r114, %r113, 3;
	mul.wide.s32 	%rd49, %r114, 4;
	add.s64 	%rd50, %rd1, %rd49;
	st.global.u32 	[%rd50], %r90;
	ld.global.u32 	%r115, [%rd2];
	ld.global.u32 	%r116, [%rd2+72];
	mad.lo.s32 	%r117, %r115, %r1, %r116;
	mul.wide.s32 	%rd51, %r117, 4;
	add.s64 	%rd52, %rd1, %rd51;
	st.global.f32 	[%rd52], %f1;
	add.s32 	%r146, %r146, 4;
$L__BB4_8:
	setp.eq.s32 	%p7, %r11, 0;
	@%p7 bra 	$L__BB4_13;
	setp.eq.s32 	%p8, %r11, 1;
	@%p8 bra 	$L__BB4_11;
	ld.global.u32 	%r118, [%rd2];
	ld.global.u32 	%r119, [%rd2+76];
	add.s32 	%r120, %r119, %r146;
	mad.lo.s32 	%r121, %r118, %r1, %r120;
	mul.wide.s32 	%rd53, %r121, 4;
	add.s64 	%rd54, %rd1, %rd53;
	mov.b32 	%r122, -1082130432;
	st.global.u32 	[%rd54], %r122;
	ld.global.u32 	%r123, [%rd2];
	ld.global.u32 	%r124, [%rd2+72];
	mad.lo.s32 	%r125, %r123, %r1, %r124;
	mul.wide.s32 	%rd55, %r125, 4;
	add.s64 	%rd56, %rd1, %rd55;
	st.global.f32 	[%rd56], %f1;
	ld.global.u32 	%r126, [%rd2+76];
	add.s32 	%r127, %r146, %r126;
	ld.global.u32 	%r128, [%rd2];
	mad.lo.s32 	%r129, %r128, %r1, %r127;
	add.s32 	%r130, %r129, 1;
	mul.wide.s32 	%rd57, %r130, 4;
	add.s64 	%rd58, %rd1, %rd57;
	st.global.u32 	[%rd58], %r122;
	ld.global.u32 	%r131, [%rd2];
	ld.global.u32 	%r132, [%rd2+72];
	mad.lo.s32 	%r133, %r131, %r1, %r132;
	mul.wide.s32 	%rd59, %r133, 4;
	add.s64 	%rd60, %rd1, %rd59;
	st.global.f32 	[%rd60], %f1;
	add.s32 	%r146, %r146, 2;
$L__BB4_11:
	and.b32  	%r134, %r2, 1;
	setp.eq.b32 	%p9, %r134, 1;
	not.pred 	%p10, %p9;
	@%p10 bra 	$L__BB4_13;
	ld.global.u32 	%r135, [%rd2];
	ld.global.u32 	%r136, [%rd2+76];
	add.s32 	%r137, %r136, %r146;
	mad.lo.s32 	%r138, %r135, %r1, %r137;
	mul.wide.s32 	%rd61, %r138, 4;
	add.s64 	%rd62, %rd1, %rd61;
	mov.b32 	%r139, -1082130432;
	st.global.u32 	[%rd62], %r139;
	ld.global.u32 	%r140, [%rd2];
	ld.global.u32 	%r141, [%rd2+72];
	mad.lo.s32 	%r142, %r140, %r1, %r141;
	mul.wide.s32 	%rd63, %r142, 4;
	add.s64 	%rd64, %rd1, %rd63;
	st.global.f32 	[%rd64], %f1;
$L__BB4_13:
	ret;

}
	// .globl	_Z28getSuperPixelInfoCudaKernelAPiPtPfS1_iS1_S_ii
.visible .entry _Z28getSuperPixelInfoCudaKernelAPiPtPfS1_iS1_S_ii(
	.param .u64 .ptr .align 1 _Z28getSuperPixelInfoCudaKernelAPiPtPfS1_iS1_S_ii_param_0,
	.param .u64 .ptr .align 1 _Z28getSuperPixelInfoCudaKernelAPiPtPfS1_iS1_S_ii_param_1,
	.param .u64 .ptr .align 1 _Z28getSuperPixelInfoCudaKernelAPiPtPfS1_iS1_S_ii_param_2,
	.param .u64 .ptr .align 1 _Z28getSuperPixelInfoCudaKernelAPiPtPfS1_iS1_S_ii_param_3,
	.param .u32 _Z28getSuperPixelInfoCudaKernelAPiPtPfS1_iS1_S_ii_param_4,
	.param .u64 .ptr .align 1 _Z28getSuperPixelInfoCudaKernelAPiPtPfS1_iS1_S_ii_param_5,
	.param .u64 .ptr .align 1 _Z28getSuperPixelInfoCudaKernelAPiPtPfS1_iS1_S_ii_param_6,
	.param .u32 _Z28getSuperPixelInfoCudaKernelAPiPtPfS1_iS1_S_ii_param_7,
	.param .u32 _Z28getSuperPixelInfoCudaKernelAPiPtPfS1_iS1_S_ii_param_8
)
{
	.reg .pred 	%p<8>;
	.reg .b32 	%r<15>;
	.reg .b32 	%f<13>;
	.reg .b64 	%rd<12>;
	.reg .b64 	%fd<2>;

	ld.param.u64 	%rd2, [_Z28getSuperPixelInfoCudaKernelAPiPtPfS1_iS1_S_ii_param_0];
	ld.param.u64 	%rd3, [_Z28getSuperPixelInfoCudaKernelAPiPtPfS1_iS1_S_ii_param_2];
	ld.param.u64 	%rd4, [_Z28getSuperPixelInfoCudaKernelAPiPtPfS1_iS1_S_ii_param_3];
	ld.param.u32 	%r1, [_Z28getSuperPixelInfoCudaKernelAPiPtPfS1_iS1_S_ii_param_4];
	ld.param.u32 	%r2, [_Z28getSuperPixelInfoCudaKernelAPiPtPfS1_iS1_S_ii_param_7];
	cvta.to.global.u64 	%rd5, %rd4;
	cvta.to.global.u64 	%rd6, %rd3;
	cvta.to.global.u64 	%rd7, %rd2;
	mov.u32 	%r3, %ctaid.x;
	mov.u32 	%r4, %ntid.x;
	mov.u32 	%r5, %tid.x;
	mad.lo.s32 	%r6, %r3, %r4, %r5;
	mov.u32 	%r7, %ctaid.y;
	mov.u32 	%r8, %ntid.y;
	mov.u32 	%r9, %tid.y;
	mad.lo.s32 	%r10, %r7, %r8, %r9;
	mad.lo.s32 	%r11, %r2, %r10, %r6;
	mul.wide.s32 	%rd8, %r11, 4;
	add.s64 	%rd1, %rd7, %rd8;
	ld.global.u32 	%r12, [%rd1];
	mul.lo.s32 	%r13, %r11, 3;
	mul.wide.s32 	%rd9, %r13, 4;
	add.s64 	%rd10, %rd6, %rd9;
	ld.global.f32 	%f1, [%rd10];
	fma.rn.f32 	%f2, %f1, %f1, 0f00000000;
	ld.global.f32 	%f3, [%rd10+4];
	fma.rn.f32 	%f4, %f3, %f3, %f2;
	ld.global.f32 	%f5, [%rd10+8];
	fma.rn.f32 	%f6, %f5, %f5, %f4;
	add.s64 	%rd11, %rd5, %rd9;
	ld.global.f32 	%f7, [%rd11];
	fma.rn.f32 	%f8, %f7, %f7, %f6;
	ld.global.f32 	%f9, [%rd11+4];
	fma.rn.f32 	%f10, %f9, %f9, %f8;
	ld.global.f32 	%f11, [%rd11+8];
	fma.rn.f32 	%f12, %f11, %f11, %f10;
	cvt.f64.f32 	%fd1, %f12;
	setp.geu.f64 	%p1, %fd1, 0d3F847AE147AE147B;
	setp.ge.s32 	%p2, %r12, %r1;
	setp.lt.s32 	%p3, %r12, 0;
	or.pred  	%p4, %p2, %p3;
	not.pred 	%p6, %p4;
	and.pred  	%p7, %p1, %p6;
	@%p7 bra 	$L__BB5_2;
	mov.b32 	%r14, -1;
	st.global.u32 	[%rd1], %r14;
$L__BB5_2:
	ret;

}
	// .globl	_Z28getSuperPixelInfoCudaKernelBPiPtPfS1_iS1_S_ii
.visible .entry _Z28getSuperPixelInfoCudaKernelBPiPtPfS1_iS1_S_ii(
	.param .u64 .ptr .align 1 _Z28getSuperPixelInfoCudaKernelBPiPtPfS1_iS1_S_ii_param_0,
	.param .u64 .ptr .align 1 _Z28getSuperPixelInfoCudaKernelBPiPtPfS1_iS1_S_ii_param_1,
	.param .u64 .ptr .align 1 _Z28getSuperPixelInfoCudaKernelBPiPtPfS1_iS1_S_ii_param_2,
	.param .u64 .ptr .align 1 _Z28getSuperPixelInfoCudaKernelBPiPtPfS1_iS1_S_ii_param_3,
	.param .u32 _Z28getSuperPixelInfoCudaKernelBPiPtPfS1_iS1_S_ii_param_4,
	.param .u64 .ptr .align 1 _Z28getSuperPixelInfoCudaKernelBPiPtPfS1_iS1_S_ii_param_5,
	.param .u64 .ptr .align 1 _Z28getSuperPixelInfoCudaKernelBPiPtPfS1_iS1_S_ii_param_6,
	.param .u32 _Z28getSuperPixelInfoCudaKernelBPiPtPfS1_iS1_S_ii_param_7,
	.param .u32 _Z28getSuperPixelInfoCudaKernelBPiPtPfS1_iS1_S_ii_param_8
)
{
	.local .align 4 .b8 	__local_depot6[44];
	.reg .b64 	%SP;
	.reg .b64 	%SPL;
	.reg .pred 	%p<63>;
	.reg .b16 	%rs<2>;
	.reg .b32 	%r<134>;
	.reg .b32 	%f<28>;
	.reg .b64 	%rd<104>;

	mov.u64 	%SPL, __local_depot6;
	ld.param.u64 	%rd14, [_Z28getSuperPixelInfoCudaKernelBPiPtPfS1_iS1_S_ii_param_0];
	ld.param.u64 	%rd12, [_Z28getSuperPixelInfoCudaKernelBPiPtPfS1_iS1_S_ii_param_2];
	ld.param.u64 	%rd13, [_Z28getSuperPixelInfoCudaKernelBPiPtPfS1_iS1_S_ii_param_3];
	ld.param.u32 	%r42, [_Z28getSuperPixelInfoCudaKernelBPiPtPfS1_iS1_S_ii_param_4];
	ld.param.u64 	%rd15, [_Z28getSuperPixelInfoCudaKernelBPiPtPfS1_iS1_S_ii_param_5];
	ld.param.u64 	%rd16, [_Z28getSuperPixelInfoCudaKernelBPiPtPfS1_iS1_S_ii_param_6];
	ld.param.u32 	%r43, [_Z28getSuperPixelInfoCudaKernelBPiPtPfS1_iS1_S_ii_param_7];
	ld.param.u32 	%r44, [_Z28getSuperPixelInfoCudaKernelBPiPtPfS1_iS1_S_ii_param_8];
	cvta.to.global.u64 	%rd1, %rd15;
	cvta.to.global.u64 	%rd2, %rd16;
	cvta.to.global.u64 	%rd3, %rd14;
	add.u64 	%rd4, %SPL, 0;
	mov.u32 	%r45, %ctaid.x;
	mov.u32 	%r46, %ntid.x;
	mov.u32 	%r47, %tid.x;
	mad.lo.s32 	%r1, %r45, %r46, %r47;
	mov.u32 	%r48, %ctaid.y;
	mov.u32 	%r49, %ntid.y;
	mov.u32 	%r50, %tid.y;
	mad.lo.s32 	%r2, %r48, %r49, %r50;
	mul.lo.s32 	%r3, %r43, %r2;
	add.s32 	%r4, %r3, %r1;
	mul.wide.s32 	%rd18, %r4, 4;
	add.s64 	%rd5, %rd3, %rd18;
	ld.global.u32 	%r5, [%rd5];
	setp.lt.s32 	%p1, %r5, 0;
	setp.ge.s32 	%p2, %r5, %r42;
	or.pred  	%p3, %p1, %p2;
	@%p3 bra 	$L__BB6_54;
	ld.param.u64 	%rd103, [_Z28getSuperPixelInfoCudaKernelBPiPtPfS1_iS1_S_ii_param_1];
	cvta.to.global.u64 	%rd19, %rd12;
	cvta.to.global.u64 	%rd20, %rd13;
	cvta.to.global.u64 	%rd21, %rd103;
	ld.global.u32 	%r51, [%rd2];
	mul.lo.s32 	%r52, %r51, %r5;
	cvt.s64.s32 	%rd22, %r52;
	ld.global.s32 	%rd23, [%rd2+4];
	add.s64 	%rd24, %rd22, %rd23;
	shl.b64 	%rd25, %rd24, 2;
	add.s64 	%rd26, %rd1, %rd25;
	atom.global.add.f32 	%f9, [%rd26], 0f3F800000;
	ld.global.u32 	%r53, [%rd2];
	mul.lo.s32 	%r54, %r53, %r5;
	cvt.s64.s32 	%rd27, %r54;
	ld.global.s32 	%rd28, [%rd2+8];
	add.s64 	%rd29, %rd27, %rd28;
	shl.b64 	%rd30, %rd29, 2;
	add.s64 	%rd31, %rd1, %rd30;
	mul.lo.s32 	%r55, %r4, 3;
	mul.wide.s32 	%rd32, %r55, 4;
	add.s64 	%rd33, %rd19, %rd32;
	ld.global.f32 	%f10, [%rd33];
	atom.global.add.f32 	%f11, [%rd31], %f10;
	ld.global.u32 	%r56, [%rd2];
	mul.lo.s32 	%r57, %r56, %r5;
	cvt.s64.s32 	%rd34, %r57;
	ld.global.s32 	%rd35, [%rd2+12];
	add.s64 	%rd36, %rd34, %rd35;
	shl.b64 	%rd37, %rd36, 2;
	add.s64 	%rd38, %rd1, %rd37;
	ld.global.f32 	%f12, [%rd33+4];
	atom.global.add.f32 	%f13, [%rd38], %f12;
	ld.global.u32 	%r58, [%rd2];
	mul.lo.s32 	%r59, %r58, %r5;
	cvt.s64.s32 	%rd39, %r59;
	ld.global.s32 	%rd40, [%rd2+16];
	add.s64 	%rd41, %rd39, %rd40;
	shl.b64 	%rd42, %rd41, 2;
	add.s64 	%rd43, %rd1, %rd42;
	ld.global.f32 	%f14, [%rd33+8];
	atom.global.add.f32 	%f15, [%rd43], %f14;
	ld.global.u32 	%r60, [%rd2];
	mul.lo.s32 	%r61, %r60, %r5;
	cvt.s64.s32 	%rd44, %r61;
	ld.global.s32 	%rd45, [%rd2+20];
	add.s64 	%rd46, %rd44, %rd45;
	shl.b64 	%rd47, %rd46, 2;
	add.s64 	%rd48, %rd1, %rd47;
	add.s64 	%rd49, %rd20, %rd32;
	ld.global.f32 	%f16, [%rd49];
	atom.global.add.f32 	%f17, [%rd48], %f16;
	ld.global.u32 	%r62, [%rd2];
	mul.lo.s32 	%r63, %r62, %r5;
	cvt.s64.s32 	%rd50, %r63;
	ld.global.s32 	%rd51, [%rd2+24];
	add.s64 	%rd52, %rd50, %rd51;
	shl.b64 	%rd53, %rd52, 2;
	add.s64 	%rd54, %rd1, %rd53;
	ld.global.f32 	%f18, [%rd49+4];
	atom.global.add.f32 	%f19, [%rd54], %f18;
	ld.global.u32 	%r64, [%rd2];
	mul.lo.s32 	%r65, %r64, %r5;
	cvt.s64.s32 	%rd55, %r65;
	ld.global.s32 	%rd56, [%rd2+28];
	add.s64 	%rd57, %rd55, %rd56;
	shl.b64 	%rd58, %rd57, 2;
	add.s64 	%rd59, %rd1, %rd58;
	ld.global.f32 	%f20, [%rd49+8];
	atom.global.add.f32 	%f21, [%rd59], %f20;
	ld.global.u32 	%r66, [%rd2];
	mul.lo.s32 	%r67, %r66, %r5;
	cvt.s64.s32 	%rd60, %r67;
	ld.global.s32 	%rd61, [%rd2+56];
	add.s64 	%rd62, %rd60, %rd61;
	shl.b64 	%rd63, %rd62, 2;
	add.s64 	%rd64, %rd1, %rd63;
	mul.wide.s32 	%rd65, %r4, 2;
	add.s64 	%rd66, %rd21, %rd65;
	ld.global.u16 	%rs1, [%rd66];
	cvt.rn.f32.u16 	%f22, %rs1;
	atom.global.add.f32 	%f23, [%rd64], %f22;
	setp.eq.s32 	%p4, %r1, 0;
	add.s32 	%r68, %r43, -1;
	setp.eq.s32 	%p5, %r1, %r68;
	or.pred  	%p6, %p4, %p5;
	setp.eq.s32 	%p7, %r2, 0;
	or.pred  	%p8, %p7, %p6;
	add.s32 	%r69, %r44, -1;
	setp.eq.s32 	%p9, %r2, %r69;
	or.pred  	%p10, %p8, %p9;
	@%p10 bra 	$L__BB6_54;
	mul.wide.s32 	%rd67, %r43, 4;
	add.s64 	%rd68, %rd5, %rd67;
	ld.global.u32 	%r6, [%rd68];
	setp.ge.s32 	%p11, %r6, %r42;
	setp.lt.s32 	%p12, %r6, 0;
	or.pred  	%p13, %p11, %p12;
	setp.eq.s32 	%p14, %r5, %r6;
	or.pred  	%p15, %p14, %p13;
	@%p15 bra 	$L__BB6_15;
	ld.global.u32 	%r7, [%rd2+80];
	setp.eq.s32 	%p16, %r7, 11;
	@%p16 bra 	$L__BB6_5;
	mov.u64 	%rd69, $str;
	cvta.global.u64 	%rd70, %rd69;
	{ // callseq 0, 0
	.param .b64 param0;
	st.param.b64 	[param0], %rd70;
	.param .b64 param1;
	st.param.b64 	[param1], 0;
	.param .b32 retval0;
	call.uni (retval0), 
	vprintf, 
	(
	param0, 
	param1
	);
	ld.param.b32 	%r70, [retval0];
	} // callseq 0
$L__BB6_5:
	setp.lt.s32 	%p17, %r7, 1;
	@%p17 bra 	$L__BB6_15;
	cvt.rn.f32.u32 	%f1, %r6;
	mov.b32 	%r118, 0;
	mov.u32 	%r119, %r118;
$L__BB6_7:
	setp.lt.s32 	%p18, %r119, 1;
	ld.global.u32 	%r73, [%rd2];
	ld.global.u32 	%r74, [%rd2+76];
	add.s32 	%r75, %r74, %r118;
	mad.lo.s32 	%r76, %r73, %r5, %r75;
	mul.wide.s32 	%rd71, %r76, 4;
	add.s64 	%rd6, %rd1, %rd71;
	ld.global.f32 	%f2, [%rd6];
	@%p18 bra 	$L__BB6_11;
	mov.b32 	%r120, 0;
	bra.uni 	$L__BB6_10;
$L__BB6_9:
	add.s32 	%r120, %r120, 1;
	setp.eq.s32 	%p20, %r120, %r119;
	@%p20 bra 	$L__BB6_11;
$L__BB6_10:
	mul.wide.u32 	%rd72, %r120, 4;
	add.s64 	%rd73, %rd4, %rd72;
	ld.local.u32 	%r78, [%rd73];
	cvt.rn.f32.s32 	%f24, %r78;
	setp.eq.f32 	%p19, %f2, %f24;
	@%p19 bra 	$L__BB6_12;
	bra.uni 	$L__BB6_9;
$L__BB6_11:
	setp.neu.f32 	%p21, %f2, 0fBF800000;
	@%p21 bra 	$L__BB6_13;
$L__BB6_12:
	st.global.f32 	[%rd6], %f1;
	bra.uni 	$L__BB6_14;
$L__BB6_13:
	cvt.rzi.s32.f32 	%r79, %f2;
	mul.wide.s32 	%rd74, %r119, 4;
	add.s64 	%rd75, %rd4, %rd74;
	st.local.u32 	[%rd75], %r79;
	setp.lt.s32 	%p22, %r119, 10;
	selp.u32 	%r80, 1, 0, %p22;
	add.s32 	%r119, %r119, %r80;
$L__BB6_14:
	add.s32 	%r118, %r118, 1;
	setp.ne.s32 	%p23, %r118, %r7;
	@%p23 bra 	$L__BB6_7;
$L__BB6_15:
	shl.b32 	%r81, %r43, 1;
	add.s32 	%r82, %r3, %r43;
	sub.s32 	%r83, %r82, %r81;
	add.s32 	%r84, %r1, %r83;
	mul.wide.s32 	%rd76, %r84, 4;
	add.s64 	%rd77, %rd3, %rd76;
	ld.global.u32 	%r15, [%rd77];
	setp.ge.s32 	%p24, %r15, %r42;
	setp.lt.s32 	%p25, %r15, 0;
	or.pred  	%p26, %p24, %p25;
	setp.eq.s32 	%p27, %r5, %r15;
	or.pred  	%p28, %p27, %p26;
	@%p28 bra 	$L__BB6_28;
	ld.global.u32 	%r16, [%rd2+80];
	setp.eq.s32 	%p29, %r16, 11;
	@%p29 bra 	$L__BB6_18;
	mov.u64 	%rd78, $str;
	cvta.global.u64 	%rd79, %rd78;
	{ // callseq 1, 0
	.param .b64 param0;
	st.param.b64 	[param0], %rd79;
	.param .b64 param1;
	st.param.b64 	[param1], 0;
	.param .b32 retval0;
	call.uni (retval0), 
	vprintf, 
	(
	param0, 
	param1
	);
	ld.param.b32 	%r85, [retval0];
	} // callseq 1
$L__BB6_18:
	setp.lt.s32 	%p30, %r16, 1;
	@%p30 bra 	$L__BB6_28;
	cvt.rn.f32.u32 	%f3, %r15;
	mov.b32 	%r122, 0;
	mov.u32 	%r123, %r122;
$L__BB6_20:
	setp.lt.s32 	%p31, %r123, 1;
	ld.global.u32 	%r88, [%rd2];
	ld.global.u32 	%r89, [%rd2+76];
	add.s32 	%r90, %r89, %r122;
	mad.lo.s32 	%r91, %r88, %r5, %r90;
	mul.wide.s32 	%rd80, %r91, 4;
	add.s64 	%rd7, %rd1, %rd80;
	ld.global.f32 	%f4, [%rd7];
	@%p31 bra 	$L__BB6_24;
	mov.b32 	%r124, 0;
$L__BB6_22:
	mul.wide.u32 	%rd81, %r124, 4;
	add.s64 	%rd82, %rd4, %rd81;
	ld.local.u32 	%r93, [%rd82];
	cvt.rn.f32.s32 	%f25, %r93;
	setp.eq.f32 	%p32, %f4, %f25;
	@%p32 bra 	$L__BB6_26;
	add.s32 	%r124, %r124, 1;
	setp.ne.s32 	%p33, %r124, %r123;
	@%p33 bra 	$L__BB6_22;
$L__BB6_24:
	setp.eq.f32 	%p34, %f4, 0fBF800000;
	@%p34 bra 	$L__BB6_26;
	cvt.rzi.s32.f32 	%r94, %f4;
	mul.wide.s32 	%rd83, %r123, 4;
	add.s64 	%rd84, %rd4, %rd83;
	st.local.u32 	[%rd84], %r94;
	setp.lt.s32 	%p35, %r123, 10;
	selp.u32 	%r95, 1, 0, %p35;
	add.s32 	%r123, %r123, %r95;
	bra.uni 	$L__BB6_27;
$L__BB6_26:
	st.global.f32 	[%rd7], %f3;
$L__BB6_27:
	add.s32 	%r122, %r122, 1;
	setp.ne.s32 	%p36, %r122, %r16;
	@%p36 bra 	$L__BB6_20;
$L__BB6_28:
	cvt.s64.s32 	%rd85, %r3;
	cvt.s64.s32 	%rd86, %r1;
	add.s64 	%rd87, %rd86, %rd85;
	shl.b64 	%rd88, %rd87, 2;
	add.s64 	%rd8, %rd3, %rd88;
	ld.global.u32 	%r24, [%rd8+4];
	setp.ge.s32 	%p37, %r24, %r42;
	setp.lt.s32 	%p38, %r24, 0;
	or.pred  	%p39, %p37, %p38;
	setp.eq.s32 	%p40, %r5, %r24;
	or.pred  	%p41, %p40, %p39;
	@%p41 bra 	$L__BB6_41;
	ld.global.u32 	%r25, [%rd2+80];
	setp.eq.s32 	%p42, %r25, 11;
	@%p42 bra 	$L__BB6_31;
	mov.u64 	%rd89, $str;
	cvta.global.u64 	%rd90, %rd89;
	{ // callseq 2, 0
	.param .b64 param0;
	st.param.b64 	[param0], %rd90;
	.param .b64 param1;
	st.param.b64 	[param1], 0;
	.param .b32 retval0;
	call.uni (retval0), 
	vprintf, 
	(
	param0, 
	param1
	);
	ld.param.b32 	%r96, [retval0];
	} // callseq 2
$L__BB6_31:
	setp.lt.s32 	%p43, %r25, 1;
	@%p43 bra 	$L__BB6_41;
	cvt.rn.f32.u32 	%f5, %r24;
	mov.b32 	%r126, 0;
	mov.u32 	%r127, %r126;
$L__BB6_33:
	setp.lt.s32 	%p44, %r127, 1;
	ld.global.u32 	%r99, [%rd2];
	ld.global.u32 	%r100, [%rd2+76];
	add.s32 	%r101, %r100, %r126;
	mad.lo.s32 	%r102, %r99, %r5, %r101;
	mul.wide.s32 	%rd91, %r102, 4;
	add.s64 	%rd9, %rd1, %rd91;
	ld.global.f32 	%f6, [%rd9];
	@%p44 bra 	$L__BB6_37;
	mov.b32 	%r128, 0;
$L__BB6_35:
	mul.wide.u32 	%rd92, %r128, 4;
	add.s64 	%rd93, %rd4, %rd92;
	ld.local.u32 	%r104, [%rd93];
	cvt.rn.f32.s32 	%f26, %r104;
	setp.eq.f32 	%p45, %f6, %f26;
	@%p45 bra 	$L__BB6_39;
	add.s32 	%r128, %r128, 1;
	setp.ne.s32 	%p46, %r128, %r127;
	@%p46 bra 	$L__BB6_35;
$L__BB6_37:
	setp.eq.f32 	%p47, %f6, 0fBF800000;
	@%p47 bra 	$L__BB6_39;
	cvt.rzi.s32.f32 	%r105, %f6;
	mul.wide.s32 	%rd94, %r127, 4;
	add.s64 	%rd95, %rd4, %rd94;
	st.local.u32 	[%rd95], %r105;
	setp.lt.s32 	%p48, %r127, 10;
	selp.u32 	%r106, 1, 0, %p48;
	add.s32 	%r127, %r127, %r106;
	bra.uni 	$L__BB6_40;
$L__BB6_39:
	st.global.f32 	[%rd9], %f5;
$L__BB6_40:
	add.s32 	%r126, %r126, 1;
	setp.ne.s32 	%p49, %r126, %r25;
	@%p49 bra 	$L__BB6_33;
$L__BB6_41:
	ld.global.u32 	%r33, [%rd8+-4];
	setp.ge.s32 	%p50, %r33, %r42;
	setp.lt.s32 	%p51, %r33, 0;
	or.pred  	%p52, %p50, %p51;
	setp.eq.s32 	%p53, %r5, %r33;
	or.pred  	%p54, %p53, %p52;
	@%p54 bra 	$L__BB6_54;
	ld.global.u32 	%r34, [%rd2+80];
	setp.eq.s32 	%p55, %r34, 11;
	@%p55 bra 	$L__BB6_44;
	mov.u64 	%rd96, $str;
	cvta.global.u64 	%rd97, %rd96;
	{ // callseq 3, 0
	.param .b64 param0;
	st.param.b64 	[param0], %rd97;
	.param .b64 param1;
	st.param.b64 	[param1], 0;
	.param .b32 retval0;
	call.uni (retval0), 
	vprintf, 
	(
	param0, 
	param1
	);
	ld.param.b32 	%r107, [retval0];
	} // callseq 3
$L__BB6_44:
	setp.lt.s32 	%p56, %r34, 1;
	@%p56 bra 	$L__BB6_54;
	cvt.rn.f32.u32 	%f7, %r33;
	mov.b32 	%r130, 0;
	mov.u32 	%r131, %r130;
$L__BB6_46:
	setp.lt.s32 	%p57, %r131, 1;
	ld.global.u32 	%r110, [%rd2];
	ld.global.u32 	%r111, [%rd2+76];
	add.s32 	%r112, %r111, %r130;
	mad.lo.s32 	%r113, %r110, %r5, %r112;
	mul.wide.s32 	%rd98, %r113, 4;
	add.s64 	%rd10, %rd1, %rd98;
	ld.global.f32 	%f8, [%rd10];
	@%p57 bra 	$L__BB6_50;
	mov.b32 	%r132, 0;
$L__BB6_48:
	mul.wide.u32 	%rd99, %r132, 4;
	add.s64 	%rd100, %rd4, %rd99;
	ld.local.u32 	%r115, [%rd100];
	cvt.rn.f32.s32 	%f27, %r115;
	setp.eq.f32 	%p58, %f8, %f27;
	@%p58 bra 	$L__BB6_52;
	add.s32 	%r132, %r132, 1;
	setp.ne.s32 	%p59, %r132, %r131;
	@%p59 bra 	$L__BB6_48;
$L__BB6_50:
	setp.eq.f32 	%p60, %f8, 0fBF800000;
	@%p60 bra 	$L__BB6_52;
	cvt.rzi.s32.f32 	%r116, %f8;
	mul.wide.s32 	%rd101, %r131, 4;
	add.s64 	%rd102, %rd4, %rd101;
	st.local.u32 	[%rd102], %r116;
	setp.lt.s32 	%p61, %r131, 10;
	selp.u32 	%r117, 1, 0, %p61;
	add.s32 	%r131, %r131, %r117;
	bra.uni 	$L__BB6_53;
$L__BB6_52:
	st.global.f32 	[%rd10], %f7;
$L__BB6_53:
	add.s32 	%r130, %r130, 1;
	setp.ne.s32 	%p62, %r130, %r34;
	@%p62 bra 	$L__BB6_46;
$L__BB6_54:
	ret;

}
	// .globl	_Z28getSuperPixelInfoCudaKernelCPiPtPfS1_iS1_S_ii
.visible .entry _Z28getSuperPixelInfoCudaKernelCPiPtPfS1_iS1_S_ii(
	.param .u64 .ptr .align 1 _Z28getSuperPixelInfoCudaKernelCPiPtPfS1_iS1_S_ii_param_0,
	.param .u64 .ptr .align 1 _Z28getSuperPixelInfoCudaKernelCPiPtPfS1_iS1_S_ii_param_1,
	.param .u64 .ptr .align 1 _Z28getSuperPixelInfoCudaKernelCPiPtPfS1_iS1_S_ii_param_2,
	.param .u64 .ptr .align 1 _Z28getSuperPixelInfoCudaKernelCPiPtPfS1_iS1_S_ii_param_3,
	.param .u32 _Z28getSuperPixelInfoCudaKernelCPiPtPfS1_iS1_S_ii_param_4,
	.param .u64 .ptr .align 1 _Z28getSuperPixelInfoCudaKernelCPiPtPfS1_iS1_S_ii_param_5,
	.param .u64 .ptr .align 1 _Z28getSuperPixelInfoCudaKernelCPiPtPfS1_iS1_S_ii_param_6,
	.param .u32 _Z28getSuperPixelInfoCudaKernelCPiPtPfS1_iS1_S_ii_param_7,
	.param .u32 _Z28getSuperPixelInfoCudaKernelCPiPtPfS1_iS1_S_ii_param_8
)
{
	.reg .pred 	%p<3>;
	.reg .b32 	%r<55>;
	.reg .b32 	%f<23>;
	.reg .b64 	%rd<39>;

	ld.param.u32 	%r4, [_Z28getSuperPixelInfoCudaKernelCPiPtPfS1_iS1_S_ii_param_4];
	ld.param.u64 	%rd3, [_Z28getSuperPixelInfoCudaKernelCPiPtPfS1_iS1_S_ii_param_5];
	ld.param.u64 	%rd4, [_Z28getSuperPixelInfoCudaKernelCPiPtPfS1_iS1_S_ii_param_6];
	cvta.to.global.u64 	%rd1, %rd3;
	cvta.to.global.u64 	%rd2, %rd4;
	mov.u32 	%r5, %ctaid.x;
	mov.u32 	%r6, %ntid.x;
	mov.u32 	%r7, %tid.x;
	mad.lo.s32 	%r1, %r5, %r6, %r7;
	setp.ge.s32 	%p1, %r1, %r4;
	@%p1 bra 	$L__BB7_3;
	ld.global.u32 	%r8, [%rd2];
	mul.lo.s32 	%r2, %r8, %r1;
	ld.global.u32 	%r9, [%rd2+4];
	add.s32 	%r10, %r2, %r9;
	mul.wide.s32 	%rd5, %r10, 4;
	add.s64 	%rd6, %rd1, %rd5;
	ld.global.f32 	%f1, [%rd6];
	cvt.rzi.s32.f32 	%r3, %f1;
	setp.eq.s32 	%p2, %r3, 0;
	@%p2 bra 	$L__BB7_3;
	ld.global.u32 	%r11, [%rd2+8];
	add.s32 	%r12, %r2, %r11;
	mul.wide.s32 	%rd7, %r12, 4;
	add.s64 	%rd8, %rd1, %rd7;
	ld.global.f32 	%f2, [%rd8];
	cvt.rn.f32.s32 	%f3, %r3;
	div.rn.f32 	%f4, %f2, %f3;
	ld.global.u32 	%r13, [%rd2+32];
	add.s32 	%r14, %r2, %r13;
	mul.wide.s32 	%rd9, %r14, 4;
	add.s64 	%rd10, %rd1, %rd9;
	st.global.f32 	[%rd10], %f4;
	ld.global.u32 	%r15, [%rd2];
	mul.lo.s32 	%r16, %r15, %r1;
	ld.global.u32 	%r17, [%rd2+12];
	add.s32 	%r18, %r16, %r17;
	mul.wide.s32 	%rd11, %r18, 4;
	add.s64 	%rd12, %rd1, %rd11;
	ld.global.f32 	%f5, [%rd12];
	div.rn.f32 	%f6, %f5, %f3;
	ld.global.u32 	%r19, [%rd2+36];
	add.s32 	%r20, %r16, %r19;
	mul.wide.s32 	%rd13, %r20, 4;
	add.s64 	%rd14, %rd1, %rd13;
	st.global.f32 	[%rd14], %f6;
	ld.global.u32 	%r21, [%rd2];
	mul.lo.s32 	%r22, %r21, %r1;
	ld.global.u32 	%r23, [%rd2+16];
	add.s32 	%r24, %r22, %r23;
	mul.wide.s32 	%rd15, %r24, 4;
	add.s64 	%rd16, %rd1, %rd15;
	ld.global.f32 	%f7, [%rd16];
	div.rn.f32 	%f8, %f7, %f3;
	ld.global.u32 	%r25, [%rd2+40];
	add.s32 	%r26, %r22, %r25;
	mul.wide.s32 	%rd17, %r26, 4;
	add.s64 	%rd18, %rd1, %rd17;
	st.global.f32 	[%rd18], %f8;
	ld.global.u32 	%r27, [%rd2];
	mul.lo.s32 	%r28, %r27, %r1;
	ld.global.u32 	%r29, [%rd2+20];
	add.s32 	%r30, %r28, %r29;
	mul.wide.s32 	%rd19, %r30, 4;
	add.s64 	%rd20, %rd1, %rd19;
	ld.global.f32 	%f9, [%rd20];
	ld.global.u32 	%r31, [%rd2+24];
	add.s32 	%r32, %r28, %r31;
	mul.wide.s32 	%rd21, %r32, 4;
	add.s64 	%rd22, %rd1, %rd21;
	ld.global.f32 	%f10, [%rd22];
	ld.global.u32 	%r33, [%rd2+28];
	add.s32 	%r34, %r28, %r33;
	mul.wide.s32 	%rd23, %r34, 4;
	add.s64 	%rd24, %rd1, %rd23;
	ld.global.f32 	%f11, [%rd24];
	mul.f32 	%f12, %f10, %f10;
	fma.rn.f32 	%f13, %f9, %f9, %f12;
	fma.rn.f32 	%f14, %f11, %f11, %f13;
	sqrt.rn.f32 	%f15, %f14;
	div.rn.f32 	%f16, %f9, %f15;
	ld.global.u32 	%r35, [%rd2+44];
	add.s32 	%r36, %r28, %r35;
	mul.wide.s32 	%rd25, %r36, 4;
	add.s64 	%rd26, %rd1, %rd25;
	st.global.f32 	[%rd26], %f16;
	ld.global.u32 	%r37, [%rd2];
	mul.lo.s32 	%r38, %r37, %r1;
	ld.global.u32 	%r39, [%rd2+24];
	add.s32 	%r40, %r38, %r39;
	mul.wide.s32 	%rd27, %r40, 4;
	add.s64 	%rd28, %rd1, %rd27;
	ld.global.f32 	%f17, [%rd28];
	div.rn.f32 	%f18, %f17, %f15;
	ld.global.u32 	%r41, [%rd2+48];
	add.s32 	%r42, %r38, %r41;
	mul.wide.s32 	%rd29, %r42, 4;
	add.s64 	%rd30, %rd1, %rd29;
	st.global.f32 	[%rd30], %f18;
	ld.global.u32 	%r43, [%rd2];
	mul.lo.s32 	%r44, %r43, %r1;
	ld.global.u32 	%r45, [%rd2+28];
	add.s32 	%r46, %r44, %r45;
	mul.wide.s32 	%rd31, %r46, 4;
	add.s64 	%rd32, %rd1, %rd31;
	ld.global.f32 	%f19, [%rd32];
	div.rn.f32 	%f20, %f19, %f15;
	ld.global.u32 	%r47, [%rd2+52];
	add.s32 	%r48, %r44, %r47;
	mul.wide.s32 	%rd33, %r48, 4;
	add.s64 	%rd34, %rd1, %rd33;
	st.global.f32 	[%rd34], %f20;
	ld.global.u32 	%r49, [%rd2];
	mul.lo.s32 	%r50, %r49, %r1;
	ld.global.u32 	%r51, [%rd2+56];
	add.s32 	%r52, %r50, %r51;
	mul.wide.s32 	%rd35, %r52, 4;
	add.s64 	%rd36, %rd1, %rd35;
	ld.global.f32 	%f21, [%rd36];
	div.rn.f32 	%f22, %f21, %f3;
	ld.global.u32 	%r53, [%rd2+60];
	add.s32 	%r54, %r50, %r53;
	mul.wide.s32 	%rd37, %r54, 4;
	add.s64 	%rd38, %rd1, %rd37;
	st.global.f32 	[%rd38], %f22;
$L__BB7_3:
	ret;

}
	// .globl	_Z28getSuperPixelInfoCudaKernelDPiPtPfS1_iS1_S_ii
.visible .entry _Z28getSuperPixelInfoCudaKernelDPiPtPfS1_iS1_S_ii(
	.param .u64 .ptr .align 1 _Z28getSuperPixelInfoCudaKernelDPiPtPfS1_iS1_S_ii_param_0,
	.param .u64 .ptr .align 1 _Z28getSuperPixelInfoCudaKernelDPiPtPfS1_iS1_S_ii_param_1,
	.param .u64 .ptr .align 1 _Z28getSuperPixelInfoCudaKernelDPiPtPfS1_iS1_S_ii_param_2,
	.param .u64 .ptr .align 1 _Z28getSuperPixelInfoCudaKernelDPiPtPfS1_iS1_S_ii_param_3,
	.param .u32 _Z28getSuperPixelInfoCudaKernelDPiPtPfS1_iS1_S_ii_param_4,
	.param .u64 .ptr .align 1 _Z28getSuperPixelInfoCudaKernelDPiPtPfS1_iS1_S_ii_param_5,
	.param .u64 .ptr .align 1 _Z28getSuperPixelInfoCudaKernelDPiPtPfS1_iS1_S_ii_param_6,
	.param .u32 _Z28getSuperPixelInfoCudaKernelDPiPtPfS1_iS1_S_ii_param_7,
	.param .u32 _Z28getSuperPixelInfoCudaKernelDPiPtPfS1_iS1_S_ii_param_8
)
{
	.reg .pred 	%p<18>;
	.reg .b16 	%rs<2>;
	.reg .b32 	%r<132>;
	.reg .b32 	%f<174>;
	.reg .b64 	%rd<162>;
	.reg .b64 	%fd<4>;

	ld.param.u64 	%rd12, [_Z28getSuperPixelInfoCudaKernelDPiPtPfS1_iS1_S_ii_param_0];
	ld.param.u64 	%rd10, [_Z28getSuperPixelInfoCudaKernelDPiPtPfS1_iS1_S_ii_param_2];
	ld.param.u64 	%rd11, [_Z28getSuperPixelInfoCudaKernelDPiPtPfS1_iS1_S_ii_param_3];
	ld.param.u32 	%r35, [_Z28getSuperPixelInfoCudaKernelDPiPtPfS1_iS1_S_ii_param_4];
	ld.param.u64 	%rd13, [_Z28getSuperPixelInfoCudaKernelDPiPtPfS1_iS1_S_ii_param_5];
	ld.param.u64 	%rd14, [_Z28getSuperPixelInfoCudaKernelDPiPtPfS1_iS1_S_ii_param_6];
	ld.param.u32 	%r36, [_Z28getSuperPixelInfoCudaKernelDPiPtPfS1_iS1_S_ii_param_7];
	cvta.to.global.u64 	%rd1, %rd11;
	cvta.to.global.u64 	%rd2, %rd10;
	cvta.to.global.u64 	%rd3, %rd13;
	cvta.to.global.u64 	%rd4, %rd14;
	cvta.to.global.u64 	%rd15, %rd12;
	mov.u32 	%r37, %ctaid.x;
	mov.u32 	%r38, %ntid.x;
	mov.u32 	%r39, %tid.x;
	mad.lo.s32 	%r40, %r37, %r38, %r39;
	mov.u32 	%r41, %ctaid.y;
	mov.u32 	%r42, %ntid.y;
	mov.u32 	%r43, %tid.y;
	mad.lo.s32 	%r44, %r41, %r42, %r43;
	mad.lo.s32 	%r1, %r36, %r44, %r40;
	mul.wide.s32 	%rd16, %r1, 4;
	add.s64 	%rd5, %rd15, %rd16;
	ld.global.u32 	%r2, [%rd5];
	setp.ge.s32 	%p1, %r2, %r35;
	setp.lt.s32 	%p2, %r2, 0;
	or.pred  	%p3, %p1, %p2;
	@%p3 bra 	$L__BB8_18;
	ld.global.u32 	%r3, [%rd4+80];
	setp.lt.s32 	%p4, %r3, 0;
	ld.global.u32 	%r4, [%rd4];
	mov.f32 	%f168, 0f497423FE;
	mov.f32 	%f169, %f168;
	mov.u32 	%r127, %r2;
	@%p4 bra 	$L__BB8_13;
	ld.global.u32 	%r5, [%rd4+44];
	ld.global.u32 	%r6, [%rd4+48];
	ld.global.u32 	%r7, [%rd4+52];
	ld.global.u32 	%r8, [%rd4+32];
	mul.lo.s32 	%r47, %r1, 3;
	mul.wide.s32 	%rd17, %r47, 4;
	add.s64 	%rd18, %rd2, %rd17;
	ld.global.f32 	%f1, [%rd18];
	ld.global.u32 	%r9, [%rd4+36];
	ld.global.f32 	%f2, [%rd18+4];
	ld.global.u32 	%r10, [%rd4+40];
	ld.global.f32 	%f3, [%rd18+8];
	add.s64 	%rd19, %rd1, %rd17;
	ld.global.f32 	%f4, [%rd19];
	ld.global.f32 	%f5, [%rd19+4];
	ld.global.f32 	%f6, [%rd19+8];
	setp.eq.s32 	%p5, %r3, 0;
	mov.f32 	%f169, 0f497423FE;
	mov.b32 	%r128, 0;
	mov.u32 	%r127, %r2;
	mov.f32 	%f168, %f169;
	@%p5 bra 	$L__BB8_9;
	mul.lo.s32 	%r122, %r4, %r2;
	neg.s32 	%r121, %r3;
	mov.f32 	%f169, 0f497423FE;
	mov.b32 	%r123, 0;
	mov.u32 	%r127, %r2;
$L__BB8_4:
	setp.eq.s32 	%p6, %r121, 0;
	mov.u32 	%r125, %r2;
	@%p6 bra 	$L__BB8_6;
	ld.global.u32 	%r49, [%rd4+76];
	add.s32 	%r50, %r122, %r49;
	mul.wide.s32 	%rd20, %r50, 4;
	add.s64 	%rd21, %rd3, %rd20;
	ld.global.f32 	%f25, [%rd21];
	cvt.rzi.s32.f32 	%r125, %f25;
$L__BB8_6:
	mul.lo.s32 	%r51, %r4, %r125;
	add.s32 	%r52, %r51, %r5;
	mul.wide.s32 	%rd22, %r52, 4;
	add.s64 	%rd23, %rd3, %rd22;
	ld.global.f32 	%f26, [%rd23];
	add.s32 	%r53, %r51, %r6;
	mul.wide.s32 	%rd24, %r53, 4;
	add.s64 	%rd25, %rd3, %rd24;
	ld.global.f32 	%f27, [%rd25];
	add.s32 	%r54, %r51, %r7;
	mul.wide.s32 	%rd26, %r54, 4;
	add.s64 	%rd27, %rd3, %rd26;
	ld.global.f32 	%f28, [%rd27];
	add.s32 	%r55, %r51, %r8;
	mul.wide.s32 	%rd28, %r55, 4;
	add.s64 	%rd29, %rd3, %rd28;
	ld.global.f32 	%f29, [%rd29];
	sub.f32 	%f30, %f29, %f1;
	add.s32 	%r56, %r51, %r9;
	mul.wide.s32 	%rd30, %r56, 4;
	add.s64 	%rd31, %rd3, %rd30;
	ld.global.f32 	%f31, [%rd31];
	sub.f32 	%f32, %f31, %f2;
	add.s32 	%r57, %r51, %r10;
	mul.wide.s32 	%rd32, %r57, 4;
	add.s64 	%rd33, %rd3, %rd32;
	ld.global.f32 	%f33, [%rd33];
	sub.f32 	%f34, %f33, %f3;
	mul.f32 	%f35, %f27, %f27;
	fma.rn.f32 	%f36, %f26, %f26, %f35;
	fma.rn.f32 	%f37, %f28, %f28, %f36;
	sqrt.rn.f32 	%f38, %f37;
	mul.f32 	%f39, %f32, %f32;
	fma.rn.f32 	%f40, %f30, %f30, %f39;
	fma.rn.f32 	%f41, %f34, %f34, %f40;
	sqrt.rn.f32 	%f42, %f41;
	mul.f32 	%f43, %f27, %f32;
	fma.rn.f32 	%f44, %f26, %f30, %f43;
	fma.rn.f32 	%f45, %f28, %f34, %f44;
	div.rn.f32 	%f46, %f45, %f38;
	abs.f32 	%f47, %f46;
	add.f32 	%f48, %f42, %f47;
	sub.f32 	%f49, %f26, %f4;
	abs.f32 	%f50, %f49;
	sub.f32 	%f51, %f27, %f5;
	abs.f32 	%f52, %f51;
	sub.f32 	%f53, %f28, %f6;
	abs.f32 	%f54, %f53;
	mul.f32 	%f55, %f52, %f52;
	fma.rn.f32 	%f56, %f50, %f50, %f55;
	fma.rn.f32 	%f57, %f54, %f54, %f56;
	setp.lt.f32 	%p7, %f48, %f168;
	selp.f32 	%f9, %f48, %f168, %p7;
	selp.f32 	%f10, %f57, %f169, %p7;
	selp.b32 	%r19, %r125, %r127, %p7;
	add.s32 	%r58, %r123, 1;
	setp.eq.s32 	%p8, %r58, %r3;
	mov.u32 	%r126, %r2;
	@%p8 bra 	$L__BB8_8;
	ld.global.u32 	%r59, [%rd4+76];
	add.s32 	%r60, %r122, %r59;
	add.s32 	%r61, %r60, 1;
	mul.wide.s32 	%rd34, %r61, 4;
	add.s64 	%rd35, %rd3, %rd34;
	ld.global.f32 	%f58, [%rd35];
	cvt.rzi.s32.f32 	%r126, %f58;
$L__BB8_8:
	mul.lo.s32 	%r62, %r4, %r126;
	add.s32 	%r63, %r62, %r5;
	mul.wide.s32 	%rd36, %r63, 4;
	add.s64 	%rd37, %rd3, %rd36;
	ld.global.f32 	%f59, [%rd37];
	add.s32 	%r64, %r62, %r6;
	mul.wide.s32 	%rd38, %r64, 4;
	add.s64 	%rd39, %rd3, %rd38;
	ld.global.f32 	%f60, [%rd39];
	add.s32 	%r65, %r62, %r7;
	mul.wide.s32 	%rd40, %r65, 4;
	add.s64 	%rd41, %rd3, %rd40;
	ld.global.f32 	%f61, [%rd41];
	add.s32 	%r66, %r62, %r8;
	mul.wide.s32 	%rd42, %r66, 4;
	add.s64 	%rd43, %rd3, %rd42;
	ld.global.f32 	%f62, [%rd43];
	sub.f32 	%f63, %f62, %f1;
	add.s32 	%r67, %r62, %r9;
	mul.wide.s32 	%rd44, %r67, 4;
	add.s64 	%rd45, %rd3, %rd44;
	ld.global.f32 	%f64, [%rd45];
	sub.f32 	%f65, %f64, %f2;
	add.s32 	%r68, %r62, %r10;
	mul.wide.s32 	%rd46, %r68, 4;
	add.s64 	%rd47, %rd3, %rd46;
	ld.global.f32 	%f66, [%rd47];
	sub.f32 	%f67, %f66, %f3;
	mul.f32 	%f68, %f60, %f60;
	fma.rn.f32 	%f69, %f59, %f59, %f68;
	fma.rn.f32 	%f70, %f61, %f61, %f69;
	sqrt.rn.f32 	%f71, %f70;
	mul.f32 	%f72, %f65, %f65;
	fma.rn.f32 	%f73, %f63, %f63, %f72;
	fma.rn.f32 	%f74, %f67, %f67, %f73;
	sqrt.rn.f32 	%f75, %f74;
	mul.f32 	%f76, %f60, %f65;
	fma.rn.f32 	%f77, %f59, %f63, %f76;
	fma.rn.f32 	%f78, %f61, %f67, %f77;
	div.rn.f32 	%f79, %f78, %f71;
	abs.f32 	%f80, %f79;
	add.f32 	%f81, %f75, %f80;
	sub.f32 	%f82, %f59, %f4;
	abs.f32 	%f83, %f82;
	sub.f32 	%f84, %f60, %f5;
	abs.f32 	%f85, %f84;
	sub.f32 	%f86, %f61, %f6;
	abs.f32 	%f87, %f86;
	mul.f32 	%f88, %f85, %f85;
	fma.rn.f32 	%f89, %f83, %f83, %f88;
	fma.rn.f32 	%f90, %f87, %f87, %f89;
	setp.lt.f32 	%p9, %f81, %f9;
	selp.f32 	%f168, %f81, %f9, %p9;
	selp.f32 	%f169, %f90, %f10, %p9;
	selp.b32 	%r127, %r126, %r19, %p9;
	add.s32 	%r123, %r123, 2;
	add.s32 	%r122, %r122, 2;
	add.s32 	%r121, %r121, 2;
	add.s32 	%r69, %r3, 1;
	and.b32  	%r128, %r69, -2;
	setp.ne.s32 	%p10, %r123, %r128;
	@%p10 bra 	$L__BB8_4;
$L__BB8_9:
	and.b32  	%r70, %r3, 1;
	setp.eq.b32 	%p11, %r70, 1;
	@%p11 bra 	$L__BB8_13;
	setp.eq.s32 	%p12, %r128, %r3;
	mov.u32 	%r130, %r2;
	@%p12 bra 	$L__BB8_12;
	ld.global.u32 	%r71, [%rd4+76];
	add.s32 	%r72, %r71, %r128;
	mad.lo.s32 	%r73, %r4, %r2, %r72;
	mul.wide.s32 	%rd48, %r73, 4;
	add.s64 	%rd49, %rd3, %rd48;
	ld.global.f32 	%f91, [%rd49];
	cvt.rzi.s32.f32 	%r130, %f91;
$L__BB8_12:
	mul.lo.s32 	%r74, %r4, %r130;
	add.s32 	%r75, %r74, %r5;
	mul.wide.s32 	%rd50, %r75, 4;
	add.s64 	%rd51, %rd3, %rd50;
	ld.global.f32 	%f92, [%rd51];
	add.s32 	%r76, %r74, %r6;
	mul.wide.s32 	%rd52, %r76, 4;
	add.s64 	%rd53, %rd3, %rd52;
	ld.global.f32 	%f93, [%rd53];
	add.s32 	%r77, %r74, %r7;
	mul.wide.s32 	%rd54, %r77, 4;
	add.s64 	%rd55, %rd3, %rd54;
	ld.global.f32 	%f94, [%rd55];
	add.s32 	%r78, %r74, %r8;
	mul.wide.s32 	%rd56, %r78, 4;
	add.s64 	%rd57, %rd3, %rd56;
	ld.global.f32 	%f95, [%rd57];
	sub.f32 	%f96, %f95, %f1;
	add.s32 	%r79, %r74, %r9;
	mul.wide.s32 	%rd58, %r79, 4;
	add.s64 	%rd59, %rd3, %rd58;
	ld.global.f32 	%f97, [%rd59];
	sub.f32 	%f98, %f97, %f2;
	add.s32 	%r80, %r74, %r10;
	mul.wide.s32 	%rd60, %r80, 4;
	add.s64 	%rd61, %rd3, %rd60;
	ld.global.f32 	%f99, [%rd61];
	sub.f32 	%f100, %f99, %f3;
	mul.f32 	%f101, %f93, %f93;
	fma.rn.f32 	%f102, %f92, %f92, %f101;
	fma.rn.f32 	%f103, %f94, %f94, %f102;
	sqrt.rn.f32 	%f104, %f103;
	mul.f32 	%f105, %f98, %f98;
	fma.rn.f32 	%f106, %f96, %f96, %f105;
	fma.rn.f32 	%f107, %f100, %f100, %f106;
	sqrt.rn.f32 	%f108, %f107;
	mul.f32 	%f109, %f93, %f98;
	fma.rn.f32 	%f110, %f92, %f96, %f109;
	fma.rn.f32 	%f111, %f94, %f100, %f110;
	div.rn.f32 	%f112, %f111, %f104;
	abs.f32 	%f113, %f112;
	add.f32 	%f114, %f108, %f113;
	sub.f32 	%f115, %f92, %f4;
	abs.f32 	%f116, %f115;
	sub.f32 	%f117, %f93, %f5;
	abs.f32 	%f118, %f117;
	sub.f32 	%f119, %f94, %f6;
	abs.f32 	%f120, %f119;
	mul.f32 	%f121, %f118, %f118;
	fma.rn.f32 	%f122, %f116, %f116, %f121;
	fma.rn.f32 	%f123, %f120, %f120, %f122;
	setp.lt.f32 	%p13, %f114, %f168;
	selp.f32 	%f168, %f114, %f168, %p13;
	selp.f32 	%f169, %f123, %f169, %p13;
	selp.b32 	%r127, %r130, %r127, %p13;
$L__BB8_13:
	ld.global.u32 	%r81, [%rd4+60];
	mad.lo.s32 	%r82, %r4, %r127, %r81;
	mul.wide.s32 	%rd62, %r82, 4;
	add.s64 	%rd63, %rd3, %rd62;
	ld.global.f32 	%f124, [%rd63];
	cvt.f64.f32 	%fd1, %f124;
	fma.rn.f64 	%fd2, %fd1, 0d3F9A9FBE76C8B439, 0dC010000000000000;
	div.rn.f64 	%fd3, %fd2, 0d4092880000000000;
	cvt.rn.f32.f64 	%f125, %fd3;
	add.f32 	%f126, %f125, %f125;
	setp.gt.f32 	%p14, %f168, %f126;
	selp.b32 	%r34, -1, %r127, %p14;
	setp.eq.s32 	%p15, %r34, -1;
	@%p15 bra 	$L__BB8_15;
	mul.lo.s32 	%r83, %r4, %r34;
	cvt.s64.s32 	%rd64, %r83;
	ld.global.s32 	%rd65, [%rd4+64];
	add.s64 	%rd66, %rd64, %rd65;
	shl.b64 	%rd67, %rd66, 2;
	add.s64 	%rd68, %rd3, %rd67;
	mul.f32 	%f127, %f168, %f168;
	atom.global.add.f32 	%f128, [%rd68], %f127;
	ld.global.u32 	%r84, [%rd4];
	mul.lo.s32 	%r85, %r84, %r34;
	cvt.s64.s32 	%rd69, %r85;
	ld.global.s32 	%rd70, [%rd4+68];
	add.s64 	%rd71, %rd69, %rd70;
	shl.b64 	%rd72, %rd71, 2;
	add.s64 	%rd73, %rd3, %rd72;
	atom.global.add.f32 	%f129, [%rd73], %f169;
$L__BB8_15:
	setp.eq.s32 	%p16, %r2, %r34;
	@%p16 bra 	$L__BB8_18;
	ld.param.u64 	%rd161, [_Z28getSuperPixelInfoCudaKernelDPiPtPfS1_iS1_S_ii_param_3];
	ld.param.u64 	%rd160, [_Z28getSuperPixelInfoCudaKernelDPiPtPfS1_iS1_S_ii_param_2];
	ld.param.u64 	%rd159, [_Z28getSuperPixelInfoCudaKernelDPiPtPfS1_iS1_S_ii_param_1];
	setp.eq.s32 	%p17, %r34, -1;
	st.global.u32 	[%rd5], %r34;
	ld.global.u32 	%r86, [%rd4];
	mul.lo.s32 	%r87, %r86, %r2;
	cvt.s64.s32 	%rd74, %r87;
	ld.global.s32 	%rd75, [%rd4+4];
	add.s64 	%rd76, %rd74, %rd75;
	shl.b64 	%rd77, %rd76, 2;
	add.s64 	%rd78, %rd3, %rd77;
	atom.global.add.f32 	%f130, [%rd78], 0fBF800000;
	ld.global.u32 	%r88, [%rd4];
	mul.lo.s32 	%r89, %r88, %r2;
	cvt.s64.s32 	%rd79, %r89;
	ld.global.s32 	%rd80, [%rd4+8];
	add.s64 	%rd81, %rd79, %rd80;
	shl.b64 	%rd82, %rd81, 2;
	add.s64 	%rd83, %rd3, %rd82;
	mul.lo.s32 	%r90, %r1, 3;
	cvta.to.global.u64 	%rd84, %rd160;
	mul.wide.s32 	%rd85, %r90, 4;
	add.s64 	%rd6, %rd84, %rd85;
	ld.global.f32 	%f131, [%rd6];
	neg.f32 	%f132, %f131;
	atom.global.add.f32 	%f133, [%rd83], %f132;
	ld.global.u32 	%r91, [%rd4];
	mul.lo.s32 	%r92, %r91, %r2;
	cvt.s64.s32 	%rd86, %r92;
	ld.global.s32 	%rd87, [%rd4+12];
	add.s64 	%rd88, %rd86, %rd87;
	shl.b64 	%rd89, %rd88, 2;
	add.s64 	%rd90, %rd3, %rd89;
	ld.global.f32 	%f134, [%rd6+4];
	neg.f32 	%f135, %f134;
	atom.global.add.f32 	%f136, [%rd90], %f135;
	ld.global.u32 	%r93, [%rd4];
	mul.lo.s32 	%r94, %r93, %r2;
	cvt.s64.s32 	%rd91, %r94;
	ld.global.s32 	%rd92, [%rd4+16];
	add.s64 	%rd93, %rd91, %rd92;
	shl.b64 	%rd94, %rd93, 2;
	add.s64 	%rd95, %rd3, %rd94;
	ld.global.f32 	%f137, [%rd6+8];
	neg.f32 	%f138, %f137;
	atom.global.add.f32 	%f139, [%rd95], %f138;
	ld.global.u32 	%r95, [%rd4];
	mul.lo.s32 	%r96, %r95, %r2;
	cvt.s64.s32 	%rd96, %r96;
	ld.global.s32 	%rd97, [%rd4+20];
	add.s64 	%rd98, %rd96, %rd97;
	shl.b64 	%rd99, %rd98, 2;
	add.s64 	%rd100, %rd3, %rd99;
	cvta.to.global.u64 	%rd101, %rd161;
	add.s64 	%rd7, %rd101, %rd85;
	ld.global.f32 	%f140, [%rd7];
	neg.f32 	%f141, %f140;
	atom.global.add.f32 	%f142, [%rd100], %f141;
	ld.global.u32 	%r97, [%rd4];
	mul.lo.s32 	%r98, %r97, %r2;
	cvt.s64.s32 	%rd102, %r98;
	ld.global.s32 	%rd103, [%rd4+24];
	add.s64 	%rd104, %rd102, %rd103;
	shl.b64 	%rd105, %rd104, 2;
	add.s64 	%rd106, %rd3, %rd105;
	ld.global.f32 	%f143, [%rd7+4];
	neg.f32 	%f144, %f143;
	atom.global.add.f32 	%f145, [%rd106], %f144;
	ld.global.u32 	%r99, [%rd4];
	mul.lo.s32 	%r100, %r99, %r2;
	cvt.s64.s32 	%rd107, %r100;
	ld.global.s32 	%rd108, [%rd4+28];
	add.s64 	%rd109, %rd107, %rd108;
	shl.b64 	%rd110, %rd109, 2;
	add.s64 	%rd111, %rd3, %rd110;
	ld.global.f32 	%f146, [%rd7+8];
	neg.f32 	%f147, %f146;
	atom.global.add.f32 	%f148, [%rd111], %f147;
	ld.global.u32 	%r101, [%rd4];
	mul.lo.s32 	%r102, %r101, %r2;
	cvt.s64.s32 	%rd112, %r102;
	ld.global.s32 	%rd113, [%rd4+56];
	add.s64 	%rd114, %rd112, %rd113;
	shl.b64 	%rd115, %rd114, 2;
	add.s64 	%rd116, %rd3, %rd115;
	cvta.to.global.u64 	%rd117, %rd159;
	mul.wide.s32 	%rd118, %r1, 2;
	add.s64 	%rd8, %rd117, %rd118;
	ld.global.u16 	%r103, [%rd8];
	neg.s32 	%r104, %r103;
	cvt.rn.f32.s32 	%f149, %r104;
	atom.global.add.f32 	%f150, [%rd116], %f149;
	@%p17 bra 	$L__BB8_18;
	ld.global.u32 	%r105, [%rd4];
	mul.lo.s32 	%r106, %r105, %r34;
	cvt.s64.s32 	%rd119, %r106;
	ld.global.s32 	%rd120, [%rd4+4];
	add.s64 	%rd121, %rd119, %rd120;
	shl.b64 	%rd122, %rd121, 2;
	add.s64 	%rd123, %rd3, %rd122;
	atom.global.add.f32 	%f151, [%rd123], 0f3F800000;
	ld.global.u32 	%r107, [%rd4];
	mul.lo.s32 	%r108, %r107, %r34;
	cvt.s64.s32 	%rd124, %r108;
	ld.global.s32 	%rd125, [%rd4+8];
	add.s64 	%rd126, %rd124, %rd125;
	shl.b64 	%rd127, %rd126, 2;
	add.s64 	%rd128, %rd3, %rd127;
	ld.global.f32 	%f152, [%rd6];
	atom.global.add.f32 	%f153, [%rd128], %f152;
	ld.global.u32 	%r109, [%rd4];
	mul.lo.s32 	%r110, %r109, %r34;
	cvt.s64.s32 	%rd129, %r110;
	ld.global.s32 	%rd130, [%rd4+12];
	add.s64 	%rd131, %rd129, %rd130;
	shl.b64 	%rd132, %rd131, 2;
	add.s64 	%rd133, %rd3, %rd132;
	ld.global.f32 	%f154, [%rd6+4];
	atom.global.add.f32 	%f155, [%rd133], %f154;
	ld.global.u32 	%r111, [%rd4];
	mul.lo.s32 	%r112, %r111, %r34;
	cvt.s64.s32 	%rd134, %r112;
	ld.global.s32 	%rd135, [%rd4+16];
	add.s64 	%rd136, %rd134, %rd135;
	shl.b64 	%rd137, %rd136, 2;
	add.s64 	%rd138, %rd3, %rd137;
	ld.global.f32 	%f156, [%rd6+8];
	atom.global.add.f32 	%f157, [%rd138], %f156;
	ld.global.u32 	%r113, [%rd4];
	mul.lo.s32 	%r114, %r113, %r34;
	cvt.s64.s32 	%rd139, %r114;
	ld.global.s32 	%rd140, [%rd4+20];
	add.s64 	%rd141, %rd139, %rd140;
	shl.b64 	%rd142, %rd141, 2;
	add.s64 	%rd143, %rd3, %rd142;
	ld.global.f32 	%f158, [%rd7];
	atom.global.add.f32 	%f159, [%rd143], %f158;
	ld.global.u32 	%r115, [%rd4];
	mul.lo.s32 	%r116, %r115, %r34;
	cvt.s64.s32 	%rd144, %r116;
	ld.global.s32 	%rd145, [%rd4+24];
	add.s64 	%rd146, %rd144, %rd145;
	shl.b64 	%rd147, %rd146, 2;
	add.s64 	%rd148, %rd3, %rd147;
	ld.global.f32 	%f160, [%rd7+4];
	atom.global.add.f32 	%f161, [%rd148], %f160;
	ld.global.u32 	%r117, [%rd4];
	mul.lo.s32 	%r118, %r117, %r34;
	cvt.s64.s32 	%rd149, %r118;
	ld.global.s32 	%rd150, [%rd4+28];
	add.s64 	%rd151, %rd149, %rd150;
	shl.b64 	%rd152, %rd151, 2;
	add.s64 	%rd153, %rd3, %rd152;
	ld.global.f32 	%f162, [%rd7+8];
	atom.global.add.f32 	%f163, [%rd153], %f162;
	ld.global.u32 	%r119, [%rd4];
	mul.lo.s32 	%r120, %r119, %r34;
	cvt.s64.s32 	%rd154, %r120;
	ld.global.s32 	%rd155, [%rd4+56];
	add.s64 	%rd156, %rd154, %rd155;
	shl.b64 	%rd157, %rd156, 2;
	add.s64 	%rd158, %rd3, %rd157;
	ld.global.u16 	%rs1, [%rd8];
	cvt.rn.f32.u16 	%f164, %rs1;
	atom.global.add.f32 	%f165, [%rd158], %f164;
$L__BB8_18:
	ret;

}
	// .globl	_Z28getSuperPixelInfoCudaKernelEPiPtPfS1_iS1_S_ii
.visible .entry _Z28getSuperPixelInfoCudaKernelEPiPtPfS1_iS1_S_ii(
	.param .u64 .ptr .align 1 _Z28getSuperPixelInfoCudaKernelEPiPtPfS1_iS1_S_ii_param_0,
	.param .u64 .ptr .align 1 _Z28getSuperPixelInfoCudaKernelEPiPtPfS1_iS1_S_ii_param_1,
	.param .u64 .ptr .align 1 _Z28getSuperPixelInfoCudaKernelEPiPtPfS1_iS1_S_ii_param_2,
	.param .u64 .ptr .align 1 _Z28getSuperPixelInfoCudaKernelEPiPtPfS1_iS1_S_ii_param_3,
	.param .u32 _Z28getSuperPixelInfoCudaKernelEPiPtPfS1_iS1_S_ii_param_4,
	.param .u64 .ptr .align 1 _Z28getSuperPixelInfoCudaKernelEPiPtPfS1_iS1_S_ii_param_5,
	.param .u64 .ptr .align 1 _Z28getSuperPixelInfoCudaKernelEPiPtPfS1_iS1_S_ii_param_6,
	.param .u32 _Z28getSuperPixelInfoCudaKernelEPiPtPfS1_iS1_S_ii_param_7,
	.param .u32 _Z28getSuperPixelInfoCudaKernelEPiPtPfS1_iS1_S_ii_param_8
)
{
	.reg .pred 	%p<3>;
	.reg .b32 	%r<62>;
	.reg .b32 	%f<29>;
	.reg .b64 	%rd<43>;

	ld.param.u32 	%r4, [_Z28getSuperPixelInfoCudaKernelEPiPtPfS1_iS1_S_ii_param_4];
	ld.param.u64 	%rd3, [_Z28getSuperPixelInfoCudaKernelEPiPtPfS1_iS1_S_ii_param_5];
	ld.param.u64 	%rd4, [_Z28getSuperPixelInfoCudaKernelEPiPtPfS1_iS1_S_ii_param_6];
	cvta.to.global.u64 	%rd1, %rd3;
	cvta.to.global.u64 	%rd2, %rd4;
	mov.u32 	%r5, %ctaid.x;
	mov.u32 	%r6, %ntid.x;
	mov.u32 	%r7, %tid.x;
	mad.lo.s32 	%r1, %r5, %r6, %r7;
	setp.ge.s32 	%p1, %r1, %r4;
	@%p1 bra 	$L__BB9_3;
	ld.global.u32 	%r8, [%rd2];
	mul.lo.s32 	%r2, %r8, %r1;
	ld.global.u32 	%r9, [%rd2+4];
	add.s32 	%r10, %r2, %r9;
	mul.wide.s32 	%rd5, %r10, 4;
	add.s64 	%rd6, %rd1, %rd5;
	ld.global.f32 	%f1, [%rd6];
	cvt.rzi.s32.f32 	%r3, %f1;
	setp.eq.s32 	%p2, %r3, 0;
	@%p2 bra 	$L__BB9_3;
	ld.global.u32 	%r11, [%rd2+64];
	add.s32 	%r12, %r2, %r11;
	mul.wide.s32 	%rd7, %r12, 4;
	add.s64 	%rd8, %rd1, %rd7;
	ld.global.f32 	%f2, [%rd8];
	cvt.rn.f32.s32 	%f3, %r3;
	div.rn.f32 	%f4, %f2, %f3;
	sqrt.rn.f32 	%f5, %f4;
	st.global.f32 	[%rd8], %f5;
	ld.global.u32 	%r13, [%rd2];
	ld.global.u32 	%r14, [%rd2+68];
	mad.lo.s32 	%r15, %r13, %r1, %r14;
	mul.wide.s32 	%rd9, %r15, 4;
	add.s64 	%rd10, %rd1, %rd9;
	ld.global.f32 	%f6, [%rd10];
	div.rn.f32 	%f7, %f6, %f3;
	sqrt.rn.f32 	%f8, %f7;
	st.global.f32 	[%rd10], %f8;
	ld.global.u32 	%r16, [%rd2];
	mul.lo.s32 	%r17, %r16, %r1;
	ld.global.u32 	%r18, [%rd2+8];
	add.s32 	%r19, %r17, %r18;
	mul.wide.s32 	%rd11, %r19, 4;
	add.s64 	%rd12, %rd1, %rd11;
	ld.global.f32 	%f9, [%rd12];
	div.rn.f32 	%f10, %f9, %f3;
	ld.global.u32 	%r20, [%rd2+32];
	add.s32 	%r21, %r17, %r20;
	mul.wide.s32 	%rd13, %r21, 4;
	add.s64 	%rd14, %rd1, %rd13;
	st.global.f32 	[%rd14], %f10;
	ld.global.u32 	%r22, [%rd2];
	mul.lo.s32 	%r23, %r22, %r1;
	ld.global.u32 	%r24, [%rd2+12];
	add.s32 	%r25, %r23, %r24;
	mul.wide.s32 	%rd15, %r25, 4;
	add.s64 	%rd16, %rd1, %rd15;
	ld.global.f32 	%f11, [%rd16];
	div.rn.f32 	%f12, %f11, %f3;
	ld.global.u32 	%r26, [%rd2+36];
	add.s32 	%r27, %r23, %r26;
	mul.wide.s32 	%rd17, %r27, 4;
	add.s64 	%rd18, %rd1, %rd17;
	st.global.f32 	[%rd18], %f12;
	ld.global.u32 	%r28, [%rd2];
	mul.lo.s32 	%r29, %r28, %r1;
	ld.global.u32 	%r30, [%rd2+16];
	add.s32 	%r31, %r29, %r30;
	mul.wide.s32 	%rd19, %r31, 4;
	add.s64 	%rd20, %rd1, %rd19;
	ld.global.f32 	%f13, [%rd20];
	div.rn.f32 	%f14, %f13, %f3;
	ld.global.u32 	%r32, [%rd2+40];
	add.s32 	%r33, %r29, %r32;
	mul.wide.s32 	%rd21, %r33, 4;
	add.s64 	%rd22, %rd1, %rd21;
	st.global.f32 	[%rd22], %f14;
	ld.global.u32 	%r34, [%rd2];
	mul.lo.s32 	%r35, %r34, %r1;
	ld.global.u32 	%r36, [%rd2+20];
	add.s32 	%r37, %r35, %r36;
	mul.wide.s32 	%rd23, %r37, 4;
	add.s64 	%rd24, %rd1, %rd23;
	ld.global.f32 	%f15, [%rd24];
	ld.global.u32 	%r38, [%rd2+24];
	add.s32 	%r39, %r35, %r38;
	mul.wide.s32 	%rd25, %r39, 4;
	add.s64 	%rd26, %rd1, %rd25;
	ld.global.f32 	%f16, [%rd26];
	ld.global.u32 	%r40, [%rd2+28];
	add.s32 	%r41, %r35, %r40;
	mul.wide.s32 	%rd27, %r41, 4;
	add.s64 	%rd28, %rd1, %rd27;
	ld.global.f32 	%f17, [%rd28];
	mul.f32 	%f18, %f16, %f16;
	fma.rn.f32 	%f19, %f15, %f15, %f18;
	fma.rn.f32 	%f20, %f17, %f17, %f19;
	sqrt.rn.f32 	%f21, %f20;
	div.rn.f32 	%f22, %f15, %f21;
	ld.global.u32 	%r42, [%rd2+44];
	add.s32 	%r43, %r35, %r42;
	mul.wide.s32 	%rd29, %r43, 4;
	add.s64 	%rd30, %rd1, %rd29;
	st.global.f32 	[%rd30], %f22;
	ld.global.u32 	%r44, [%rd2];
	mul.lo.s32 	%r45, %r44, %r1;
	ld.global.u32 	%r46, [%rd2+24];
	add.s32 	%r47, %r45, %r46;
	mul.wide.s32 	%rd31, %r47, 4;
	add.s64 	%rd32, %rd1, %rd31;
	ld.global.f32 	%f23, [%rd32];
	div.rn.f32 	%f24, %f23, %f21;
	ld.global.u32 	%r48, [%rd2+48];
	add.s32 	%r49, %r45, %r48;
	mul.wide.s32 	%rd33, %r49, 4;
	add.s64 	%rd34, %rd1, %rd33;
	st.global.f32 	[%rd34], %f24;
	ld.global.u32 	%r50, [%rd2];
	mul.lo.s32 	%r51, %r50, %r1;
	ld.global.u32 	%r52, [%rd2+28];
	add.s32 	%r53, %r51, %r52;
	mul.wide.s32 	%rd35, %r53, 4;
	add.s64 	%rd36, %rd1, %rd35;
	ld.global.f32 	%f25, [%rd36];
	div.rn.f32 	%f26, %f25, %f21;
	ld.global.u32 	%r54, [%rd2+52];
	add.s32 	%r55, %r51, %r54;
	mul.wide.s32 	%rd37, %r55, 4;
	add.s64 	%rd38, %rd1, %rd37;
	st.global.f32 	[%rd38], %f26;
	ld.global.u32 	%r56, [%rd2];
	mul.lo.s32 	%r57, %r56, %r1;
	ld.global.u32 	%r58, [%rd2+56];
	add.s32 	%r59, %r57, %r58;
	mul.wide.s32 	%rd39, %r59, 4;
	add.s64 	%rd40, %rd1, %rd39;
	ld.global.f32 	%f27, [%rd40];
	div.rn.f32 	%f28, %f27, %f3;
	ld.global.u32 	%r60, [%rd2+60];
	add.s32 	%r61, %r57, %r60;
	mul.wide.s32 	%rd41, %r61, 4;
	add.s64 	%rd42, %rd1, %rd41;
	st.global.f32 	[%rd42], %f28;
$L__BB9_3:
	ret;

}
	// .globl	_Z24getFinalSuperPiexlKernelPfiiPiS0_
.visible .entry _Z24getFinalSuperPiexlKernelPfiiPiS0_(
	.param .u64 .ptr .align 1 _Z24getFinalSuperPiexlKernelPfiiPiS0__param_0,
	.param .u32 _Z24getFinalSuperPiexlKernelPfiiPiS0__param_1,
	.param .u32 _Z24getFinalSuperPiexlKernelPfiiPiS0__param_2,
	.param .u64 .ptr .align 1 _Z24getFinalSuperPiexlKernelPfiiPiS0__param_3,
	.param .u64 .ptr .align 1 _Z24getFinalSuperPiexlKernelPfiiPiS0__param_4
)
{
	.reg .pred 	%p<2>;
	.reg .b32 	%r<18>;
	.reg .b32 	%f<2>;
	.reg .b64 	%rd<11>;

	ld.param.u64 	%rd2, [_Z24getFinalSuperPiexlKernelPfiiPiS0__param_0];
	ld.param.u32 	%r4, [_Z24getFinalSuperPiexlKernelPfiiPiS0__param_1];
	ld.param.u64 	%rd3, [_Z24getFinalSuperPiexlKernelPfiiPiS0__param_3];
	ld.param.u64 	%rd4, [_Z24getFinalSuperPiexlKernelPfiiPiS0__param_4];
	cvta.to.global.u64 	%rd5, %rd4;
	mov.u32 	%r5, %ctaid.x;
	mov.u32 	%r6, %ntid.x;
	mov.u32 	%r7, %tid.x;
	mad.lo.s32 	%r8, %r5, %r6, %r7;
	mov.u32 	%r9, %ctaid.y;
	mov.u32 	%r10, %ntid.y;
	mov.u32 	%r11, %tid.y;
	mad.lo.s32 	%r12, %r9, %r10, %r11;
	mad.lo.s32 	%r13, %r4, %r12, %r8;
	mul.wide.s32 	%rd6, %r13, 4;
	add.s64 	%rd1, %rd5, %rd6;
	ld.global.u32 	%r17, [%rd1];
	setp.lt.s32 	%p1, %r17, 0;
	@%p1 bra 	$L__BB10_2;
	cvta.to.global.u64 	%rd7, %rd3;
	cvta.to.global.u64 	%rd8, %rd2;
	ld.global.u32 	%r14, [%rd7];
	ld.global.u32 	%r15, [%rd7+84];
	mad.lo.s32 	%r16, %r14, %r17, %r15;
	mul.wide.s32 	%rd9, %r16, 4;
	add.s64 	%rd10, %rd8, %rd9;
	ld.global.f32 	%f1, [%rd10];
	cvt.rzi.s32.f32 	%r17, %f1;
$L__BB10_2:
	st.global.u32 	[%rd1], %r17;
	ret;

}
	// .globl	_Z34checkProjectDepthAndInstanceKernelyiPfiiiiiPi
.visible .entry _Z34checkProjectDepthAndInstanceKernelyiPfiiiiiPi(
	.param .u64 _Z34checkProjectDepthAndInstanceKernelyiPfiiiiiPi_param_0,
	.param .u32 _Z34checkProjectDepthAndInstanceKernelyiPfiiiiiPi_param_1,
	.param .u64 .ptr .align 1 _Z34checkProjectDepthAndInstanceKernelyiPfiiiiiPi_param_2,
	.param .u32 _Z34checkProjectDepthAndInstanceKernelyiPfiiiiiPi_param_3,
	.param .u32 _Z34checkProjectDepthAndInstanceKernelyiPfiiiiiPi_param_4,
	.param .u32 _Z34checkProjectDepthAndInstanceKernelyiPfiiiiiPi_param_5,
	.param .u32 _Z34checkProjectDepthAndInstanceKernelyiPfiiiiiPi_param_6,
	.param .u32 _Z34checkProjectDepthAndInstanceKernelyiPfiiiiiPi_param_7,
	.param .u64 .ptr .align 1 _Z34checkProjectDepthAndInstanceKernelyiPfiiiiiPi_param_8
)
{
	.reg .pred 	%p<15>;
	.reg .b32 	%r<121>;
	.reg .b32 	%f<18>;
	.reg .b64 	%rd<15>;

	ld.param.u64 	%rd4, [_Z34checkProjectDepthAndInstanceKernelyiPfiiiiiPi_param_0];
	ld.param.u32 	%r19, [_Z34checkProjectDepthAndInstanceKernelyiPfiiiiiPi_param_1];
	ld.param.u64 	%rd5, [_Z34checkProjectDepthAndInstanceKernelyiPfiiiiiPi_param_2];
	ld.param.u32 	%r20, [_Z34checkProjectDepthAndInstanceKernelyiPfiiiiiPi_param_5];
	ld.param.u32 	%r21, [_Z34checkProjectDepthAndInstanceKernelyiPfiiiiiPi_param_6];
	ld.param.u32 	%r22, [_Z34checkProjectDepthAndInstanceKernelyiPfiiiiiPi_param_7];
	ld.param.u64 	%rd6, [_Z34checkProjectDepthAndInstanceKernelyiPfiiiiiPi_param_8];
	cvta.to.global.u64 	%rd1, %rd5;
	cvta.to.global.u64 	%rd2, %rd6;
	mov.u32 	%r23, %ctaid.x;
	mov.u32 	%r24, %ntid.x;
	mov.u32 	%r25, %tid.x;
	mad.lo.s32 	%r1, %r23, %r24, %r25;
	mov.u32 	%r26, %ctaid.y;
	mov.u32 	%r27, %ntid.y;
	mov.u32 	%r28, %tid.y;
	mad.lo.s32 	%r2, %r26, %r27, %r28;
	rem.s32 	%r29, %r1, %r22;
	setp.ne.s32 	%p1, %r29, 0;
	@%p1 bra 	$L__BB11_15;
	rem.s32 	%r30, %r2, %r22;
	setp.ne.s32 	%p2, %r30, 0;
	@%p2 bra 	$L__BB11_15;
	cvt.rn.f32.s32 	%f1, %r1;
	cvt.rn.f32.u32 	%f2, %r2;
	tex.2d.v4.s32.f32 	{%r3, %r31, %r32, %r33}, [%rd4, {%f1, %f2}];
	sub.s32 	%r4, %r20, %r21;
	setp.lt.s32 	%p3, %r3, 1;
	setp.ge.s32 	%p4, %r3, %r19;
	or.pred  	%p5, %p3, %p4;
	@%p5 bra 	$L__BB11_16;
	setp.lt.s32 	%p6, %r4, 1;
	@%p6 bra 	$L__BB11_15;
	mad.lo.s32 	%r5, %r3, %r20, %r21;
	and.b32  	%r6, %r4, 7;
	sub.s32 	%r36, %r21, %r20;
	setp.gt.u32 	%p7, %r36, -8;
	mov.b32 	%r119, 0;
	@%p7 bra 	$L__BB11_7;
	and.b32  	%r119, %r4, 2147483640;
	neg.s32 	%r117, %r119;
	add.s64 	%rd3, %rd1, 16;
	mov.u32 	%r116, %r5;
$L__BB11_6:
	.pragma "nounroll";
	mul.wide.s32 	%rd7, %r116, 4;
	add.s64 	%rd8, %rd3, %rd7;
	ld.global.f32 	%f3, [%rd8+-16];
	cvt.rzi.s32.f32 	%r37, %f3;
	shr.s32 	%r38, %r37, 16;
	atom.global.add.u32 	%r39, [%rd2], %r38;
	cvt.s32.s16 	%r40, %r37;
	atom.global.add.u32 	%r41, [%rd2], %r40;
	ld.global.f32 	%f4, [%rd8+-12];
	cvt.rzi.s32.f32 	%r42, %f4;
	shr.s32 	%r43, %r42, 16;
	atom.global.add.u32 	%r44, [%rd2], %r43;
	cvt.s32.s16 	%r45, %r42;
	atom.global.add.u32 	%r46, [%rd2], %r45;
	ld.global.f32 	%f5, [%rd8+-8];
	cvt.rzi.s32.f32 	%r47, %f5;
	shr.s32 	%r48, %r47, 16;
	atom.global.add.u32 	%r49, [%rd2], %r48;
	cvt.s32.s16 	%r50, %r47;
	atom.global.add.u32 	%r51, [%rd2], %r50;
	ld.global.f32 	%f6, [%rd8+-4];
	cvt.rzi.s32.f32 	%r52, %f6;
	shr.s32 	%r53, %r52, 16;
	atom.global.add.u32 	%r54, [%rd2], %r53;
	cvt.s32.s16 	%r55, %r52;
	atom.global.add.u32 	%r56, [%rd2], %r55;
	ld.global.f32 	%f7, [%rd8];
	cvt.rzi.s32.f32 	%r57, %f7;
	shr.s32 	%r58, %r57, 16;
	atom.global.add.u32 	%r59, [%rd2], %r58;
	cvt.s32.s16 	%r60, %r57;
	atom.global.add.u32 	%r61, [%rd2], %r60;
	ld.global.f32 	%f8, [%rd8+4];
	cvt.rzi.s32.f32 	%r62, %f8;
	shr.s32 	%r63, %r62, 16;
	atom.global.add.u32 	%r64, [%rd2], %r63;
	cvt.s32.s16 	%r65, %r62;
	atom.global.add.u32 	%r66, [%rd2], %r65;
	ld.global.f32 	%f9, [%rd8+8];
	cvt.rzi.s32.f32 	%r67, %f9;
	shr.s32 	%r68, %r67, 16;
	atom.global.add.u32 	%r69, [%rd2], %r68;
	cvt.s32.s16 	%r70, %r67;
	atom.global.add.u32 	%r71, [%rd2], %r70;
	ld.global.f32 	%f10, [%rd8+12];
	cvt.rzi.s32.f32 	%r72, %f10;
	shr.s32 	%r73, %r72, 16;
	atom.global.add.u32 	%r74, [%rd2], %r73;
	cvt.s32.s16 	%r75, %r72;
	atom.global.add.u32 	%r76, [%rd2], %r75;
	add.s32 	%r117, %r117, 8;
	add.s32 	%r116, %r116, 8;
	setp.eq.s32 	%p8, %r117, 0;
	@%p8 bra 	$L__BB11_7;
	bra.uni 	$L__BB11_6;
$L__BB11_7:
	setp.eq.s32 	%p9, %r6, 0;
	@%p9 bra 	$L__BB11_15;
	and.b32  	%r14, %r4, 3;
	setp.lt.u32 	%p10, %r6, 4;
	@%p10 bra 	$L__BB11_10;
	add.s32 	%r77, %r5, %r119;
	mul.wide.s32 	%rd9, %r77, 4;
	add.s64 	%rd10, %rd1, %rd9;
	ld.global.f32 	%f11, [%rd10];
	cvt.rzi.s32.f32 	%r78, %f11;
	shr.s32 	%r79, %r78, 16;
	atom.global.add.u32 	%r80, [%rd2], %r79;
	cvt.s32.s16 	%r81, %r78;
	atom.global.add.u32 	%r82, [%rd2], %r81;
	ld.global.f32 	%f12, [%rd10+4];
	cvt.rzi.s32.f32 	%r83, %f12;
	shr.s32 	%r84, %r83, 16;
	atom.global.add.u32 	%r85, [%rd2], %r84;
	cvt.s32.s16 	%r86, %r83;
	atom.global.add.u32 	%r87, [%rd2], %r86;
	ld.global.f32 	%f13, [%rd10+8];
	cvt.rzi.s32.f32 	%r88, %f13;
	shr.s32 	%r89, %r88, 16;
	atom.global.add.u32 	%r90, [%rd2], %r89;
	cvt.s32.s16 	%r91, %r88;
	atom.global.add.u32 	%r92, [%rd2], %r91;
	ld.global.f32 	%f14, [%rd10+12];
	cvt.rzi.s32.f32 	%r93, %f14;
	shr.s32 	%r94, %r93, 16;
	atom.global.add.u32 	%r95, [%rd2], %r94;
	cvt.s32.s16 	%r96, %r93;
	atom.global.add.u32 	%r97, [%rd2], %r96;
	add.s32 	%r119, %r119, 4;
$L__BB11_10:
	setp.eq.s32 	%p11, %r14, 0;
	@%p11 bra 	$L__BB11_15;
	setp.eq.s32 	%p12, %r14, 1;
	@%p12 bra 	$L__BB11_13;
	add.s32 	%r98, %r5, %r119;
	mul.wide.s32 	%rd11, %r98, 4;
	add.s64 	%rd12, %rd1, %rd11;
	ld.global.f32 	%f15, [%rd12];
	cvt.rzi.s32.f32 	%r99, %f15;
	shr.s32 	%r100, %r99, 16;
	atom.global.add.u32 	%r101, [%rd2], %r100;
	cvt.s32.s16 	%r102, %r99;
	atom.global.add.u32 	%r103, [%rd2], %r102;
	ld.global.f32 	%f16, [%rd12+4];
	cvt.rzi.s32.f32 	%r104, %f16;
	shr.s32 	%r105, %r104, 16;
	atom.global.add.u32 	%r106, [%rd2], %r105;
	cvt.s32.s16 	%r107, %r104;
	atom.global.add.u32 	%r108, [%rd2], %r107;
	add.s32 	%r119, %r119, 2;
$L__BB11_13:
	and.b32  	%r109, %r4, 1;
	setp.eq.b32 	%p13, %r109, 1;
	not.pred 	%p14, %p13;
	@%p14 bra 	$L__BB11_15;
	add.s32 	%r110, %r5, %r119;
	mul.wide.s32 	%rd13, %r110, 4;
	add.s64 	%rd14, %rd1, %rd13;
	ld.global.f32 	%f17, [%rd14];
	cvt.rzi.s32.f32 	%r111, %f17;
	shr.s32 	%r112, %r111, 16;
	atom.global.add.u32 	%r113, [%rd2], %r112;
	cvt.s32.s16 	%r114, %r111;
	atom.global.add.u32 	%r115, [%rd2], %r114;
$L__BB11_15:
	ret;
$L__BB11_16:
	atom.global.add.u32 	%r34, [%rd2+4], 1;
	bra.uni 	$L__BB11_15;

}
	// .globl	_Z28getProjectInstanceListKernelyiPfPiiiii
.visible .entry _Z28getProjectInstanceListKernelyiPfPiiiii(
	.param .u64 _Z28getProjectInstanceListKernelyiPfPiiiii_param_0,
	.param .u32 _Z28getProjectInstanceListKernelyiPfPiiiii_param_1,
	.param .u64 .ptr .align 1 _Z28getProjectInstanceListKernelyiPfPiiiii_param_2,
	.param .u64 .ptr .align 1 _Z28getProjectInstanceListKernelyiPfPiiiii_param_3,
	.param .u32 _Z28getProjectInstanceListKernelyiPfPiiiii_param_4,
	.param .u32 _Z28getProjectInstanceListKernelyiPfPiiiii_param_5,
	.param .u32 _Z28getProjectInstanceListKernelyiPfPiiiii_param_6,
	.param .u32 _Z28getProjectInstanceListKernelyiPfPiiiii_param_7
)
{
	.reg .pred 	%p<12>;
	.reg .b32 	%r<131>;
	.reg .b32 	%f<10>;
	.reg .b64 	%rd<64>;

	ld.param.u64 	%rd8, [_Z28getProjectInstanceListKernelyiPfPiiiii_param_0];
	ld.param.u32 	%r57, [_Z28getProjectInstanceListKernelyiPfPiiiii_param_1];
	ld.param.u64 	%rd9, [_Z28getProjectInstanceListKernelyiPfPiiiii_param_2];
	ld.param.u64 	%rd10, [_Z28getProjectInstanceListKernelyiPfPiiiii_param_3];
	ld.param.u32 	%r58, [_Z28getProjectInstanceListKernelyiPfPiiiii_param_4];
	ld.param.u32 	%r59, [_Z28getProjectInstanceListKernelyiPfPiiiii_param_5];
	ld.param.u32 	%r60, [_Z28getProjectInstanceListKernelyiPfPiiiii_param_6];
	ld.param.u32 	%r61, [_Z28getProjectInstanceListKernelyiPfPiiiii_param_7];
	cvta.to.global.u64 	%rd1, %rd9;
	cvta.to.global.u64 	%rd2, %rd10;
	mov.u32 	%r62, %ctaid.x;
	mov.u32 	%r63, %ntid.x;
	mov.u32 	%r64, %tid.x;
	mad.lo.s32 	%r1, %r62, %r63, %r64;
	mov.u32 	%r65, %ctaid.y;
	mov.u32 	%r66, %ntid.y;
	mul.lo.s32 	%r2, %r65, %r66;
	mov.u32 	%r3, %tid.y;
	add.s32 	%r4, %r2, %r3;
	cvt.rn.f32.s32 	%f1, %r1;
	cvt.rn.f32.u32 	%f2, %r4;
	tex.2d.v4.s32.f32 	{%r5, %r67, %r68, %r69}, [%rd8, {%f1, %f2}];
	sub.s32 	%r6, %r60, %r61;
	setp.lt.s32 	%p2, %r6, 1;
	@%p2 bra 	$L__BB12_30;
	setp.gt.s32 	%p3, %r5, 0;
	setp.lt.s32 	%p4, %r5, %r57;
	and.pred  	%p1, %p3, %p4;
	mad.lo.s32 	%r7, %r58, %r4, %r1;
	mul.lo.s32 	%r8, %r59, %r58;
	mad.lo.s32 	%r9, %r5, %r60, %r61;
	and.b32  	%r10, %r6, 3;
	sub.s32 	%r71, %r61, %r60;
	setp.gt.u32 	%p5, %r71, -4;
	mov.b32 	%r128, 0;
	@%p5 bra 	$L__BB12_16;
	and.b32  	%r128, %r6, 2147483644;
	neg.s32 	%r118, %r128;
	shl.b32 	%r13, %r8, 3;
	mad.lo.s32 	%r73, %r59, 7, %r4;
	mad.lo.s32 	%r116, %r58, %r73, %r1;
	mad.lo.s32 	%r74, %r59, 5, %r4;
	mad.lo.s32 	%r115, %r58, %r74, %r1;
	mad.lo.s32 	%r75, %r59, 3, %r4;
	mad.lo.s32 	%r114, %r58, %r75, %r1;
	add.s32 	%r76, %r3, %r59;
	add.s32 	%r77, %r76, %r2;
	mad.lo.s32 	%r113, %r58, %r77, %r1;
	mov.b32 	%r119, 0;
	not.pred 	%p6, %p1;
	cvt.s64.s32 	%rd19, %r9;
	mul.wide.s32 	%rd24, %r8, 4;
	mov.u32 	%r112, %r9;
	mov.u32 	%r117, %r7;
$L__BB12_3:
	.pragma "nounroll";
	@%p6 bra 	$L__BB12_5;
	mul.wide.s32 	%rd13, %r112, 4;
	add.s64 	%rd14, %rd1, %rd13;
	ld.global.f32 	%f3, [%rd14];
	cvt.rzi.s32.f32 	%r79, %f3;
	shr.s32 	%r80, %r79, 16;
	mul.wide.s32 	%rd15, %r117, 4;
	add.s64 	%rd16, %rd2, %rd15;
	st.global.u32 	[%rd16], %r80;
	cvt.s32.s16 	%r120, %r79;
	bra.uni 	$L__BB12_6;
$L__BB12_5:
	mul.wide.s32 	%rd11, %r117, 4;
	add.s64 	%rd12, %rd2, %rd11;
	mov.b32 	%r120, -1;
	st.global.u32 	[%rd12], %r120;
$L__BB12_6:
	mul.wide.s32 	%rd17, %r113, 4;
	add.s64 	%rd3, %rd2, %rd17;
	st.global.u32 	[%rd3], %r120;
	cvt.s64.s32 	%rd18, %r119;
	add.s64 	%rd20, %rd19, %rd18;
	shl.b64 	%rd21, %rd20, 2;
	add.s64 	%rd4, %rd1, %rd21;
	@%p1 bra 	$L__BB12_8;
	add.s64 	%rd23, %rd3, %rd24;
	mov.b32 	%r121, -1;
	st.global.u32 	[%rd23], %r121;
	bra.uni 	$L__BB12_9;
$L__BB12_8:
	ld.global.f32 	%f4, [%rd4+4];
	cvt.rzi.s32.f32 	%r82, %f4;
	shr.s32 	%r83, %r82, 16;
	add.s64 	%rd25, %rd3, %rd24;
	st.global.u32 	[%rd25], %r83;
	cvt.s32.s16 	%r121, %r82;
$L__BB12_9:
	mul.wide.s32 	%rd26, %r114, 4;
	add.s64 	%rd5, %rd2, %rd26;
	st.global.u32 	[%rd5], %r121;
	@%p1 bra 	$L__BB12_11;
	add.s64 	%rd28, %rd5, %rd24;
	mov.b32 	%r122, -1;
	st.global.u32 	[%rd28], %r122;
	bra.uni 	$L__BB12_12;
$L__BB12_11:
	ld.global.f32 	%f5, [%rd4+8];
	cvt.rzi.s32.f32 	%r85, %f5;
	shr.s32 	%r86, %r85, 16;
	add.s64 	%rd30, %rd5, %rd24;
	st.global.u32 	[%rd30], %r86;
	cvt.s32.s16 	%r122, %r85;
$L__BB12_12:
	mul.wide.s32 	%rd31, %r115, 4;
	add.s64 	%rd6, %rd2, %rd31;
	st.global.u32 	[%rd6], %r122;
	@%p1 bra 	$L__BB12_14;
	add.s64 	%rd33, %rd6, %rd24;
	mov.b32 	%r123, -1;
	st.global.u32 	[%rd33], %r123;
	bra.uni 	$L__BB12_15;
$L__BB12_14:
	ld.global.f32 	%f6, [%rd4+12];
	cvt.rzi.s32.f32 	%r88, %f6;
	shr.s32 	%r89, %r88, 16;
	add.s64 	%rd35, %rd6, %rd24;
	st.global.u32 	[%rd35], %r89;
	cvt.s32.s16 	%r123, %r88;
$L__BB12_15:
	mul.wide.s32 	%rd36, %r116, 4;
	add.s64 	%rd37, %rd2, %rd36;
	st.global.u32 	[%rd37], %r123;
	add.s32 	%r119, %r119, 4;
	add.s32 	%r118, %r118, 4;
	add.s32 	%r117, %r117, %r13;
	add.s32 	%r116, %r116, %r13;
	add.s32 	%r115, %r115, %r13;
	add.s32 	%r114, %r114, %r13;
	add.s32 	%r113, %r113, %r13;
	add.s32 	%r112, %r112, 4;
	setp.ne.s32 	%p7, %r118, 0;
	@%p7 bra 	$L__BB12_3;
$L__BB12_16:
	setp.eq.s32 	%p8, %r10, 0;
	@%p8 bra 	$L__BB12_30;
	setp.eq.s32 	%p9, %r10, 1;
	@%p9 bra 	$L__BB12_25;
	@%p1 bra 	$L__BB12_20;
	shl.b32 	%r126, %r128, 1;
	mad.lo.s32 	%r91, %r8, %r126, %r7;
	mul.wide.s32 	%rd38, %r91, 4;
	add.s64 	%rd39, %rd2, %rd38;
	mov.b32 	%r125, -1;
	st.global.u32 	[%rd39], %r125;
	bra.uni 	$L__BB12_21;
$L__BB12_20:
	add.s32 	%r92, %r9, %r128;
	mul.wide.s32 	%rd40, %r92, 4;
	add.s64 	%rd41, %rd1, %rd40;
	ld.global.f32 	%f7, [%rd41];
	cvt.rzi.s32.f32 	%r93, %f7;
	shr.s32 	%r94, %r93, 16;
	shl.b32 	%r126, %r128, 1;
	mad.lo.s32 	%r95, %r8, %r126, %r7;
	mul.wide.s32 	%rd42, %r95, 4;
	add.s64 	%rd43, %rd2, %rd42;
	st.global.u32 	[%rd43], %r94;
	cvt.s32.s16 	%r125, %r93;
$L__BB12_21:
	mad.lo.s32 	%r96, %r8, %r126, %r8;
	add.s32 	%r97, %r96, %r7;
	mul.wide.s32 	%rd44, %r97, 4;
	add.s64 	%rd7, %rd2, %rd44;
	st.global.u32 	[%rd7], %r125;
	@%p1 bra 	$L__BB12_23;
	mul.wide.s32 	%rd45, %r8, 4;
	add.s64 	%rd46, %rd7, %rd45;
	mov.b32 	%r127, -1;
	st.global.u32 	[%rd46], %r127;
	bra.uni 	$L__BB12_24;
$L__BB12_23:
	cvt.s64.s32 	%rd47, %r9;
	cvt.u64.u32 	%rd48, %r128;
	add.s64 	%rd49, %rd47, %rd48;
	shl.b64 	%rd50, %rd49, 2;
	add.s64 	%rd51, %rd1, %rd50;
	ld.global.f32 	%f8, [%rd51+4];
	cvt.rzi.s32.f32 	%r99, %f8;
	shr.s32 	%r100, %r99, 16;
	mul.wide.s32 	%rd52, %r8, 4;
	add.s64 	%rd53, %rd7, %rd52;
	st.global.u32 	[%rd53], %r100;
	cvt.s32.s16 	%r127, %r99;
$L__BB12_24:
	add.s32 	%r101, %r126, 3;
	mad.lo.s32 	%r102, %r8, %r101, %r7;
	mul.wide.s32 	%rd54, %r102, 4;
	add.s64 	%rd55, %rd2, %rd54;
	st.global.u32 	[%rd55], %r127;
	add.s32 	%r128, %r128, 2;
$L__BB12_25:
	and.b32  	%r103, %r6, 1;
	setp.eq.b32 	%p10, %r103, 1;
	not.pred 	%p11, %p10;
	@%p11 bra 	$L__BB12_30;
	@%p1 bra 	$L__BB12_28;
	shl.b32 	%r130, %r128, 1;
	mad.lo.s32 	%r105, %r8, %r130, %r7;
	mul.wide.s32 	%rd56, %r105, 4;
	add.s64 	%rd57, %rd2, %rd56;
	mov.b32 	%r129, -1;
	st.global.u32 	[%rd57], %r129;
	bra.uni 	$L__BB12_29;
$L__BB12_28:
	add.s32 	%r106, %r9, %r128;
	mul.wide.s32 	%rd58, %r106, 4;
	add.s64 	%rd59, %rd1, %rd58;
	ld.global.f32 	%f9, [%rd59];
	cvt.rzi.s32.f32 	%r107, %f9;
	shr.s32 	%r108, %r107, 16;
	shl.b32 	%r130, %r128, 1;
	mad.lo.s32 	%r109, %r8, %r130, %r7;
	mul.wide.s32 	%rd60, %r109, 4;
	add.s64 	%rd61, %rd2, %rd60;
	st.global.u32 	[%rd61], %r108;
	cvt.s32.s16 	%r129, %r107;
$L__BB12_29:
	mad.lo.s32 	%r110, %r8, %r130, %r8;
	add.s32 	%r111, %r110, %r7;
	mul.wide.s32 	%rd62, %r111, 4;
	add.s64 	%rd63, %rd2, %rd62;
	st.global.u32 	[%rd63], %r129;
$L__BB12_30:
	ret;

}
	// .globl	_Z20maskCompareMapKernelPhiPiS0_iiiS0_S0_S0_
.visible .entry _Z20maskCompareMapKernelPhiPiS0_iiiS0_S0_S0_(
	.param .u64 .ptr .align 1 _Z20maskCompareMapKernelPhiPiS0_iiiS0_S0_S0__param_0,
	.param .u32 _Z20maskCompareMapKernelPhiPiS0_iiiS0_S0_S0__param_1,
	.param .u64 .ptr .align 1 _Z20maskCompareMapKernelPhiPiS0_iiiS0_S0_S0__param_2,
	.param .u64 .ptr .align 1 _Z20maskCompareMapKernelPhiPiS0_iiiS0_S0_S0__param_3,
	.param .u32 _Z20maskCompareMapKernelPhiPiS0_iiiS0_S0_S0__param_4,
	.param .u32 _Z20maskCompareMapKernelPhiPiS0_iiiS0_S0_S0__param_5,
	.param .u32 _Z20maskCompareMapKernelPhiPiS0_iiiS0_S0_S0__param_6,
	.param .u64 .ptr .align 1 _Z20maskCompareMapKernelPhiPiS0_iiiS0_S0_S0__param_7,
	.param .u64 .ptr .align 1 _Z20maskCompareMapKernelPhiPiS0_iiiS0_S0_S0__param_8,
	.param .u64 .ptr .align 1 _Z20maskCompareMapKernelPhiPiS0_iiiS0_S0_S0__param_9
)
{
	.reg .pred 	%p<52>;
	.reg .b16 	%rs<10>;
	.reg .b32 	%r<120>;
	.reg .b64 	%rd<77>;

	ld.param.u32 	%r51, [_Z20maskCompareMapKernelPhiPiS0_iiiS0_S0_S0__param_1];
	ld.param.u64 	%rd24, [_Z20maskCompareMapKernelPhiPiS0_iiiS0_S0_S0__param_3];
	ld.param.u32 	%r53, [_Z20maskCompareMapKernelPhiPiS0_iiiS0_S0_S0__param_5];
	ld.param.u32 	%r54, [_Z20maskCompareMapKernelPhiPiS0_iiiS0_S0_S0__param_6];
	ld.param.u64 	%rd22, [_Z20maskCompareMapKernelPhiPiS0_iiiS0_S0_S0__param_8];
	cvta.to.global.u64 	%rd1, %rd24;
	mov.u32 	%r55, %ctaid.x;
	mov.u32 	%r56, %ntid.x;
	mov.u32 	%r57, %tid.x;
	mad.lo.s32 	%r1, %r55, %r56, %r57;
	setp.lt.s32 	%p10, %r51, 1;
	@%p10 bra 	$L__BB13_29;
	ld.param.u32 	%r95, [_Z20maskCompareMapKernelPhiPiS0_iiiS0_S0_S0__param_4];
	mul.lo.s32 	%r2, %r53, %r95;
	setp.lt.s32 	%p11, %r54, 1;
	@%p11 bra 	$L__BB13_29;
	ld.param.u32 	%r96, [_Z20maskCompareMapKernelPhiPiS0_iiiS0_S0_S0__param_4];
	mov.u32 	%r59, %tid.y;
	mov.u32 	%r60, %ntid.y;
	mov.u32 	%r61, %ctaid.y;
	mad.lo.s32 	%r62, %r61, %r60, %r59;
	setp.gt.s32 	%p12, %r1, %r96;
	setp.lt.s32 	%p13, %r1, 1;
	or.pred  	%p14, %p12, %p13;
	setp.gt.s32 	%p15, %r62, %r53;
	setp.eq.s32 	%p16, %r62, 0;
	or.pred  	%p17, %p15, %p16;
	or.pred  	%p1, %p14, %p17;
	add.s32 	%r64, %r62, -1;
	mul.lo.s32 	%r3, %r64, %r96;
	setp.ge.s32 	%p19, %r62, %r53;
	or.pred  	%p2, %p14, %p19;
	mul.lo.s32 	%r4, %r62, %r96;
	add.s32 	%r65, %r62, 1;
	setp.ge.s32 	%p20, %r65, %r53;
	or.pred  	%p3, %p14, %p20;
	setp.ge.s32 	%p21, %r1, %r96;
	setp.lt.s32 	%p22, %r1, 0;
	or.pred  	%p23, %p21, %p22;
	or.pred  	%p4, %p23, %p17;
	add.s32 	%r66, %r3, %r1;
	or.pred  	%p5, %p23, %p19;
	add.s32 	%r67, %r66, %r96;
	cvt.s64.s32 	%rd2, %r67;
	or.pred  	%p6, %p23, %p20;
	add.s32 	%r68, %r67, %r96;
	cvt.s64.s32 	%rd3, %r68;
	add.s32 	%r69, %r1, 1;
	setp.ge.s32 	%p24, %r69, %r96;
	setp.lt.s32 	%p25, %r1, -1;
	or.pred  	%p26, %p24, %p25;
	or.pred  	%p7, %p26, %p17;
	or.pred  	%p8, %p26, %p19;
	or.pred  	%p9, %p26, %p20;
	cvta.to.global.u64 	%rd4, %rd22;
	mov.b32 	%r98, 0;
	cvt.s64.s32 	%rd28, %r3;
	cvt.s64.s32 	%rd29, %r1;
	add.s64 	%rd7, %rd28, %rd29;
	cvt.s64.s32 	%rd32, %r4;
	add.s64 	%rd9, %rd32, %rd29;
$L__BB13_3:
	ld.param.u64 	%rd74, [_Z20maskCompareMapKernelPhiPiS0_iiiS0_S0_S0__param_7];
	ld.param.u32 	%r97, [_Z20maskCompareMapKernelPhiPiS0_iiiS0_S0_S0__param_4];
	ld.param.u64 	%rd73, [_Z20maskCompareMapKernelPhiPiS0_iiiS0_S0_S0__param_2];
	ld.param.u64 	%rd69, [_Z20maskCompareMapKernelPhiPiS0_iiiS0_S0_S0__param_0];
	neg.s32 	%r101, %r54;
	cvta.to.global.u64 	%rd76, %rd74;
	mul.lo.s32 	%r71, %r2, %r98;
	cvt.s64.s32 	%rd25, %r71;
	cvta.to.global.u64 	%rd26, %rd73;
	mul.wide.u32 	%rd27, %r98, 4;
	add.s64 	%rd6, %rd26, %rd27;
	mul.lo.s32 	%r100, %r98, %r54;
	add.s64 	%rd30, %rd7, %rd25;
	cvta.to.global.u64 	%rd31, %rd69;
	add.s64 	%rd8, %rd31, %rd30;
	add.s64 	%rd33, %rd9, %rd25;
	add.s64 	%rd10, %rd31, %rd33;
	add.s32 	%r72, %r4, %r97;
	cvt.s64.s32 	%rd34, %r72;
	add.s64 	%rd11, %rd34, %rd29;
	add.s64 	%rd35, %rd11, %rd25;
	add.s64 	%rd12, %rd31, %rd35;
	mov.b32 	%r99, 0;
$L__BB13_4:
	cvt.s64.s32 	%rd14, %r99;
	ld.global.u32 	%r73, [%rd6];
	ld.global.u32 	%r74, [%rd76];
	setp.ne.s32 	%p27, %r73, %r74;
	@%p27 bra 	$L__BB13_27;
	add.s64 	%rd36, %rd7, %rd14;
	shl.b64 	%rd37, %rd36, 2;
	add.s64 	%rd15, %rd1, %rd37;
	mov.b32 	%r104, 0;
	mov.u32 	%r105, %r104;
	@%p1 bra 	$L__BB13_7;
	ld.global.u8 	%rs1, [%rd8+-1];
	setp.ne.s16 	%p28, %rs1, 0;
	selp.u32 	%r104, 1, 0, %p28;
	ld.global.u32 	%r76, [%rd15+-4];
	setp.gt.s32 	%p29, %r76, 0;
	selp.u32 	%r105, 1, 0, %p29;
$L__BB13_7:
	add.s64 	%rd38, %rd9, %rd14;
	shl.b64 	%rd39, %rd38, 2;
	add.s64 	%rd16, %rd1, %rd39;
	@%p2 bra 	$L__BB13_9;
	ld.global.u8 	%rs2, [%rd10+-1];
	setp.eq.s16 	%p30, %rs2, 0;
	selp.b32 	%r104, %r104, 1, %p30;
	ld.global.u32 	%r77, [%rd16+-4];
	setp.lt.s32 	%p31, %r77, 1;
	selp.b32 	%r105, %r105, 1, %p31;
$L__BB13_9:
	add.s64 	%rd40, %rd11, %rd14;
	shl.b64 	%rd41, %rd40, 2;
	add.s64 	%rd17, %rd1, %rd41;
	@%p3 bra 	$L__BB13_11;
	ld.global.u8 	%rs3, [%rd12+-1];
	setp.eq.s16 	%p32, %rs3, 0;
	selp.b32 	%r104, %r104, 1, %p32;
	ld.global.u32 	%r78, [%rd17+-4];
	setp.lt.s32 	%p33, %r78, 1;
	selp.b32 	%r105, %r105, 1, %p33;
$L__BB13_11:
	@%p4 bra 	$L__BB13_13;
	ld.param.u64 	%rd70, [_Z20maskCompareMapKernelPhiPiS0_iiiS0_S0_S0__param_0];
	mul.lo.s32 	%r79, %r2, %r98;
	cvt.s64.s32 	%rd42, %r79;
	add.s32 	%r80, %r3, %r1;
	cvt.s64.s32 	%rd43, %r80;
	add.s64 	%rd44, %rd43, %rd42;
	cvta.to.global.u64 	%rd45, %rd70;
	add.s64 	%rd46, %rd45, %rd44;
	ld.global.u8 	%rs4, [%rd46];
	setp.eq.s16 	%p34, %rs4, 0;
	selp.b32 	%r104, %r104, 1, %p34;
	add.s64 	%rd47, %rd43, %rd14;
	shl.b64 	%rd48, %rd47, 2;
	add.s64 	%rd49, %rd1, %rd48;
	ld.global.u32 	%r81, [%rd49];
	setp.lt.s32 	%p35, %r81, 1;
	selp.b32 	%r105, %r105, 1, %p35;
$L__BB13_13:
	@%p5 bra 	$L__BB13_15;
	ld.param.u64 	%rd71, [_Z20maskCompareMapKernelPhiPiS0_iiiS0_S0_S0__param_0];
	mul.lo.s32 	%r82, %r2, %r98;
	cvt.s64.s32 	%rd50, %r82;
	add.s64 	%rd51, %rd2, %rd50;
	cvta.to.global.u64 	%rd52, %rd71;
	add.s64 	%rd53, %rd52, %rd51;
	ld.global.u8 	%rs5, [%rd53];
	setp.eq.s16 	%p36, %rs5, 0;
	selp.b32 	%r104, %r104, 1, %p36;
	add.s64 	%rd54, %rd2, %rd14;
	shl.b64 	%rd55, %rd54, 2;
	add.s64 	%rd56, %rd1, %rd55;
	ld.global.u32 	%r83, [%rd56];
	setp.lt.s32 	%p37, %r83, 1;
	selp.b32 	%r105, %r105, 1, %p37;
$L__BB13_15:
	@%p6 bra 	$L__BB13_17;
	ld.param.u64 	%rd72, [_Z20maskCompareMapKernelPhiPiS0_iiiS0_S0_S0__param_0];
	mul.lo.s32 	%r84, %r2, %r98;
	cvt.s64.s32 	%rd57, %r84;
	add.s64 	%rd58, %rd3, %rd57;
	cvta.to.global.u64 	%rd59, %rd72;
	add.s64 	%rd60, %rd59, %rd58;
	ld.global.u8 	%rs6, [%rd60];
	setp.eq.s16 	%p38, %rs6, 0;
	selp.b32 	%r104, %r104, 1, %p38;
	add.s64 	%rd61, %rd3, %rd14;
	shl.b64 	%rd62, %rd61, 2;
	add.s64 	%rd63, %rd1, %rd62;
	ld.global.u32 	%r85, [%rd63];
	setp.lt.s32 	%p39, %r85, 1;
	selp.b32 	%r105, %r105, 1, %p39;
$L__BB13_17:
	@%p7 bra 	$L__BB13_19;
	ld.global.u8 	%rs7, [%rd8+1];
	setp.eq.s16 	%p40, %rs7, 0;
	selp.b32 	%r104, %r104, 1, %p40;
	ld.global.u32 	%r86, [%rd15+4];
	setp.lt.s32 	%p41, %r86, 1;
	selp.b32 	%r105, %r105, 1, %p41;
$L__BB13_19:
	@%p8 bra 	$L__BB13_21;
	ld.global.u8 	%rs8, [%rd10+1];
	setp.eq.s16 	%p42, %rs8, 0;
	selp.b32 	%r104, %r104, 1, %p42;
	ld.global.u32 	%r87, [%rd16+4];
	setp.lt.s32 	%p43, %r87, 1;
	selp.b32 	%r105, %r105, 1, %p43;
$L__BB13_21:
	@%p9 bra 	$L__BB13_23;
	ld.global.u8 	%rs9, [%rd12+1];
	setp.eq.s16 	%p44, %rs9, 0;
	selp.b32 	%r104, %r104, 1, %p44;
	ld.global.u32 	%r88, [%rd17+4];
	setp.lt.s32 	%p45, %r88, 1;
	selp.b32 	%r105, %r105, 1, %p45;
$L__BB13_23:
	setp.ne.s32 	%p46, %r104, 0;
	setp.ne.s32 	%p47, %r105, 0;
	and.pred  	%p48, %p46, %p47;
	@%p48 bra 	$L__BB13_25;
	or.b32  	%r91, %r104, %r105;
	setp.ne.s32 	%p49, %r91, 0;
	@%p49 bra 	$L__BB13_26;
	bra.uni 	$L__BB13_27;
$L__BB13_25:
	mul.wide.u32 	%rd64, %r100, 4;
	add.s64 	%rd65, %rd4, %rd64;
	atom.global.add.u32 	%r92, [%rd65], 1;
$L__BB13_26:
	ld.param.u64 	%rd75, [_Z20maskCompareMapKernelPhiPiS0_iiiS0_S0_S0__param_9];
	cvta.to.global.u64 	%rd66, %rd75;
	mul.wide.u32 	%rd67, %r100, 4;
	add.s64 	%rd68, %rd66, %rd67;
	atom.global.add.u32 	%r93, [%rd68], 1;
$L__BB13_27:
	cvt.u32.u64 	%r94, %rd14;
	add.s32 	%r101, %r101, 1;
	setp.ne.s32 	%p50, %r101, 0;
	add.s32 	%r100, %r100, 1;
	add.s64 	%rd76, %rd76, 4;
	add.s32 	%r99, %r94, %r2;
	@%p50 bra 	$L__BB13_4;
	add.s32 	%r98, %r98, 1;
	setp.ne.s32 	%p51, %r98, %r51;
	@%p51 bra 	$L__BB13_3;
$L__BB13_29:
	ret;

}
	// .globl	_Z25initMapsBoundingBoxKerneliiPiS_ii
.visible .entry _Z25initMapsBoundingBoxKerneliiPiS_ii(
	.param .u32 _Z25initMapsBoundingBoxKerneliiPiS_ii_param_0,
	.param .u32 _Z25initMapsBoundingBoxKerneliiPiS_ii_param_1,
	.param .u64 .ptr .align 1 _Z25initMapsBoundingBoxKerneliiPiS_ii_param_2,
	.param .u64 .ptr .align 1 _Z25initMapsBoundingBoxKerneliiPiS_ii_param_3,
	.param .u32 _Z25initMapsBoundingBoxKerneliiPiS_ii_param_4,
	.param .u32 _Z25initMapsBoundingBoxKerneliiPiS_ii_param_5
)
{
	.reg .pred 	%p<12>;
	.reg .b32 	%r<27>;
	.reg .b64 	%rd<21>;

	ld.param.u32 	%r5, [_Z25initMapsBoundingBoxKerneliiPiS_ii_param_1];
	ld.param.u64 	%rd3, [_Z25initMapsBoundingBoxKerneliiPiS_ii_param_2];
	ld.param.u64 	%rd4, [_Z25initMapsBoundingBoxKerneliiPiS_ii_param_3];
	ld.param.u32 	%r6, [_Z25initMapsBoundingBoxKerneliiPiS_ii_param_4];
	ld.param.u32 	%r7, [_Z25initMapsBoundingBoxKerneliiPiS_ii_param_5];
	cvta.to.global.u64 	%rd1, %rd4;
	cvta.to.global.u64 	%rd2, %rd3;
	mov.u32 	%r8, %ctaid.x;
	mov.u32 	%r9, %ntid.x;
	mov.u32 	%r10, %tid.x;
	mad.lo.s32 	%r1, %r8, %r9, %r10;
	shr.s32 	%r11, %r1, 31;
	shr.u32 	%r12, %r11, 30;
	add.s32 	%r13, %r1, %r12;
	shr.s32 	%r2, %r13, 2;
	and.b32  	%r14, %r13, -4;
	sub.s32 	%r3, %r1, %r14;
	setp.ge.s32 	%p1, %r2, %r5;
	@%p1 bra 	$L__BB14_10;
	setp.gt.s32 	%p7, %r3, 1;
	@%p7 bra 	$L__BB14_5;
	setp.eq.s32 	%p10, %r3, 0;
	@%p10 bra 	$L__BB14_8;
	setp.eq.s32 	%p11, %r3, 1;
	@%p11 bra 	$L__BB14_4;
	bra.uni 	$L__BB14_19;
$L__BB14_4:
	mul.wide.s32 	%rd17, %r1, 4;
	add.s64 	%rd18, %rd1, %rd17;
	mov.b32 	%r25, -1;
	st.global.u32 	[%rd18], %r25;
	bra.uni 	$L__BB14_19;
$L__BB14_5:
	setp.eq.s32 	%p8, %r3, 2;
	@%p8 bra 	$L__BB14_9;
	setp.eq.s32 	%p9, %r3, 3;
	@%p9 bra 	$L__BB14_7;
	bra.uni 	$L__BB14_19;
$L__BB14_7:
	mul.wide.s32 	%rd13, %r1, 4;
	add.s64 	%rd14, %rd1, %rd13;
	mov.b32 	%r23, -1;
	st.global.u32 	[%rd14], %r23;
	bra.uni 	$L__BB14_19;
$L__BB14_8:
	add.s32 	%r26, %r6, 1;
	mul.wide.s32 	%rd19, %r1, 4;
	add.s64 	%rd20, %rd1, %rd19;
	st.global.u32 	[%rd20], %r26;
	bra.uni 	$L__BB14_19;
$L__BB14_9:
	add.s32 	%r24, %r7, 1;
	mul.wide.s32 	%rd15, %r1, 4;
	add.s64 	%rd16, %rd1, %rd15;
	st.global.u32 	[%rd16], %r24;
	bra.uni 	$L__BB14_19;
$L__BB14_10:
	sub.s32 	%r4, %r2, %r5;
	setp.gt.s32 	%p2, %r3, 1;
	@%p2 bra 	$L__BB14_14;
	setp.eq.s32 	%p5, %r3, 0;
	@%p5 bra 	$L__BB14_17;
	setp.eq.s32 	%p6, %r3, 1;
	@%p6 bra 	$L__BB14_13;
	bra.uni 	$L__BB14_19;
$L__BB14_13:
	shl.b32 	%r19, %r4, 2;
	mul.wide.s32 	%rd9, %r19, 4;
	add.s64 	%rd10, %rd2, %rd9;
	mov.b32 	%r20, -1;
	st.global.u32 	[%rd10+4], %r20;
	bra.uni 	$L__BB14_19;
$L__BB14_14:
	setp.eq.s32 	%p3, %r3, 2;
	@%p3 bra 	$L__BB14_18;
	setp.eq.s32 	%p4, %r3, 3;
	@%p4 bra 	$L__BB14_16;
	bra.uni 	$L__BB14_19;
$L__BB14_16:
	shl.b32 	%r15, %r4, 2;
	mul.wide.s32 	%rd5, %r15, 4;
	add.s64 	%rd6, %rd2, %rd5;
	mov.b32 	%r16, -1;
	st.global.u32 	[%rd6+12], %r16;
	bra.uni 	$L__BB14_19;
$L__BB14_17:
	add.s32 	%r21, %r6, 1;
	shl.b32 	%r22, %r4, 2;
	mul.wide.s32 	%rd11, %r22, 4;
	add.s64 	%rd12, %rd2, %rd11;
	st.global.u32 	[%rd12], %r21;
	bra.uni 	$L__BB14_19;
$L__BB14_18:
	add.s32 	%r17, %r7, 1;
	shl.b32 	%r18, %r4, 2;
	mul.wide.s32 	%rd7, %r18, 4;
	add.s64 	%rd8, %rd2, %rd7;
	st.global.u32 	[%rd8+8], %r17;
$L__BB14_19:
	ret;

}
	// .globl	_Z31computeProjectBoundingBoxKernelPhiPiiiiS0_S0_
.visible .entry _Z31computeProjectBoundingBoxKernelPhiPiiiiS0_S0_(
	.param .u64 .ptr .align 1 _Z31computeProjectBoundingBoxKernelPhiPiiiiS0_S0__param_0,
	.param .u32 _Z31computeProjectBoundingBoxKernelPhiPiiiiS0_S0__param_1,
	.param .u64 .ptr .align 1 _Z31computeProjectBoundingBoxKernelPhiPiiiiS0_S0__param_2,
	.param .u32 _Z31computeProjectBoundingBoxKernelPhiPiiiiS0_S0__param_3,
	.param .u32 _Z31computeProjectBoundingBoxKernelPhiPiiiiS0_S0__param_4,
	.param .u32 _Z31computeProjectBoundingBoxKernelPhiPiiiiS0_S0__param_5,
	.param .u64 .ptr .align 1 _Z31computeProjectBoundingBoxKernelPhiPiiiiS0_S0__param_6,
	.param .u64 .ptr .align 1 _Z31computeProjectBoundingBoxKernelPhiPiiiiS0_S0__param_7
)
{
	.reg .pred 	%p<65>;
	.reg .b16 	%rs<16>;
	.reg .b32 	%r<402>;
	.reg .b64 	%rd<134>;

	ld.param.u64 	%rd7, [_Z31computeProjectBoundingBoxKernelPhiPiiiiS0_S0__param_0];
	ld.param.u32 	%r132, [_Z31computeProjectBoundingBoxKernelPhiPiiiiS0_S0__param_1];
	ld.param.u64 	%rd8, [_Z31computeProjectBoundingBoxKernelPhiPiiiiS0_S0__param_2];
	ld.param.u32 	%r133, [_Z31computeProjectBoundingBoxKernelPhiPiiiiS0_S0__param_3];
	ld.param.u32 	%r134, [_Z31computeProjectBoundingBoxKernelPhiPiiiiS0_S0__param_4];
	ld.param.u32 	%r135, [_Z31computeProjectBoundingBoxKernelPhiPiiiiS0_S0__param_5];
	ld.param.u64 	%rd9, [_Z31computeProjectBoundingBoxKernelPhiPiiiiS0_S0__param_6];
	cvta.to.global.u64 	%rd1, %rd9;
	cvta.to.global.u64 	%rd2, %rd7;
	cvta.to.global.u64 	%rd10, %rd8;
	mov.u32 	%r136, %ctaid.x;
	mov.u32 	%r137, %ntid.x;
	mov.u32 	%r138, %tid.x;
	mad.lo.s32 	%r1, %r136, %r137, %r138;
	mov.u32 	%r139, %ctaid.y;
	mov.u32 	%r140, %ntid.y;
	mov.u32 	%r141, %tid.y;
	mad.lo.s32 	%r2, %r139, %r140, %r141;
	mad.lo.s32 	%r142, %r133, %r2, %r1;
	cvt.s64.s32 	%rd3, %r142;
	mul.wide.s32 	%rd11, %r142, 4;
	add.s64 	%rd4, %rd10, %rd11;
	ld.global.u32 	%r143, [%rd4];
	setp.eq.s32 	%p1, %r143, -1;
	@%p1 bra 	$L__BB15_57;
	setp.lt.s32 	%p2, %r135, 1;
	mov.b32 	%r388, -1;
	@%p2 bra 	$L__BB15_14;
	mul.lo.s32 	%r3, %r134, %r133;
	and.b32  	%r4, %r135, 15;
	setp.lt.u32 	%p3, %r135, 16;
	mov.b32 	%r388, -1;
	mov.b32 	%r376, 0;
	mov.u32 	%r374, %r376;
	@%p3 bra 	$L__BB15_5;
	and.b32  	%r376, %r135, 2147483632;
	shl.b32 	%r366, %r3, 1;
	mul.lo.s32 	%r365, %r3, 3;
	shl.b32 	%r364, %r3, 2;
	mul.lo.s32 	%r363, %r3, 5;
	mul.lo.s32 	%r362, %r3, 6;
	mul.lo.s32 	%r361, %r3, 7;
	shl.b32 	%r360, %r3, 3;
	mul.lo.s32 	%r359, %r3, 9;
	mul.lo.s32 	%r358, %r3, 10;
	mul.lo.s32 	%r357, %r3, 11;
	mul.lo.s32 	%r356, %r3, 12;
	mul.lo.s32 	%r355, %r3, 13;
	mul.lo.s32 	%r354, %r3, 14;
	mul.lo.s32 	%r353, %r3, 15;
	mov.b32 	%r388, -1;
	mov.b32 	%r352, 0;
	mov.u32 	%r367, %r3;
	mov.u32 	%r368, %r352;
	mov.u32 	%r374, %r352;
$L__BB15_4:
	.pragma "nounroll";
	mul.wide.s32 	%rd12, %r352, 4;
	add.s64 	%rd13, %rd4, %rd12;
	ld.global.u32 	%r150, [%rd13];
	setp.gt.s32 	%p4, %r150, %r374;
	max.s32 	%r151, %r150, %r374;
	selp.b32 	%r152, %r368, %r388, %p4;
	mul.wide.s32 	%rd14, %r367, 4;
	add.s64 	%rd15, %rd4, %rd14;
	ld.global.u32 	%r153, [%rd15];
	setp.gt.s32 	%p5, %r153, %r151;
	max.s32 	%r154, %r153, %r151;
	add.s32 	%r155, %r368, 1;
	selp.b32 	%r156, %r155, %r152, %p5;
	mul.wide.s32 	%rd16, %r366, 4;
	add.s64 	%rd17, %rd4, %rd16;
	ld.global.u32 	%r157, [%rd17];
	setp.gt.s32 	%p6, %r157, %r154;
	max.s32 	%r158, %r157, %r154;
	add.s32 	%r159, %r368, 2;
	selp.b32 	%r160, %r159, %r156, %p6;
	mul.wide.s32 	%rd18, %r365, 4;
	add.s64 	%rd19, %rd4, %rd18;
	ld.global.u32 	%r161, [%rd19];
	setp.gt.s32 	%p7, %r161, %r158;
	max.s32 	%r162, %r161, %r158;
	add.s32 	%r163, %r368, 3;
	selp.b32 	%r164, %r163, %r160, %p7;
	mul.wide.s32 	%rd20, %r364, 4;
	add.s64 	%rd21, %rd4, %rd20;
	ld.global.u32 	%r165, [%rd21];
	setp.gt.s32 	%p8, %r165, %r162;
	max.s32 	%r166, %r165, %r162;
	add.s32 	%r167, %r368, 4;
	selp.b32 	%r168, %r167, %r164, %p8;
	mul.wide.s32 	%rd22, %r363, 4;
	add.s64 	%rd23, %rd4, %rd22;
	ld.global.u32 	%r169, [%rd23];
	setp.gt.s32 	%p9, %r169, %r166;
	max.s32 	%r170, %r169, %r166;
	add.s32 	%r171, %r368, 5;
	selp.b32 	%r172, %r171, %r168, %p9;
	mul.wide.s32 	%rd24, %r362, 4;
	add.s64 	%rd25, %rd4, %rd24;
	ld.global.u32 	%r173, [%rd25];
	setp.gt.s32 	%p10, %r173, %r170;
	max.s32 	%r174, %r173, %r170;
	add.s32 	%r175, %r368, 6;
	selp.b32 	%r176, %r175, %r172, %p10;
	mul.wide.s32 	%rd26, %r361, 4;
	add.s64 	%rd27, %rd4, %rd26;
	ld.global.u32 	%r177, [%rd27];
	setp.gt.s32 	%p11, %r177, %r174;
	max.s32 	%r178, %r177, %r174;
	add.s32 	%r179, %r368, 7;
	selp.b32 	%r180, %r179, %r176, %p11;
	mul.wide.s32 	%rd28, %r360, 4;
	add.s64 	%rd29, %rd4, %rd28;
	ld.global.u32 	%r181, [%rd29];
	setp.gt.s32 	%p12, %r181, %r178;
	max.s32 	%r182, %r181, %r178;
	add.s32 	%r183, %r368, 8;
	selp.b32 	%r184, %r183, %r180, %p12;
	mul.wide.s32 	%rd30, %r359, 4;
	add.s64 	%rd31, %rd4, %rd30;
	ld.global.u32 	%r185, [%rd31];
	setp.gt.s32 	%p13, %r185, %r182;
	max.s32 	%r186, %r185, %r182;
	add.s32 	%r187, %r368, 9;
	selp.b32 	%r188, %r187, %r184, %p13;
	mul.wide.s32 	%rd32, %r358, 4;
	add.s64 	%rd33, %rd4, %rd32;
	ld.global.u32 	%r189, [%rd33];
	setp.gt.s32 	%p14, %r189, %r186;
	max.s32 	%r190, %r189, %r186;
	add.s32 	%r191, %r368, 10;
	selp.b32 	%r192, %r191, %r188, %p14;
	mul.wide.s32 	%rd34, %r357, 4;
	add.s64 	%rd35, %rd4, %rd34;
	ld.global.u32 	%r193, [%rd35];
	setp.gt.s32 	%p15, %r193, %r190;
	max.s32 	%r194, %r193, %r190;
	add.s32 	%r195, %r368, 11;
	selp.b32 	%r196, %r195, %r192, %p15;
	mul.wide.s32 	%rd36, %r356, 4;
	add.s64 	%rd37, %rd4, %rd36;
	ld.global.u32 	%r197, [%rd37];
	setp.gt.s32 	%p16, %r197, %r194;
	max.s32 	%r198, %r197, %r194;
	add.s32 	%r199, %r368, 12;
	selp.b32 	%r200, %r199, %r196, %p16;
	mul.wide.s32 	%rd38, %r355, 4;
	add.s64 	%rd39, %rd4, %rd38;
	ld.global.u32 	%r201, [%rd39];
	setp.gt.s32 	%p17, %r201, %r198;
	max.s32 	%r202, %r201, %r198;
	add.s32 	%r203, %r368, 13;
	selp.b32 	%r204, %r203, %r200, %p17;
	mul.wide.s32 	%rd40, %r354, 4;
	add.s64 	%rd41, %rd4, %rd40;
	ld.global.u32 	%r205, [%rd41];
	setp.gt.s32 	%p18, %r205, %r202;
	max.s32 	%r206, %r205, %r202;
	add.s32 	%r207, %r368, 14;
	selp.b32 	%r208, %r207, %r204, %p18;
	mul.wide.s32 	%rd42, %r353, 4;
	add.s64 	%rd43, %rd4, %rd42;
	ld.global.u32 	%r209, [%rd43];
	setp.gt.s32 	%p19, %r209, %r206;
	max.s32 	%r374, %r209, %r206;
	add.s32 	%r210, %r368, 15;
	selp.b32 	%r388, %r210, %r208, %p19;
	shl.b32 	%r211, %r3, 4;
	add.s32 	%r367, %r367, %r211;
	add.s32 	%r366, %r366, %r211;
	add.s32 	%r365, %r365, %r211;
	add.s32 	%r364, %r364, %r211;
	add.s32 	%r363, %r363, %r211;
	add.s32 	%r362, %r362, %r211;
	add.s32 	%r361, %r361, %r211;
	add.s32 	%r360, %r360, %r211;
	add.s32 	%r359, %r359, %r211;
	add.s32 	%r358, %r358, %r211;
	add.s32 	%r357, %r357, %r211;
	add.s32 	%r356, %r356, %r211;
	add.s32 	%r355, %r355, %r211;
	add.s32 	%r354, %r354, %r211;
	add.s32 	%r353, %r353, %r211;
	add.s32 	%r352, %r352, %r211;
	add.s32 	%r368, %r368, 16;
	setp.ne.s32 	%p20, %r368, %r376;
	@%p20 bra 	$L__BB15_4;
$L__BB15_5:
	setp.eq.s32 	%p21, %r4, 0;
	@%p21 bra 	$L__BB15_14;
	and.b32  	%r62, %r135, 7;
	setp.lt.u32 	%p22, %r4, 8;
	@%p22 bra 	$L__BB15_8;
	mul.lo.s32 	%r213, %r3, %r376;
	mul.wide.s32 	%rd44, %r213, 4;
	add.s64 	%rd45, %rd4, %rd44;
	ld.global.u32 	%r214, [%rd45];
	setp.gt.s32 	%p23, %r214, %r374;
	max.s32 	%r215, %r214, %r374;
	selp.b32 	%r216, %r376, %r388, %p23;
	add.s32 	%r217, %r376, 1;
	add.s32 	%r218, %r213, %r3;
	mul.wide.s32 	%rd46, %r218, 4;
	add.s64 	%rd47, %rd4, %rd46;
	ld.global.u32 	%r219, [%rd47];
	setp.gt.s32 	%p24, %r219, %r215;
	max.s32 	%r220, %r219, %r215;
	selp.b32 	%r221, %r217, %r216, %p24;
	add.s32 	%r222, %r376, 2;
	add.s32 	%r223, %r218, %r3;
	mul.wide.s32 	%rd48, %r223, 4;
	add.s64 	%rd49, %rd4, %rd48;
	ld.global.u32 	%r224, [%rd49];
	setp.gt.s32 	%p25, %r224, %r220;
	max.s32 	%r225, %r224, %r220;
	selp.b32 	%r226, %r222, %r221, %p25;
	add.s32 	%r227, %r376, 3;
	add.s32 	%r228, %r223, %r3;
	mul.wide.s32 	%rd50, %r228, 4;
	add.s64 	%rd51, %rd4, %rd50;
	ld.global.u32 	%r229, [%rd51];
	setp.gt.s32 	%p26, %r229, %r225;
	max.s32 	%r230, %r229, %r225;
	selp.b32 	%r231, %r227, %r226, %p26;
	add.s32 	%r232, %r376, 4;
	add.s32 	%r233, %r228, %r3;
	mul.wide.s32 	%rd52, %r233, 4;
	add.s64 	%rd53, %rd4, %rd52;
	ld.global.u32 	%r234, [%rd53];
	setp.gt.s32 	%p27, %r234, %r230;
	max.s32 	%r235, %r234, %r230;
	selp.b32 	%r236, %r232, %r231, %p27;
	add.s32 	%r237, %r376, 5;
	add.s32 	%r238, %r233, %r3;
	mul.wide.s32 	%rd54, %r238, 4;
	add.s64 	%rd55, %rd4, %rd54;
	ld.global.u32 	%r239, [%rd55];
	setp.gt.s32 	%p28, %r239, %r235;
	max.s32 	%r240, %r239, %r235;
	selp.b32 	%r241, %r237, %r236, %p28;
	add.s32 	%r242, %r376, 6;
	add.s32 	%r243, %r238, %r3;
	mul.wide.s32 	%rd56, %r243, 4;
	add.s64 	%rd57, %rd4, %rd56;
	ld.global.u32 	%r244, [%rd57];
	setp.gt.s32 	%p29, %r244, %r240;
	max.s32 	%r245, %r244, %r240;
	selp.b32 	%r246, %r242, %r241, %p29;
	add.s32 	%r247, %r376, 7;
	add.s32 	%r248, %r243, %r3;
	mul.wide.s32 	%rd58, %r248, 4;
	add.s64 	%rd59, %rd4, %rd58;
	ld.global.u32 	%r249, [%rd59];
	setp.gt.s32 	%p30, %r249, %r245;
	max.s32 	%r374, %r249, %r245;
	selp.b32 	%r388, %r247, %r246, %p30;
	add.s32 	%r376, %r376, 8;
$L__BB15_8:
	setp.eq.s32 	%p31, %r62, 0;
	@%p31 bra 	$L__BB15_14;
	and.b32  	%r70, %r135, 3;
	setp.lt.u32 	%p32, %r62, 4;
	@%p32 bra 	$L__BB15_11;
	mul.lo.s32 	%r251, %r3, %r376;
	mul.wide.s32 	%rd60, %r251, 4;
	add.s64 	%rd61, %rd4, %rd60;
	ld.global.u32 	%r252, [%rd61];
	setp.gt.s32 	%p33, %r252, %r374;
	max.s32 	%r253, %r252, %r374;
	selp.b32 	%r254, %r376, %r388, %p33;
	add.s32 	%r255, %r376, 1;
	add.s32 	%r256, %r251, %r3;
	mul.wide.s32 	%rd62, %r256, 4;
	add.s64 	%rd63, %rd4, %rd62;
	ld.global.u32 	%r257, [%rd63];
	setp.gt.s32 	%p34, %r257, %r253;
	max.s32 	%r258, %r257, %r253;
	selp.b32 	%r259, %r255, %r254, %p34;
	add.s32 	%r260, %r376, 2;
	add.s32 	%r261, %r256, %r3;
	mul.wide.s32 	%rd64, %r261, 4;
	add.s64 	%rd65, %rd4, %rd64;
	ld.global.u32 	%r262, [%rd65];
	setp.gt.s32 	%p35, %r262, %r258;
	max.s32 	%r263, %r262, %r258;
	selp.b32 	%r264, %r260, %r259, %p35;
	add.s32 	%r265, %r376, 3;
	add.s32 	%r266, %r261, %r3;
	mul.wide.s32 	%rd66, %r266, 4;
	add.s64 	%rd67, %rd4, %rd66;
	ld.global.u32 	%r267, [%rd67];
	setp.gt.s32 	%p36, %r267, %r263;
	max.s32 	%r374, %r267, %r263;
	selp.b32 	%r388, %r265, %r264, %p36;
	add.s32 	%r376, %r376, 4;
$L__BB15_11:
	setp.eq.s32 	%p37, %r70, 0;
	@%p37 bra 	$L__BB15_14;
	mul.lo.s32 	%r268, %r376, %r134;
	mul.lo.s32 	%r384, %r268, %r133;
	neg.s32 	%r383, %r70;
$L__BB15_13:
	.pragma "nounroll";
	mul.wide.s32 	%rd68, %r384, 4;
	add.s64 	%rd69, %rd4, %rd68;
	ld.global.u32 	%r269, [%rd69];
	setp.gt.s32 	%p38, %r269, %r374;
	max.s32 	%r374, %r269, %r374;
	selp.b32 	%r388, %r376, %r388, %p38;
	add.s32 	%r376, %r376, 1;
	add.s32 	%r384, %r384, %r3;
	add.s32 	%r383, %r383, 1;
	setp.ne.s32 	%p39, %r383, 0;
	@%p39 bra 	$L__BB15_13;
$L__BB15_14:
	setp.eq.s32 	%p40, %r388, -1;
	@%p40 bra 	$L__BB15_16;
	ld.param.u64 	%rd133, [_Z31computeProjectBoundingBoxKernelPhiPiiiiS0_S0__param_7];
	shl.b32 	%r270, %r388, 2;
	cvta.to.global.u64 	%rd70, %rd133;
	mul.wide.s32 	%rd71, %r270, 4;
	add.s64 	%rd72, %rd70, %rd71;
	atom.global.min.s32 	%r271, [%rd72], %r1;
	atom.global.max.s32 	%r272, [%rd72+4], %r1;
	atom.global.min.s32 	%r273, [%rd72+8], %r2;
	atom.global.max.s32 	%r274, [%rd72+12], %r2;
$L__BB15_16:
	setp.lt.s32 	%p41, %r132, 1;
	@%p41 bra 	$L__BB15_57;
	mul.lo.s32 	%r91, %r134, %r133;
	and.b32  	%r92, %r132, 7;
	setp.lt.u32 	%p42, %r132, 8;
	mov.b32 	%r400, 0;
	@%p42 bra 	$L__BB15_36;
	and.b32  	%r400, %r132, 2147483640;
	neg.s32 	%r398, %r400;
	shl.b32 	%r95, %r91, 3;
	shl.b32 	%r395, %r91, 1;
	mul.lo.s32 	%r394, %r91, 3;
	shl.b32 	%r393, %r91, 2;
	mul.lo.s32 	%r392, %r91, 5;
	mul.lo.s32 	%r391, %r91, 6;
	mul.lo.s32 	%r390, %r91, 7;
	mov.b32 	%r389, 0;
	mov.u32 	%r396, %r91;
	mov.u32 	%r397, %r389;
$L__BB15_19:
	.pragma "nounroll";
	cvt.s64.s32 	%rd73, %r389;
	add.s64 	%rd74, %rd73, %rd3;
	add.s64 	%rd75, %rd2, %rd74;
	ld.global.u8 	%rs1, [%rd75];
	setp.eq.s16 	%p43, %rs1, 0;
	mul.wide.u32 	%rd76, %r397, 4;
	add.s64 	%rd5, %rd1, %rd76;
	@%p43 bra 	$L__BB15_21;
	atom.global.min.s32 	%r277, [%rd5], %r1;
	atom.global.max.s32 	%r278, [%rd5+4], %r1;
	atom.global.min.s32 	%r279, [%rd5+8], %r2;
	atom.global.max.s32 	%r280, [%rd5+12], %r2;
$L__BB15_21:
	cvt.s64.s32 	%rd77, %r396;
	add.s64 	%rd78, %rd77, %rd3;
	add.s64 	%rd79, %rd2, %rd78;
	ld.global.u8 	%rs2, [%rd79];
	setp.eq.s16 	%p44, %rs2, 0;
	@%p44 bra 	$L__BB15_23;
	atom.global.min.s32 	%r281, [%rd5+16], %r1;
	atom.global.max.s32 	%r282, [%rd5+20], %r1;
	atom.global.min.s32 	%r283, [%rd5+24], %r2;
	atom.global.max.s32 	%r284, [%rd5+28], %r2;
$L__BB15_23:
	cvt.s64.s32 	%rd80, %r395;
	add.s64 	%rd81, %rd80, %rd3;
	add.s64 	%rd82, %rd2, %rd81;
	ld.global.u8 	%rs3, [%rd82];
	setp.eq.s16 	%p45, %rs3, 0;
	@%p45 bra 	$L__BB15_25;
	atom.global.min.s32 	%r285, [%rd5+32], %r1;
	atom.global.max.s32 	%r286, [%rd5+36], %r1;
	atom.global.min.s32 	%r287, [%rd5+40], %r2;
	atom.global.max.s32 	%r288, [%rd5+44], %r2;
$L__BB15_25:
	cvt.s64.s32 	%rd83, %r394;
	add.s64 	%rd84, %rd83, %rd3;
	add.s64 	%rd85, %rd2, %rd84;
	ld.global.u8 	%rs4, [%rd85];
	setp.eq.s16 	%p46, %rs4, 0;
	@%p46 bra 	$L__BB15_27;
	atom.global.min.s32 	%r289, [%rd5+48], %r1;
	atom.global.max.s32 	%r290, [%rd5+52], %r1;
	atom.global.min.s32 	%r291, [%rd5+56], %r2;
	atom.global.max.s32 	%r292, [%rd5+60], %r2;
$L__BB15_27:
	cvt.s64.s32 	%rd86, %r393;
	add.s64 	%rd87, %rd86, %rd3;
	add.s64 	%rd88, %rd2, %rd87;
	ld.global.u8 	%rs5, [%rd88];
	setp.eq.s16 	%p47, %rs5, 0;
	@%p47 bra 	$L__BB15_29;
	atom.global.min.s32 	%r293, [%rd5+64], %r1;
	atom.global.max.s32 	%r294, [%rd5+68], %r1;
	atom.global.min.s32 	%r295, [%rd5+72], %r2;
	atom.global.max.s32 	%r296, [%rd5+76], %r2;
$L__BB15_29:
	cvt.s64.s32 	%rd89, %r392;
	add.s64 	%rd90, %rd89, %rd3;
	add.s64 	%rd91, %rd2, %rd90;
	ld.global.u8 	%rs6, [%rd91];
	setp.eq.s16 	%p48, %rs6, 0;
	@%p48 bra 	$L__BB15_31;
	atom.global.min.s32 	%r297, [%rd5+80], %r1;
	atom.global.max.s32 	%r298, [%rd5+84], %r1;
	atom.global.min.s32 	%r299, [%rd5+88], %r2;
	atom.global.max.s32 	%r300, [%rd5+92], %r2;
$L__BB15_31:
	cvt.s64.s32 	%rd92, %r391;
	add.s64 	%rd93, %rd92, %rd3;
	add.s64 	%rd94, %rd2, %rd93;
	ld.global.u8 	%rs7, [%rd94];
	setp.eq.s16 	%p49, %rs7, 0;
	@%p49 bra 	$L__BB15_33;
	atom.global.min.s32 	%r301, [%rd5+96], %r1;
	atom.global.max.s32 	%r302, [%rd5+100], %r1;
	atom.global.min.s32 	%r303, [%rd5+104], %r2;
	atom.global.max.s32 	%r304, [%rd5+108], %r2;
$L__BB15_33:
	cvt.s64.s32 	%rd95, %r390;
	add.s64 	%rd96, %rd95, %rd3;
	add.s64 	%rd97, %rd2, %rd96;
	ld.global.u8 	%rs8, [%rd97];
	setp.eq.s16 	%p50, %rs8, 0;
	@%p50 bra 	$L__BB15_35;
	atom.global.min.s32 	%r305, [%rd5+112], %r1;
	atom.global.max.s32 	%r306, [%rd5+116], %r1;
	atom.global.min.s32 	%r307, [%rd5+120], %r2;
	atom.global.max.s32 	%r308, [%rd5+124], %r2;
$L__BB15_35:
	add.s32 	%r398, %r398, 8;
	add.s32 	%r397, %r397, 32;
	add.s32 	%r396, %r396, %r95;
	add.s32 	%r395, %r395, %r95;
	add.s32 	%r394, %r394, %r95;
	add.s32 	%r393, %r393, %r95;
	add.s32 	%r392, %r392, %r95;
	add.s32 	%r391, %r391, %r95;
	add.s32 	%r390, %r390, %r95;
	add.s32 	%r389, %r389, %r95;
	setp.ne.s32 	%p51, %r398, 0;
	@%p51 bra 	$L__BB15_19;
$L__BB15_36:
	setp.eq.s32 	%p52, %r92, 0;
	@%p52 bra 	$L__BB15_57;
	and.b32  	%r123, %r132, 3;
	setp.lt.u32 	%p53, %r92, 4;
	@%p53 bra 	$L__BB15_47;
	mul.lo.s32 	%r124, %r91, %r400;
	cvt.s64.s32 	%rd98, %r124;
	add.s64 	%rd99, %rd98, %rd3;
	add.s64 	%rd100, %rd2, %rd99;
	ld.global.u8 	%rs9, [%rd100];
	setp.eq.s16 	%p54, %rs9, 0;
	@%p54 bra 	$L__BB15_40;
	shl.b32 	%r309, %r400, 2;
	mul.wide.u32 	%rd101, %r309, 4;
	add.s64 	%rd102, %rd1, %rd101;
	atom.global.min.s32 	%r310, [%rd102], %r1;
	atom.global.max.s32 	%r311, [%rd102+4], %r1;
	atom.global.min.s32 	%r312, [%rd102+8], %r2;
	atom.global.max.s32 	%r313, [%rd102+12], %r2;
$L__BB15_40:
	add.s32 	%r125, %r124, %r91;
	cvt.s64.s32 	%rd103, %r125;
	add.s64 	%rd104, %rd103, %rd3;
	add.s64 	%rd105, %rd2, %rd104;
	ld.global.u8 	%rs10, [%rd105];
	setp.eq.s16 	%p55, %rs10, 0;
	@%p55 bra 	$L__BB15_42;
	shl.b32 	%r314, %r400, 2;
	add.s32 	%r315, %r314, 4;
	mul.wide.u32 	%rd106, %r315, 4;
	add.s64 	%rd107, %rd1, %rd106;
	atom.global.min.s32 	%r316, [%rd107], %r1;
	atom.global.max.s32 	%r317, [%rd107+4], %r1;
	atom.global.min.s32 	%r318, [%rd107+8], %r2;
	atom.global.max.s32 	%r319, [%rd107+12], %r2;
$L__BB15_42:
	add.s32 	%r126, %r125, %r91;
	cvt.s64.s32 	%rd108, %r126;
	add.s64 	%rd109, %rd108, %rd3;
	add.s64 	%rd110, %rd2, %rd109;
	ld.global.u8 	%rs11, [%rd110];
	setp.eq.s16 	%p56, %rs11, 0;
	@%p56 bra 	$L__BB15_44;
	shl.b32 	%r320, %r400, 2;
	add.s32 	%r321, %r320, 8;
	mul.wide.u32 	%rd111, %r321, 4;
	add.s64 	%rd112, %rd1, %rd111;
	atom.global.min.s32 	%r322, [%rd112], %r1;
	atom.global.max.s32 	%r323, [%rd112+4], %r1;
	atom.global.min.s32 	%r324, [%rd112+8], %r2;
	atom.global.max.s32 	%r325, [%rd112+12], %r2;
$L__BB15_44:
	add.s32 	%r326, %r126, %r91;
	cvt.s64.s32 	%rd113, %r326;
	add.s64 	%rd114, %rd113, %rd3;
	add.s64 	%rd115, %rd2, %rd114;
	ld.global.u8 	%rs12, [%rd115];
	setp.eq.s16 	%p57, %rs12, 0;
	@%p57 bra 	$L__BB15_46;
	shl.b32 	%r327, %r400, 2;
	add.s32 	%r328, %r327, 12;
	mul.wide.u32 	%rd116, %r328, 4;
	add.s64 	%rd117, %rd1, %rd116;
	atom.global.min.s32 	%r329, [%rd117], %r1;
	atom.global.max.s32 	%r330, [%rd117+4], %r1;
	atom.global.min.s32 	%r331, [%rd117+8], %r2;
	atom.global.max.s32 	%r332, [%rd117+12], %r2;
$L__BB15_46:
	add.s32 	%r400, %r400, 4;
$L__BB15_47:
	setp.eq.s32 	%p58, %r123, 0;
	@%p58 bra 	$L__BB15_57;
	setp.eq.s32 	%p59, %r123, 1;
	@%p59 bra 	$L__BB15_54;
	mul.lo.s32 	%r129, %r91, %r400;
	cvt.s64.s32 	%rd118, %r129;
	add.s64 	%rd119, %rd118, %rd3;
	add.s64 	%rd120, %rd2, %rd119;
	ld.global.u8 	%rs13, [%rd120];
	setp.eq.s16 	%p60, %rs13, 0;
	@%p60 bra 	$L__BB15_51;
	shl.b32 	%r333, %r400, 2;
	mul.wide.u32 	%rd121, %r333, 4;
	add.s64 	%rd122, %rd1, %rd121;
	atom.global.min.s32 	%r334, [%rd122], %r1;
	atom.global.max.s32 	%r335, [%rd122+4], %r1;
	atom.global.min.s32 	%r336, [%rd122+8], %r2;
	atom.global.max.s32 	%r337, [%rd122+12], %r2;
$L__BB15_51:
	add.s32 	%r338, %r129, %r91;
	cvt.s64.s32 	%rd123, %r338;
	add.s64 	%rd124, %rd123, %rd3;
	add.s64 	%rd125, %rd2, %rd124;
	ld.global.u8 	%rs14, [%rd125];
	setp.eq.s16 	%p61, %rs14, 0;
	@%p61 bra 	$L__BB15_53;
	shl.b32 	%r339, %r400, 2;
	add.s32 	%r340, %r339, 4;
	mul.wide.u32 	%rd126, %r340, 4;
	add.s64 	%rd127, %rd1, %rd126;
	atom.global.min.s32 	%r341, [%rd127], %r1;
	atom.global.max.s32 	%r342, [%rd127+4], %r1;
	atom.global.min.s32 	%r343, [%rd127+8], %r2;
	atom.global.max.s32 	%r344, [%rd127+12], %r2;
$L__BB15_53:
	add.s32 	%r400, %r400, 2;
$L__BB15_54:
	and.b32  	%r345, %r132, 1;
	setp.eq.b32 	%p62, %r345, 1;
	not.pred 	%p63, %p62;
	@%p63 bra 	$L__BB15_57;
	mul.lo.s32 	%r346, %r91, %r400;
	cvt.s64.s32 	%rd128, %r346;
	add.s64 	%rd129, %rd128, %rd3;
	add.s64 	%rd130, %rd2, %rd129;
	ld.global.u8 	%rs15, [%rd130];
	setp.eq.s16 	%p64, %rs15, 0;
	@%p64 bra 	$L__BB15_57;
	shl.b32 	%r347, %r400, 2;
	mul.wide.u32 	%rd131, %r347, 4;
	add.s64 	%rd132, %rd1, %rd131;
	atom.global.min.s32 	%r348, [%rd132], %r1;
	atom.global.max.s32 	%r349, [%rd132+4], %r1;
	atom.global.min.s32 	%r350, [%rd132+8], %r2;
	atom.global.max.s32 	%r351, [%rd132+12], %r2;
$L__BB15_57:
	ret;

}
	// .globl	_Z24getProjectDepthMapKernelyiPfPtiiiS_i
.visible .entry _Z24getProjectDepthMapKernelyiPfPtiiiS_i(
	.param .u64 _Z24getProjectDepthMapKernelyiPfPtiiiS_i_param_0,
	.param .u32 _Z24getProjectDepthMapKernelyiPfPtiiiS_i_param_1,
	.param .u64 .ptr .align 1 _Z24getProjectDepthMapKernelyiPfPtiiiS_i_param_2,
	.param .u64 .ptr .align 1 _Z24getProjectDepthMapKernelyiPfPtiiiS_i_param_3,
	.param .u32 _Z24getProjectDepthMapKernelyiPfPtiiiS_i_param_4,
	.param .u32 _Z24getProjectDepthMapKernelyiPfPtiiiS_i_param_5,
	.param .u32 _Z24getProjectDepthMapKernelyiPfPtiiiS_i_param_6,
	.param .u64 .ptr .align 1 _Z24getProjectDepthMapKernelyiPfPtiiiS_i_param_7,
	.param .u32 _Z24getProjectDepthMapKernelyiPfPtiiiS_i_param_8
)
{
	.reg .pred 	%p<4>;
	.reg .b32 	%r<20>;
	.reg .b32 	%f<18>;
	.reg .b64 	%rd<12>;

	ld.param.u64 	%rd4, [_Z24getProjectDepthMapKernelyiPfPtiiiS_i_param_0];
	ld.param.u32 	%r7, [_Z24getProjectDepthMapKernelyiPfPtiiiS_i_param_1];
	ld.param.u64 	%rd1, [_Z24getProjectDepthMapKernelyiPfPtiiiS_i_param_2];
	ld.param.u64 	%rd2, [_Z24getProjectDepthMapKernelyiPfPtiiiS_i_param_3];
	ld.param.u32 	%r4, [_Z24getProjectDepthMapKernelyiPfPtiiiS_i_param_4];
	ld.param.u32 	%r5, [_Z24getProjectDepthMapKernelyiPfPtiiiS_i_param_6];
	ld.param.u64 	%rd3, [_Z24getProjectDepthMapKernelyiPfPtiiiS_i_param_7];
	ld.param.u32 	%r6, [_Z24getProjectDepthMapKernelyiPfPtiiiS_i_param_8];
	mov.u32 	%r8, %ctaid.x;
	mov.u32 	%r9, %ntid.x;
	mov.u32 	%r10, %tid.x;
	mad.lo.s32 	%r1, %r8, %r9, %r10;
	mov.u32 	%r11, %ctaid.y;
	mov.u32 	%r12, %ntid.y;
	mov.u32 	%r13, %tid.y;
	mad.lo.s32 	%r2, %r11, %r12, %r13;
	cvt.rn.f32.s32 	%f1, %r1;
	cvt.rn.f32.u32 	%f2, %r2;
	tex.2d.v4.s32.f32 	{%r3, %r14, %r15, %r16}, [%rd4, {%f1, %f2}];
	setp.lt.s32 	%p1, %r3, 1;
	setp.ge.s32 	%p2, %r3, %r7;
	or.pred  	%p3, %p1, %p2;
	@%p3 bra 	$L__BB16_2;
	cvta.to.global.u64 	%rd5, %rd1;
	cvta.to.global.u64 	%rd6, %rd3;
	cvta.to.global.u64 	%rd7, %rd2;
	mul.lo.s32 	%r17, %r3, %r5;
	mul.wide.s32 	%rd8, %r17, 4;
	add.s64 	%rd9, %rd5, %rd8;
	ld.global.f32 	%f3, [%rd9];
	ld.global.f32 	%f4, [%rd9+4];
	ld.global.f32 	%f5, [%rd9+8];
	ld.global.f32 	%f6, [%rd6];
	sub.f32 	%f7, %f6, %f3;
	ld.global.f32 	%f8, [%rd6+4];
	sub.f32 	%f9, %f8, %f4;
	ld.global.f32 	%f10, [%rd6+8];
	sub.f32 	%f11, %f10, %f5;
	mul.f32 	%f12, %f9, %f9;
	fma.rn.f32 	%f13, %f7, %f7, %f12;
	fma.rn.f32 	%f14, %f11, %f11, %f13;
	sqrt.rn.f32 	%f15, %f14;
	cvt.rn.f32.s32 	%f16, %r6;
	mul.f32 	%f17, %f15, %f16;
	cvt.rzi.u32.f32 	%r18, %f17;
	mad.lo.s32 	%r19, %r4, %r2, %r1;
	mul.wide.s32 	%rd10, %r19, 2;
	add.s64 	%rd11, %rd7, %rd10;
	st.global.u16 	[%rd11], %r18;
$L__BB16_2:
	ret;

}
	// .globl	_Z26computeMaxCountInMapKerneliPfiiPiS0_
.visible .entry _Z26computeMaxCountInMapKerneliPfiiPiS0_(
	.param .u32 _Z26computeMaxCountInMapKerneliPfiiPiS0__param_0,
	.param .u64 .ptr .align 1 _Z26computeMaxCountInMapKerneliPfiiPiS0__param_1,
	.param .u32 _Z26computeMaxCountInMapKerneliPfiiPiS0__param_2,
	.param .u32 _Z26computeMaxCountInMapKerneliPfiiPiS0__param_3,
	.param .u64 .ptr .align 1 _Z26computeMaxCountInMapKerneliPfiiPiS0__param_4,
	.param .u64 .ptr .align 1 _Z26computeMaxCountInMapKerneliPfiiPiS0__param_5
)
{
	.reg .pred 	%p<24>;
	.reg .b16 	%rs<8>;
	.reg .b32 	%r<85>;
	.reg .b32 	%f<8>;
	.reg .b64 	%rd<25>;

	ld.param.u32 	%r40, [_Z26computeMaxCountInMapKerneliPfiiPiS0__param_0];
	ld.param.u64 	%rd11, [_Z26computeMaxCountInMapKerneliPfiiPiS0__param_1];
	ld.param.u32 	%r38, [_Z26computeMaxCountInMapKerneliPfiiPiS0__param_2];
	ld.param.u32 	%r39, [_Z26computeMaxCountInMapKerneliPfiiPiS0__param_3];
	ld.param.u64 	%rd12, [_Z26computeMaxCountInMapKerneliPfiiPiS0__param_4];
	ld.param.u64 	%rd13, [_Z26computeMaxCountInMapKerneliPfiiPiS0__param_5];
	cvta.to.global.u64 	%rd1, %rd13;
	cvta.to.global.u64 	%rd2, %rd12;
	cvta.to.global.u64 	%rd3, %rd11;
	mov.u32 	%r41, %ctaid.x;
	mov.u32 	%r42, %ntid.x;
	mov.u32 	%r43, %tid.x;
	mad.lo.s32 	%r1, %r41, %r42, %r43;
	sub.s32 	%r2, %r38, %r39;
	setp.ge.s32 	%p1, %r1, %r40;
	setp.lt.s32 	%p2, %r2, 1;
	or.pred  	%p3, %p1, %p2;
	@%p3 bra 	$L__BB17_36;
	mad.lo.s32 	%r3, %r38, %r1, %r39;
	and.b32  	%r4, %r2, 3;
	sub.s32 	%r45, %r39, %r38;
	setp.gt.u32 	%p4, %r45, -4;
	mov.b32 	%r84, 0;
	@%p4 bra 	$L__BB17_20;
	and.b32  	%r84, %r2, 2147483644;
	neg.s32 	%r82, %r84;
	mov.b32 	%r81, 0;
	mov.u32 	%r80, %r3;
$L__BB17_3:
	.pragma "nounroll";
	mul.wide.s32 	%rd14, %r80, 4;
	add.s64 	%rd4, %rd3, %rd14;
	ld.global.f32 	%f1, [%rd4];
	cvt.rzi.s32.f32 	%r10, %f1;
	shr.s32 	%r11, %r10, 16;
	cvt.s32.s16 	%r12, %r10;
	mul.wide.u32 	%rd15, %r81, 4;
	add.s64 	%rd5, %rd2, %rd15;
	atom.global.max.s32 	%r47, [%rd5], %r11;
	atom.global.max.s32 	%r48, [%rd5+4], %r12;
	setp.lt.u32 	%p5, %r10, 65536;
	add.s64 	%rd6, %rd1, %rd15;
	@%p5 bra 	$L__BB17_5;
	atom.global.add.u32 	%r49, [%rd6], %r11;
$L__BB17_5:
	cvt.u16.u32 	%rs1, %r10;
	setp.eq.s16 	%p6, %rs1, 0;
	@%p6 bra 	$L__BB17_7;
	atom.global.add.u32 	%r50, [%rd6+4], %r12;
$L__BB17_7:
	ld.global.f32 	%f2, [%rd4+4];
	cvt.rzi.s32.f32 	%r13, %f2;
	shr.s32 	%r14, %r13, 16;
	cvt.s32.s16 	%r15, %r13;
	atom.global.max.s32 	%r51, [%rd5+8], %r14;
	atom.global.max.s32 	%r52, [%rd5+12], %r15;
	setp.lt.u32 	%p7, %r13, 65536;
	@%p7 bra 	$L__BB17_9;
	atom.global.add.u32 	%r53, [%rd6+8], %r14;
$L__BB17_9:
	cvt.u16.u32 	%rs2, %r13;
	setp.eq.s16 	%p8, %rs2, 0;
	@%p8 bra 	$L__BB17_11;
	atom.global.add.u32 	%r54, [%rd6+12], %r15;
$L__BB17_11:
	ld.global.f32 	%f3, [%rd4+8];
	cvt.rzi.s32.f32 	%r16, %f3;
	shr.s32 	%r17, %r16, 16;
	cvt.s32.s16 	%r18, %r16;
	atom.global.max.s32 	%r55, [%rd5+16], %r17;
	atom.global.max.s32 	%r56, [%rd5+20], %r18;
	setp.lt.u32 	%p9, %r16, 65536;
	@%p9 bra 	$L__BB17_13;
	atom.global.add.u32 	%r57, [%rd6+16], %r17;
$L__BB17_13:
	cvt.u16.u32 	%rs3, %r16;
	setp.eq.s16 	%p10, %rs3, 0;
	@%p10 bra 	$L__BB17_15;
	atom.global.add.u32 	%r58, [%rd6+20], %r18;
$L__BB17_15:
	ld.global.f32 	%f4, [%rd4+12];
	cvt.rzi.s32.f32 	%r19, %f4;
	shr.s32 	%r20, %r19, 16;
	cvt.s32.s16 	%r21, %r19;
	atom.global.max.s32 	%r59, [%rd5+24], %r20;
	atom.global.max.s32 	%r60, [%rd5+28], %r21;
	setp.lt.u32 	%p11, %r19, 65536;
	@%p11 bra 	$L__BB17_17;
	atom.global.add.u32 	%r61, [%rd6+24], %r20;
$L__BB17_17:
	cvt.u16.u32 	%rs4, %r19;
	setp.eq.s16 	%p12, %rs4, 0;
	@%p12 bra 	$L__BB17_19;
	atom.global.add.u32 	%r62, [%rd6+28], %r21;
$L__BB17_19:
	add.s32 	%r82, %r82, 4;
	add.s32 	%r81, %r81, 8;
	add.s32 	%r80, %r80, 4;
	setp.ne.s32 	%p13, %r82, 0;
	@%p13 bra 	$L__BB17_3;
$L__BB17_20:
	setp.eq.s32 	%p14, %r4, 0;
	@%p14 bra 	$L__BB17_36;
	setp.eq.s32 	%p15, %r4, 1;
	@%p15 bra 	$L__BB17_31;
	add.s32 	%r63, %r3, %r84;
	mul.wide.s32 	%rd16, %r63, 4;
	add.s64 	%rd7, %rd3, %rd16;
	ld.global.f32 	%f5, [%rd7];
	cvt.rzi.s32.f32 	%r26, %f5;
	shr.s32 	%r27, %r26, 16;
	cvt.s32.s16 	%r28, %r26;
	shl.b32 	%r29, %r84, 1;
	mul.wide.u32 	%rd17, %r29, 4;
	add.s64 	%rd18, %rd2, %rd17;
	atom.global.max.s32 	%r64, [%rd18], %r27;
	atom.global.max.s32 	%r65, [%rd18+4], %r28;
	setp.lt.u32 	%p16, %r26, 65536;
	add.s64 	%rd8, %rd1, %rd17;
	@%p16 bra 	$L__BB17_24;
	atom.global.add.u32 	%r66, [%rd8], %r27;
$L__BB17_24:
	cvt.u16.u32 	%rs5, %r26;
	setp.eq.s16 	%p17, %rs5, 0;
	@%p17 bra 	$L__BB17_26;
	atom.global.add.u32 	%r67, [%rd8+4], %r28;
$L__BB17_26:
	ld.global.f32 	%f6, [%rd7+4];
	cvt.rzi.s32.f32 	%r30, %f6;
	shr.s32 	%r31, %r30, 16;
	cvt.s32.s16 	%r32, %r30;
	add.s32 	%r68, %r29, 2;
	mul.wide.u32 	%rd19, %r68, 4;
	add.s64 	%rd20, %rd2, %rd19;
	atom.global.max.s32 	%r69, [%rd20], %r31;
	atom.global.max.s32 	%r70, [%rd20+4], %r32;
	setp.lt.u32 	%p18, %r30, 65536;
	add.s64 	%rd9, %rd1, %rd19;
	@%p18 bra 	$L__BB17_28;
	atom.global.add.u32 	%r71, [%rd9], %r31;
$L__BB17_28:
	cvt.u16.u32 	%rs6, %r30;
	setp.eq.s16 	%p19, %rs6, 0;
	@%p19 bra 	$L__BB17_30;
	atom.global.add.u32 	%r72, [%rd9+4], %r32;
$L__BB17_30:
	add.s32 	%r84, %r84, 2;
$L__BB17_31:
	and.b32  	%r73, %r2, 1;
	setp.eq.b32 	%p20, %r73, 1;
	not.pred 	%p21, %p20;
	@%p21 bra 	$L__BB17_36;
	add.s32 	%r74, %r3, %r84;
	mul.wide.s32 	%rd21, %r74, 4;
	add.s64 	%rd22, %rd3, %rd21;
	ld.global.f32 	%f7, [%rd22];
	cvt.rzi.s32.f32 	%r35, %f7;
	shr.s32 	%r36, %r35, 16;
	cvt.s32.s16 	%r37, %r35;
	shl.b32 	%r75, %r84, 1;
	mul.wide.u32 	%rd23, %r75, 4;
	add.s64 	%rd24, %rd2, %rd23;
	atom.global.max.s32 	%r76, [%rd24], %r36;
	atom.global.max.s32 	%r77, [%rd24+4], %r37;
	setp.lt.u32 	%p22, %r35, 65536;
	add.s64 	%rd10, %rd1, %rd23;
	@%p22 bra 	$L__BB17_34;
	atom.global.add.u32 	%r78, [%rd10], %r36;
$L__BB17_34:
	cvt.u16.u32 	%rs7, %r35;
	setp.eq.s16 	%p23, %rs7, 0;
	@%p23 bra 	$L__BB17_36;
	atom.global.add.u32 	%r79, [%rd10+4], %r37;
$L__BB17_36:
	ret;

}
	// .globl	_Z27cleanInstanceTableMapKerneliPfiiPi
.visible .entry _Z27cleanInstanceTableMapKerneliPfiiPi(
	.param .u32 _Z27cleanInstanceTableMapKerneliPfiiPi_param_0,
	.param .u64 .ptr .align 1 _Z27cleanInstanceTableMapKerneliPfiiPi_param_1,
	.param .u32 _Z27cleanInstanceTableMapKerneliPfiiPi_param_2,
	.param .u32 _Z27cleanInstanceTableMapKerneliPfiiPi_param_3,
	.param .u64 .ptr .align 1 _Z27cleanInstanceTableMapKerneliPfiiPi_param_4
)
{
	.reg .pred 	%p<31>;
	.reg .b32 	%r<109>;
	.reg .b32 	%f<15>;
	.reg .b64 	%rd<29>;

	ld.param.u32 	%r35, [_Z27cleanInstanceTableMapKerneliPfiiPi_param_0];
	ld.param.u64 	%rd5, [_Z27cleanInstanceTableMapKerneliPfiiPi_param_1];
	ld.param.u32 	%r33, [_Z27cleanInstanceTableMapKerneliPfiiPi_param_2];
	ld.param.u32 	%r34, [_Z27cleanInstanceTableMapKerneliPfiiPi_param_3];
	ld.param.u64 	%rd6, [_Z27cleanInstanceTableMapKerneliPfiiPi_param_4];
	cvta.to.global.u64 	%rd1, %rd5;
	cvta.to.global.u64 	%rd2, %rd6;
	mov.u32 	%r36, %ctaid.x;
	mov.u32 	%r37, %ntid.x;
	mov.u32 	%r38, %tid.x;
	mad.lo.s32 	%r1, %r36, %r37, %r38;
	sub.s32 	%r2, %r33, %r34;
	setp.ge.s32 	%p1, %r1, %r35;
	setp.lt.s32 	%p2, %r2, 1;
	or.pred  	%p3, %p1, %p2;
	@%p3 bra 	$L__BB18_22;
	mad.lo.s32 	%r3, %r33, %r1, %r34;
	and.b32  	%r4, %r2, 3;
	sub.s32 	%r40, %r34, %r33;
	setp.gt.u32 	%p4, %r40, -4;
	mov.b32 	%r108, 0;
	@%p4 bra 	$L__BB18_12;
	and.b32  	%r108, %r2, 2147483644;
	neg.s32 	%r105, %r108;
	mov.b32 	%r103, 0;
	cvt.s64.s32 	%rd11, %r3;
	mov.u32 	%r104, %r3;
	mov.u32 	%r106, %r103;
$L__BB18_3:
	.pragma "nounroll";
	mul.wide.u32 	%rd7, %r103, 4;
	add.s64 	%rd3, %rd2, %rd7;
	ld.global.u32 	%r11, [%rd3];
	ld.global.u32 	%r42, [%rd3+4];
	or.b32  	%r43, %r11, %r42;
	setp.eq.s32 	%p5, %r43, 0;
	@%p5 bra 	$L__BB18_5;
	setp.eq.s32 	%p6, %r42, 0;
	setp.eq.s32 	%p7, %r11, 0;
	mul.wide.s32 	%rd8, %r104, 4;
	add.s64 	%rd9, %rd1, %rd8;
	ld.global.f32 	%f1, [%rd9];
	cvt.rzi.s32.f32 	%r44, %f1;
	and.b32  	%r45, %r44, -65536;
	selp.b32 	%r46, %r45, 0, %p7;
	cvt.s32.s16 	%r47, %r44;
	selp.b32 	%r48, %r47, 0, %p6;
	add.s32 	%r49, %r48, %r46;
	cvt.rn.f32.s32 	%f2, %r49;
	st.global.f32 	[%rd9], %f2;
$L__BB18_5:
	ld.global.u32 	%r13, [%rd3+8];
	ld.global.u32 	%r50, [%rd3+12];
	or.b32  	%r51, %r13, %r50;
	setp.eq.s32 	%p8, %r51, 0;
	cvt.s64.s32 	%rd10, %r106;
	add.s64 	%rd12, %rd11, %rd10;
	shl.b64 	%rd13, %rd12, 2;
	add.s64 	%rd4, %rd1, %rd13;
	@%p8 bra 	$L__BB18_7;
	setp.eq.s32 	%p9, %r50, 0;
	setp.eq.s32 	%p10, %r13, 0;
	ld.global.f32 	%f3, [%rd4+4];
	cvt.rzi.s32.f32 	%r52, %f3;
	and.b32  	%r53, %r52, -65536;
	selp.b32 	%r54, %r53, 0, %p10;
	cvt.s32.s16 	%r55, %r52;
	selp.b32 	%r56, %r55, 0, %p9;
	add.s32 	%r57, %r56, %r54;
	cvt.rn.f32.s32 	%f4, %r57;
	st.global.f32 	[%rd4+4], %f4;
$L__BB18_7:
	ld.global.u32 	%r15, [%rd3+16];
	ld.global.u32 	%r58, [%rd3+20];
	or.b32  	%r59, %r15, %r58;
	setp.eq.s32 	%p11, %r59, 0;
	@%p11 bra 	$L__BB18_9;
	setp.eq.s32 	%p12, %r58, 0;
	setp.eq.s32 	%p13, %r15, 0;
	ld.global.f32 	%f5, [%rd4+8];
	cvt.rzi.s32.f32 	%r60, %f5;
	and.b32  	%r61, %r60, -65536;
	selp.b32 	%r62, %r61, 0, %p13;
	cvt.s32.s16 	%r63, %r60;
	selp.b32 	%r64, %r63, 0, %p12;
	add.s32 	%r65, %r64, %r62;
	cvt.rn.f32.s32 	%f6, %r65;
	st.global.f32 	[%rd4+8], %f6;
$L__BB18_9:
	ld.global.u32 	%r17, [%rd3+24];
	ld.global.u32 	%r66, [%rd3+28];
	or.b32  	%r67, %r17, %r66;
	setp.eq.s32 	%p14, %r67, 0;
	@%p14 bra 	$L__BB18_11;
	setp.eq.s32 	%p15, %r66, 0;
	setp.eq.s32 	%p16, %r17, 0;
	ld.global.f32 	%f7, [%rd4+12];
	cvt.rzi.s32.f32 	%r68, %f7;
	and.b32  	%r69, %r68, -65536;
	selp.b32 	%r70, %r69, 0, %p16;
	cvt.s32.s16 	%r71, %r68;
	selp.b32 	%r72, %r71, 0, %p15;
	add.s32 	%r73, %r72, %r70;
	cvt.rn.f32.s32 	%f8, %r73;
	st.global.f32 	[%rd4+12], %f8;
$L__BB18_11:
	add.s32 	%r106, %r106, 4;
	add.s32 	%r105, %r105, 4;
	add.s32 	%r104, %r104, 4;
	add.s32 	%r103, %r103, 8;
	setp.ne.s32 	%p17, %r105, 0;
	@%p17 bra 	$L__BB18_3;
$L__BB18_12:
	setp.eq.s32 	%p18, %r4, 0;
	@%p18 bra 	$L__BB18_22;
	setp.eq.s32 	%p19, %r4, 1;
	@%p19 bra 	$L__BB18_19;
	shl.b32 	%r24, %r108, 1;
	mul.wide.u32 	%rd14, %r24, 4;
	add.s64 	%rd15, %rd2, %rd14;
	ld.global.u32 	%r25, [%rd15];
	ld.global.u32 	%r74, [%rd15+4];
	or.b32  	%r75, %r25, %r74;
	setp.eq.s32 	%p20, %r75, 0;
	@%p20 bra 	$L__BB18_16;
	setp.eq.s32 	%p21, %r74, 0;
	setp.eq.s32 	%p22, %r25, 0;
	add.s32 	%r76, %r3, %r108;
	mul.wide.s32 	%rd16, %r76, 4;
	add.s64 	%rd17, %rd1, %rd16;
	ld.global.f32 	%f9, [%rd17];
	cvt.rzi.s32.f32 	%r77, %f9;
	and.b32  	%r78, %r77, -65536;
	selp.b32 	%r79, %r78, 0, %p22;
	cvt.s32.s16 	%r80, %r77;
	selp.b32 	%r81, %r80, 0, %p21;
	add.s32 	%r82, %r81, %r79;
	cvt.rn.f32.s32 	%f10, %r82;
	st.global.f32 	[%rd17], %f10;
$L__BB18_16:
	add.s32 	%r83, %r24, 2;
	mul.wide.u32 	%rd18, %r83, 4;
	add.s64 	%rd19, %rd2, %rd18;
	ld.global.u32 	%r27, [%rd19];
	ld.global.u32 	%r84, [%rd19+4];
	or.b32  	%r85, %r27, %r84;
	setp.eq.s32 	%p23, %r85, 0;
	@%p23 bra 	$L__BB18_18;
	setp.eq.s32 	%p24, %r84, 0;
	setp.eq.s32 	%p25, %r27, 0;
	cvt.s64.s32 	%rd20, %r3;
	cvt.u64.u32 	%rd21, %r108;
	add.s64 	%rd22, %rd20, %rd21;
	shl.b64 	%rd23, %rd22, 2;
	add.s64 	%rd24, %rd1, %rd23;
	ld.global.f32 	%f11, [%rd24+4];
	cvt.rzi.s32.f32 	%r86, %f11;
	and.b32  	%r87, %r86, -65536;
	selp.b32 	%r88, %r87, 0, %p25;
	cvt.s32.s16 	%r89, %r86;
	selp.b32 	%r90, %r89, 0, %p24;
	add.s32 	%r91, %r90, %r88;
	cvt.rn.f32.s32 	%f12, %r91;
	st.global.f32 	[%rd24+4], %f12;
$L__BB18_18:
	add.s32 	%r108, %r108, 2;
$L__BB18_19:
	and.b32  	%r92, %r2, 1;
	setp.eq.b32 	%p26, %r92, 1;
	not.pred 	%p27, %p26;
	@%p27 bra 	$L__BB18_22;
	shl.b32 	%r93, %r108, 1;
	mul.wide.u32 	%rd25, %r93, 4;
	add.s64 	%rd26, %rd2, %rd25;
	ld.global.u32 	%r31, [%rd26];
	ld.global.u32 	%r94, [%rd26+4];
	or.b32  	%r95, %r31, %r94;
	setp.eq.s32 	%p28, %r95, 0;
	@%p28 bra 	$L__BB18_22;
	setp.eq.s32 	%p29, %r94, 0;
	setp.eq.s32 	%p30, %r31, 0;
	add.s32 	%r96, %r3, %r108;
	mul.wide.s32 	%rd27, %r96, 4;
	add.s64 	%rd28, %rd1, %rd27;
	ld.global.f32 	%f13, [%rd28];
	cvt.rzi.s32.f32 	%r97, %f13;
	and.b32  	%r98, %r97, -65536;
	selp.b32 	%r99, %r98, 0, %p30;
	cvt.s32.s16 	%r100, %r97;
	selp.b32 	%r101, %r100, 0, %p29;
	add.s32 	%r102, %r101, %r99;
	cvt.rn.f32.s32 	%f14, %r102;
	st.global.f32 	[%rd28], %f14;
$L__BB18_22:
	ret;

}
	// .globl	_Z29updateSurfelMapInstanceKernelyiiiPfiiPhiii
.visible .entry _Z29updateSurfelMapInstanceKernelyiiiPfiiPhiii(
	.param .u64 _Z29updateSurfelMapInstanceKernelyiiiPfiiPhiii_param_0,
	.param .u32 _Z29updateSurfelMapInstanceKernelyiiiPfiiPhiii_param_1,
	.param .u32 _Z29updateSurfelMapInstanceKernelyiiiPfiiPhiii_param_2,
	.param .u32 _Z29updateSurfelMapInstanceKernelyiiiPfiiPhiii_param_3,
	.param .u64 .ptr .align 1 _Z29updateSurfelMapInstanceKernelyiiiPfiiPhiii_param_4,
	.param .u32 _Z29updateSurfelMapInstanceKernelyiiiPfiiPhiii_param_5,
	.param .u32 _Z29updateSurfelMapInstanceKernelyiiiPfiiPhiii_param_6,
	.param .u64 .ptr .align 1 _Z29updateSurfelMapInstanceKernelyiiiPfiiPhiii_param_7,
	.param .u32 _Z29updateSurfelMapInstanceKernelyiiiPfiiPhiii_param_8,
	.param .u32 _Z29updateSurfelMapInstanceKernelyiiiPfiiPhiii_param_9,
	.param .u32 _Z29updateSurfelMapInstanceKernelyiiiPfiiPhiii_param_10
)
{
	.reg .pred 	%p<9>;
	.reg .b16 	%rs<2>;
	.reg .b32 	%r<44>;
	.reg .b32 	%f<5>;
	.reg .b64 	%rd<12>;

	ld.param.u64 	%rd1, [_Z29updateSurfelMapInstanceKernelyiiiPfiiPhiii_param_0];
	ld.param.u32 	%r10, [_Z29updateSurfelMapInstanceKernelyiiiPfiiPhiii_param_1];
	ld.param.u32 	%r11, [_Z29updateSurfelMapInstanceKernelyiiiPfiiPhiii_param_2];
	ld.param.u32 	%r4, [_Z29updateSurfelMapInstanceKernelyiiiPfiiPhiii_param_3];
	ld.param.u64 	%rd2, [_Z29updateSurfelMapInstanceKernelyiiiPfiiPhiii_param_4];
	ld.param.u32 	%r5, [_Z29updateSurfelMapInstanceKernelyiiiPfiiPhiii_param_5];
	ld.param.u32 	%r6, [_Z29updateSurfelMapInstanceKernelyiiiPfiiPhiii_param_6];
	ld.param.u64 	%rd3, [_Z29updateSurfelMapInstanceKernelyiiiPfiiPhiii_param_7];
	ld.param.u32 	%r7, [_Z29updateSurfelMapInstanceKernelyiiiPfiiPhiii_param_8];
	ld.param.u32 	%r8, [_Z29updateSurfelMapInstanceKernelyiiiPfiiPhiii_param_9];
	ld.param.u32 	%r9, [_Z29updateSurfelMapInstanceKernelyiiiPfiiPhiii_param_10];
	cvta.to.global.u64 	%rd4, %rd3;
	mov.u32 	%r12, %ctaid.x;
	mov.u32 	%r13, %ntid.x;
	mov.u32 	%r14, %tid.x;
	mad.lo.s32 	%r1, %r12, %r13, %r14;
	mov.u32 	%r15, %ctaid.y;
	mov.u32 	%r16, %ntid.y;
	mov.u32 	%r17, %tid.y;
	mad.lo.s32 	%r2, %r15, %r16, %r17;
	mul.lo.s32 	%r18, %r11, %r10;
	mul.lo.s32 	%r19, %r18, %r7;
	cvt.s64.s32 	%rd5, %r19;
	mad.lo.s32 	%r20, %r10, %r2, %r1;
	cvt.s64.s32 	%rd6, %r20;
	add.s64 	%rd7, %rd5, %rd6;
	add.s64 	%rd8, %rd4, %rd7;
	ld.global.u8 	%rs1, [%rd8];
	setp.eq.s16 	%p1, %rs1, 0;
	@%p1 bra 	$L__BB19_3;
	cvt.rn.f32.s32 	%f1, %r1;
	cvt.rn.f32.u32 	%f2, %r2;
	tex.2d.v4.s32.f32 	{%r3, %r21, %r22, %r23}, [%rd1, {%f1, %f2}];
	setp.lt.s32 	%p2, %r3, 1;
	setp.ge.s32 	%p3, %r3, %r4;
	or.pred  	%p4, %p2, %p3;
	setp.le.s32 	%p5, %r3, %r9;
	or.pred  	%p6, %p5, %p4;
	@%p6 bra 	$L__BB19_3;
	shr.u32 	%r24, %r8, 31;
	add.s32 	%r25, %r8, %r24;
	and.b32  	%r26, %r25, -2;
	sub.s32 	%r27, %r8, %r26;
	shr.s32 	%r28, %r25, 1;
	add.s32 	%r29, %r28, %r6;
	mad.lo.s32 	%r30, %r3, %r5, %r29;
	cvta.to.global.u64 	%rd9, %rd2;
	mul.wide.s32 	%rd10, %r30, 4;
	add.s64 	%rd11, %rd9, %rd10;
	ld.global.f32 	%f3, [%rd11];
	cvt.rzi.s32.f32 	%r31, %f3;
	shr.s32 	%r32, %r31, 16;
	cvt.s32.s16 	%r33, %r31;
	setp.eq.s32 	%p7, %r27, 0;
	add.s32 	%r34, %r7, 1;
	selp.b32 	%r35, %r34, 0, %p7;
	add.s32 	%r36, %r32, %r35;
	setp.eq.s32 	%p8, %r27, 1;
	selp.b32 	%r37, %r34, 0, %p8;
	add.s32 	%r38, %r33, %r37;
	min.s32 	%r39, %r36, 65535;
	min.s32 	%r40, %r38, 65535;
	shl.b32 	%r41, %r39, 16;
	cvt.s32.s16 	%r42, %r40;
	add.s32 	%r43, %r41, %r42;
	cvt.rn.f32.s32 	%f4, %r43;
	st.global.f32 	[%rd11], %f4;
$L__BB19_3:
	ret;

}
	// .globl	_Z29countAndColourSurfelMapKerneliPfiiiS_Pi
.visible .entry _Z29countAndColourSurfelMapKerneliPfiiiS_Pi(
	.param .u32 _Z29countAndColourSurfelMapKerneliPfiiiS_Pi_param_0,
	.param .u64 .ptr .align 1 _Z29countAndColourSurfelMapKerneliPfiiiS_Pi_param_1,
	.param .u32 _Z29countAndColourSurfelMapKerneliPfiiiS_Pi_param_2,
	.param .u32 _Z29countAndColourSurfelMapKerneliPfiiiS_Pi_param_3,
	.param .u32 _Z29countAndColourSurfelMapKerneliPfiiiS_Pi_param_4,
	.param .u64 .ptr .align 1 _Z29countAndColourSurfelMapKerneliPfiiiS_Pi_param_5,
	.param .u64 .ptr .align 1 _Z29countAndColourSurfelMapKerneliPfiiiS_Pi_param_6
)
{
	.reg .pred 	%p<45>;
	.reg .b32 	%r<207>;
	.reg .b32 	%f<18>;
	.reg .b64 	%rd<21>;

	ld.param.u32 	%r41, [_Z29countAndColourSurfelMapKerneliPfiiiS_Pi_param_0];
	ld.param.u64 	%rd5, [_Z29countAndColourSurfelMapKerneliPfiiiS_Pi_param_1];
	ld.param.u32 	%r38, [_Z29countAndColourSurfelMapKerneliPfiiiS_Pi_param_2];
	ld.param.u32 	%r39, [_Z29countAndColourSurfelMapKerneliPfiiiS_Pi_param_3];
	ld.param.u32 	%r40, [_Z29countAndColourSurfelMapKerneliPfiiiS_Pi_param_4];
	ld.param.u64 	%rd3, [_Z29countAndColourSurfelMapKerneliPfiiiS_Pi_param_5];
	ld.param.u64 	%rd4, [_Z29countAndColourSurfelMapKerneliPfiiiS_Pi_param_6];
	cvta.to.global.u64 	%rd1, %rd5;
	mov.u32 	%r42, %ctaid.x;
	mov.u32 	%r43, %ntid.x;
	mov.u32 	%r44, %tid.x;
	mad.lo.s32 	%r1, %r42, %r43, %r44;
	setp.ge.s32 	%p1, %r1, %r41;
	@%p1 bra 	$L__BB20_17;
	sub.s32 	%r2, %r38, %r39;
	setp.lt.s32 	%p2, %r2, 1;
	mov.b32 	%r206, -1;
	@%p2 bra 	$L__BB20_13;
	mad.lo.s32 	%r3, %r38, %r1, %r39;
	and.b32  	%r4, %r2, 7;
	sub.s32 	%r49, %r39, %r38;
	setp.gt.u32 	%p3, %r49, -8;
	mov.b32 	%r206, -1;
	mov.b32 	%r199, 0;
	mov.u32 	%r196, %r199;
	@%p3 bra 	$L__BB20_5;
	and.b32  	%r199, %r2, 2147483640;
	neg.s32 	%r190, %r199;
	mov.b32 	%r206, -1;
	mov.b32 	%r196, 0;
	mov.b32 	%r191, 7;
	mov.u32 	%r189, %r3;
$L__BB20_4:
	.pragma "nounroll";
	mul.wide.s32 	%rd6, %r189, 4;
	add.s64 	%rd7, %rd1, %rd6;
	ld.global.f32 	%f1, [%rd7];
	cvt.rzi.s32.f32 	%r53, %f1;
	shr.s32 	%r54, %r53, 16;
	cvt.s32.s16 	%r55, %r53;
	setp.lt.s32 	%p4, %r196, %r54;
	add.s32 	%r56, %r191, -7;
	selp.b32 	%r57, %r56, %r206, %p4;
	max.s32 	%r58, %r196, %r54;
	setp.lt.s32 	%p5, %r58, %r55;
	add.s32 	%r59, %r191, -6;
	selp.b32 	%r60, %r59, %r57, %p5;
	max.s32 	%r61, %r58, %r55;
	ld.global.f32 	%f2, [%rd7+4];
	cvt.rzi.s32.f32 	%r62, %f2;
	shr.s32 	%r63, %r62, 16;
	cvt.s32.s16 	%r64, %r62;
	setp.lt.s32 	%p6, %r61, %r63;
	add.s32 	%r65, %r191, -5;
	selp.b32 	%r66, %r65, %r60, %p6;
	max.s32 	%r67, %r61, %r63;
	setp.lt.s32 	%p7, %r67, %r64;
	add.s32 	%r68, %r191, -4;
	selp.b32 	%r69, %r68, %r66, %p7;
	max.s32 	%r70, %r67, %r64;
	ld.global.f32 	%f3, [%rd7+8];
	cvt.rzi.s32.f32 	%r71, %f3;
	shr.s32 	%r72, %r71, 16;
	cvt.s32.s16 	%r73, %r71;
	setp.lt.s32 	%p8, %r70, %r72;
	add.s32 	%r74, %r191, -3;
	selp.b32 	%r75, %r74, %r69, %p8;
	max.s32 	%r76, %r70, %r72;
	setp.lt.s32 	%p9, %r76, %r73;
	add.s32 	%r77, %r191, -2;
	selp.b32 	%r78, %r77, %r75, %p9;
	max.s32 	%r79, %r76, %r73;
	ld.global.f32 	%f4, [%rd7+12];
	cvt.rzi.s32.f32 	%r80, %f4;
	shr.s32 	%r81, %r80, 16;
	cvt.s32.s16 	%r82, %r80;
	setp.lt.s32 	%p10, %r79, %r81;
	add.s32 	%r83, %r191, -1;
	selp.b32 	%r84, %r83, %r78, %p10;
	max.s32 	%r85, %r79, %r81;
	setp.lt.s32 	%p11, %r85, %r82;
	add.s32 	%r86, %r191, 8;
	selp.b32 	%r87, %r191, %r84, %p11;
	max.s32 	%r88, %r85, %r82;
	ld.global.f32 	%f5, [%rd7+16];
	cvt.rzi.s32.f32 	%r89, %f5;
	shr.s32 	%r90, %r89, 16;
	cvt.s32.s16 	%r91, %r89;
	setp.lt.s32 	%p12, %r88, %r90;
	add.s32 	%r92, %r191, 1;
	selp.b32 	%r93, %r92, %r87, %p12;
	max.s32 	%r94, %r88, %r90;
	setp.lt.s32 	%p13, %r94, %r91;
	add.s32 	%r95, %r191, 2;
	selp.b32 	%r96, %r95, %r93, %p13;
	max.s32 	%r97, %r94, %r91;
	ld.global.f32 	%f6, [%rd7+20];
	cvt.rzi.s32.f32 	%r98, %f6;
	shr.s32 	%r99, %r98, 16;
	cvt.s32.s16 	%r100, %r98;
	setp.lt.s32 	%p14, %r97, %r99;
	add.s32 	%r101, %r191, 3;
	selp.b32 	%r102, %r101, %r96, %p14;
	max.s32 	%r103, %r97, %r99;
	setp.lt.s32 	%p15, %r103, %r100;
	add.s32 	%r104, %r191, 4;
	selp.b32 	%r105, %r104, %r102, %p15;
	max.s32 	%r106, %r103, %r100;
	ld.global.f32 	%f7, [%rd7+24];
	cvt.rzi.s32.f32 	%r107, %f7;
	shr.s32 	%r108, %r107, 16;
	cvt.s32.s16 	%r109, %r107;
	setp.lt.s32 	%p16, %r106, %r108;
	add.s32 	%r110, %r191, 5;
	selp.b32 	%r111, %r110, %r105, %p16;
	max.s32 	%r112, %r106, %r108;
	setp.lt.s32 	%p17, %r112, %r109;
	add.s32 	%r113, %r191, 6;
	selp.b32 	%r114, %r113, %r111, %p17;
	max.s32 	%r115, %r112, %r109;
	ld.global.f32 	%f8, [%rd7+28];
	cvt.rzi.s32.f32 	%r116, %f8;
	shr.s32 	%r117, %r116, 16;
	cvt.s32.s16 	%r118, %r116;
	setp.lt.s32 	%p18, %r115, %r117;
	add.s32 	%r119, %r191, 7;
	selp.b32 	%r120, %r119, %r114, %p18;
	max.s32 	%r121, %r115, %r117;
	setp.lt.s32 	%p19, %r121, %r118;
	selp.b32 	%r206, %r86, %r120, %p19;
	max.s32 	%r196, %r121, %r118;
	add.s32 	%r191, %r191, 16;
	add.s32 	%r190, %r190, 8;
	add.s32 	%r189, %r189, 8;
	setp.ne.s32 	%p20, %r190, 0;
	@%p20 bra 	$L__BB20_4;
$L__BB20_5:
	setp.eq.s32 	%p21, %r4, 0;
	@%p21 bra 	$L__BB20_13;
	and.b32  	%r21, %r2, 3;
	setp.lt.u32 	%p22, %r4, 4;
	@%p22 bra 	$L__BB20_8;
	add.s32 	%r123, %r3, %r199;
	mul.wide.s32 	%rd8, %r123, 4;
	add.s64 	%rd9, %rd1, %rd8;
	ld.global.f32 	%f9, [%rd9];
	cvt.rzi.s32.f32 	%r124, %f9;
	shr.s32 	%r125, %r124, 16;
	cvt.s32.s16 	%r126, %r124;
	setp.lt.s32 	%p23, %r196, %r125;
	shl.b32 	%r127, %r199, 1;
	selp.b32 	%r128, %r127, %r206, %p23;
	max.s32 	%r129, %r196, %r125;
	setp.lt.s32 	%p24, %r129, %r126;
	or.b32  	%r130, %r127, 1;
	selp.b32 	%r131, %r130, %r128, %p24;
	max.s32 	%r132, %r129, %r126;
	sub.s32 	%r133, %r130, %r199;
	ld.global.f32 	%f10, [%rd9+4];
	cvt.rzi.s32.f32 	%r134, %f10;
	shr.s32 	%r135, %r134, 16;
	cvt.s32.s16 	%r136, %r134;
	setp.lt.s32 	%p25, %r132, %r135;
	shl.b32 	%r137, %r133, 1;
	selp.b32 	%r138, %r137, %r131, %p25;
	max.s32 	%r139, %r132, %r135;
	setp.lt.s32 	%p26, %r139, %r136;
	add.s32 	%r140, %r127, 3;
	selp.b32 	%r141, %r140, %r138, %p26;
	max.s32 	%r142, %r139, %r136;
	ld.global.f32 	%f11, [%rd9+8];
	cvt.rzi.s32.f32 	%r143, %f11;
	shr.s32 	%r144, %r143, 16;
	cvt.s32.s16 	%r145, %r143;
	setp.lt.s32 	%p27, %r142, %r144;
	add.s32 	%r146, %r137, 2;
	selp.b32 	%r147, %r146, %r141, %p27;
	max.s32 	%r148, %r142, %r144;
	setp.lt.s32 	%p28, %r148, %r145;
	add.s32 	%r149, %r127, 5;
	selp.b32 	%r150, %r149, %r147, %p28;
	max.s32 	%r151, %r148, %r145;
	ld.global.f32 	%f12, [%rd9+12];
	cvt.rzi.s32.f32 	%r152, %f12;
	shr.s32 	%r153, %r152, 16;
	cvt.s32.s16 	%r154, %r152;
	setp.lt.s32 	%p29, %r151, %r153;
	add.s32 	%r155, %r137, 4;
	selp.b32 	%r156, %r155, %r150, %p29;
	max.s32 	%r157, %r151, %r153;
	setp.lt.s32 	%p30, %r157, %r154;
	add.s32 	%r158, %r127, 7;
	selp.b32 	%r206, %r158, %r156, %p30;
	max.s32 	%r196, %r157, %r154;
	add.s32 	%r199, %r133, 3;
$L__BB20_8:
	setp.eq.s32 	%p31, %r21, 0;
	@%p31 bra 	$L__BB20_13;
	setp.eq.s32 	%p32, %r21, 1;
	@%p32 bra 	$L__BB20_11;
	add.s32 	%r160, %r3, %r199;
	mul.wide.s32 	%rd10, %r160, 4;
	add.s64 	%rd11, %rd1, %rd10;
	ld.global.f32 	%f13, [%rd11];
	cvt.rzi.s32.f32 	%r161, %f13;
	shr.s32 	%r162, %r161, 16;
	cvt.s32.s16 	%r163, %r161;
	setp.lt.s32 	%p33, %r196, %r162;
	shl.b32 	%r164, %r199, 1;
	selp.b32 	%r165, %r164, %r206, %p33;
	max.s32 	%r166, %r196, %r162;
	setp.lt.s32 	%p34, %r166, %r163;
	or.b32  	%r167, %r164, 1;
	selp.b32 	%r168, %r167, %r165, %p34;
	max.s32 	%r169, %r166, %r163;
	sub.s32 	%r170, %r167, %r199;
	ld.global.f32 	%f14, [%rd11+4];
	cvt.rzi.s32.f32 	%r171, %f14;
	shr.s32 	%r172, %r171, 16;
	cvt.s32.s16 	%r173, %r171;
	setp.lt.s32 	%p35, %r169, %r172;
	shl.b32 	%r174, %r170, 1;
	selp.b32 	%r175, %r174, %r168, %p35;
	max.s32 	%r176, %r169, %r172;
	setp.lt.s32 	%p36, %r176, %r173;
	add.s32 	%r177, %r164, 3;
	selp.b32 	%r206, %r177, %r175, %p36;
	max.s32 	%r196, %r176, %r173;
	add.s32 	%r199, %r170, 1;
$L__BB20_11:
	and.b32  	%r178, %r2, 1;
	setp.eq.b32 	%p37, %r178, 1;
	not.pred 	%p38, %p37;
	@%p38 bra 	$L__BB20_13;
	add.s32 	%r179, %r3, %r199;
	mul.wide.s32 	%rd12, %r179, 4;
	add.s64 	%rd13, %rd1, %rd12;
	ld.global.f32 	%f15, [%rd13];
	cvt.rzi.s32.f32 	%r180, %f15;
	shr.s32 	%r181, %r180, 16;
	cvt.s32.s16 	%r182, %r180;
	setp.lt.s32 	%p39, %r196, %r181;
	shl.b32 	%r183, %r199, 1;
	selp.b32 	%r184, %r183, %r206, %p39;
	max.s32 	%r185, %r196, %r181;
	setp.lt.s32 	%p40, %r185, %r182;
	or.b32  	%r186, %r183, 1;
	selp.b32 	%r206, %r186, %r184, %p40;
$L__BB20_13:
	cvta.to.global.u64 	%rd14, %rd4;
	mul.wide.s32 	%rd15, %r1, 4;
	add.s64 	%rd16, %rd14, %rd15;
	st.global.u32 	[%rd16], %r206;
	mad.lo.s32 	%r187, %r38, %r1, %r40;
	mul.wide.s32 	%rd17, %r187, 4;
	add.s64 	%rd2, %rd1, %rd17;
	ld.global.f32 	%f16, [%rd2];
	setp.neu.f32 	%p41, %f16, 0f00000000;
	setp.neu.f32 	%p42, %f16, 0f4AE2E2E2;
	and.pred  	%p43, %p41, %p42;
	@%p43 bra 	$L__BB20_17;
	setp.eq.s32 	%p44, %r206, -1;
	@%p44 bra 	$L__BB20_16;
	cvta.to.global.u64 	%rd18, %rd3;
	mul.wide.s32 	%rd19, %r206, 4;
	add.s64 	%rd20, %rd18, %rd19;
	ld.global.f32 	%f17, [%rd20];
	st.global.f32 	[%rd2], %f17;
	bra.uni 	$L__BB20_17;
$L__BB20_16:
	mov.b32 	%r188, 1256383202;
	st.global.u32 	[%rd2], %r188;
$L__BB20_17:
	ret;

}
	// .globl	_Z22getVertexFromMapKerneliPfiS_
.visible .entry _Z22getVertexFromMapKerneliPfiS_(
	.param .u32 _Z22getVertexFromMapKerneliPfiS__param_0,
	.param .u64 .ptr .align 1 _Z22getVertexFromMapKerneliPfiS__param_1,
	.param .u32 _Z22getVertexFromMapKerneliPfiS__param_2,
	.param .u64 .ptr .align 1 _Z22getVertexFromMapKerneliPfiS__param_3
)
{
	.reg .pred 	%p<2>;
	.reg .b32 	%r<10>;
	.reg .b32 	%f<4>;
	.reg .b64 	%rd<9>;

	ld.param.u32 	%r3, [_Z22getVertexFromMapKerneliPfiS__param_0];
	ld.param.u64 	%rd1, [_Z22getVertexFromMapKerneliPfiS__param_1];
	ld.param.u32 	%r2, [_Z22getVertexFromMapKerneliPfiS__param_2];
	ld.param.u64 	%rd2, [_Z22getVertexFromMapKerneliPfiS__param_3];
	mov.u32 	%r4, %ctaid.x;
	mov.u32 	%r5, %ntid.x;
	mov.u32 	%r6, %tid.x;
	mad.lo.s32 	%r1, %r4, %r5, %r6;
	setp.ge.s32 	%p1, %r1, %r3;
	@%p1 bra 	$L__BB21_2;
	cvta.to.global.u64 	%rd3, %rd1;
	cvta.to.global.u64 	%rd4, %rd2;
	mul.lo.s32 	%r7, %r2, %r1;
	mul.wide.s32 	%rd5, %r7, 4;
	add.s64 	%rd6, %rd3, %rd5;
	ld.global.f32 	%f1, [%rd6];
	shl.b32 	%r8, %r1, 2;
	mul.wide.s32 	%rd7, %r8, 4;
	add.s64 	%rd8, %rd4, %rd7;
	st.global.f32 	[%rd8], %f1;
	ld.global.f32 	%f2, [%rd6+4];
	st.global.f32 	[%rd8+4], %f2;
	ld.global.f32 	%f3, [%rd6+8];
	st.global.f32 	[%rd8+8], %f3;
	mov.b32 	%r9, 0;
	st.global.u32 	[%rd8+12], %r9;
$L__BB21_2:
	ret;

}
	// .globl	_Z22mapKnnVoteColourKerneliPfiiiPiS_iS0_S_S_
.visible .entry _Z22mapKnnVoteColourKerneliPfiiiPiS_iS0_S_S_(
	.param .u32 _Z22mapKnnVoteColourKerneliPfiiiPiS_iS0_S_S__param_0,
	.param .u64 .ptr .align 1 _Z22mapKnnVoteColourKerneliPfiiiPiS_iS0_S_S__param_1,
	.param .u32 _Z22mapKnnVoteColourKerneliPfiiiPiS_iS0_S_S__param_2,
	.param .u32 _Z22mapKnnVoteColourKerneliPfiiiPiS_iS0_S_S__param_3,
	.param .u32 _Z22mapKnnVoteColourKerneliPfiiiPiS_iS0_S_S__param_4,
	.param .u64 .ptr .align 1 _Z22mapKnnVoteColourKerneliPfiiiPiS_iS0_S_S__param_5,
	.param .u64 .ptr .align 1 _Z22mapKnnVoteColourKerneliPfiiiPiS_iS0_S_S__param_6,
	.param .u32 _Z22mapKnnVoteColourKerneliPfiiiPiS_iS0_S_S__param_7,
	.param .u64 .ptr .align 1 _Z22mapKnnVoteColourKerneliPfiiiPiS_iS0_S_S__param_8,
	.param .u64 .ptr .align 1 _Z22mapKnnVoteColourKerneliPfiiiPiS_iS0_S_S__param_9,
	.param .u64 .ptr .align 1 _Z22mapKnnVoteColourKerneliPfiiiPiS_iS0_S_S__param_10
)
{
	.reg .pred 	%p<70>;
	.reg .b32 	%r<238>;
	.reg .b32 	%f<70>;
	.reg .b64 	%rd<52>;

	ld.param.u32 	%r79, [_Z22mapKnnVoteColourKerneliPfiiiPiS_iS0_S_S__param_0];
	ld.param.u64 	%rd8, [_Z22mapKnnVoteColourKerneliPfiiiPiS_iS0_S_S__param_1];
	ld.param.u32 	%r80, [_Z22mapKnnVoteColourKerneliPfiiiPiS_iS0_S_S__param_2];
	ld.param.u32 	%r83, [_Z22mapKnnVoteColourKerneliPfiiiPiS_iS0_S_S__param_3];
	ld.param.u32 	%r81, [_Z22mapKnnVoteColourKerneliPfiiiPiS_iS0_S_S__param_4];
	ld.param.u64 	%rd10, [_Z22mapKnnVoteColourKerneliPfiiiPiS_iS0_S_S__param_5];
	ld.param.u32 	%r82, [_Z22mapKnnVoteColourKerneliPfiiiPiS_iS0_S_S__param_7];
	ld.param.u64 	%rd11, [_Z22mapKnnVoteColourKerneliPfiiiPiS_iS0_S_S__param_8];
	ld.param.u64 	%rd12, [_Z22mapKnnVoteColourKerneliPfiiiPiS_iS0_S_S__param_9];
	ld.param.u64 	%rd9, [_Z22mapKnnVoteColourKerneliPfiiiPiS_iS0_S_S__param_10];
	cvta.to.global.u64 	%rd1, %rd11;
	cvta.to.global.u64 	%rd2, %rd10;
	cvta.to.global.u64 	%rd3, %rd12;
	mov.u32 	%r84, %ctaid.x;
	mov.u32 	%r85, %ntid.x;
	mov.u32 	%r86, %tid.x;
	mad.lo.s32 	%r1, %r84, %r85, %r86;
	sub.s32 	%r2, %r80, %r83;
	shl.b32 	%r3, %r2, 1;
	setp.ge.s32 	%p3, %r1, %r79;
	@%p3 bra 	$L__BB22_39;
	setp.lt.s32 	%p4, %r82, 1;
	@%p4 bra 	$L__BB22_23;
	mul.lo.s32 	%r4, %r82, %r1;
	mul.lo.s32 	%r5, %r3, %r1;
	and.b32  	%r6, %r82, 3;
	setp.lt.u32 	%p5, %r82, 4;
	mov.b32 	%r207, 0;
	@%p5 bra 	$L__BB22_17;
	and.b32  	%r207, %r82, 2147483644;
	neg.s32 	%r211, %r207;
	add.s64 	%rd4, %rd2, 8;
	mov.u32 	%r210, %r4;
$L__BB22_4:
	mul.wide.s32 	%rd13, %r210, 4;
	add.s64 	%rd5, %rd4, %rd13;
	ld.global.u32 	%r24, [%rd5+-8];
	setp.ge.s32 	%p6, %r24, %r79;
	setp.lt.s32 	%p7, %r24, 0;
	or.pred  	%p8, %p6, %p7;
	@%p8 bra 	$L__BB22_7;
	mul.wide.u32 	%rd14, %r24, 4;
	add.s64 	%rd15, %rd1, %rd14;
	ld.global.u32 	%r25, [%rd15];
	setp.lt.s32 	%p9, %r25, 0;
	@%p9 bra 	$L__BB22_7;
	add.s32 	%r88, %r25, %r5;
	mul.wide.s32 	%rd16, %r88, 4;
	add.s64 	%rd17, %rd3, %rd16;
	ld.global.f32 	%f1, [%rd17];
	add.f32 	%f2, %f1, 0f3F800000;
	st.global.f32 	[%rd17], %f2;
$L__BB22_7:
	ld.global.u32 	%r26, [%rd5+-4];
	setp.ge.s32 	%p10, %r26, %r79;
	setp.lt.s32 	%p11, %r26, 0;
	or.pred  	%p12, %p10, %p11;
	@%p12 bra 	$L__BB22_10;
	mul.wide.u32 	%rd18, %r26, 4;
	add.s64 	%rd19, %rd1, %rd18;
	ld.global.u32 	%r27, [%rd19];
	setp.lt.s32 	%p13, %r27, 0;
	@%p13 bra 	$L__BB22_10;
	add.s32 	%r89, %r27, %r5;
	mul.wide.s32 	%rd20, %r89, 4;
	add.s64 	%rd21, %rd3, %rd20;
	ld.global.f32 	%f3, [%rd21];
	add.f32 	%f4, %f3, 0f3F800000;
	st.global.f32 	[%rd21], %f4;
$L__BB22_10:
	ld.global.u32 	%r28, [%rd5];
	setp.ge.s32 	%p14, %r28, %r79;
	setp.lt.s32 	%p15, %r28, 0;
	or.pred  	%p16, %p14, %p15;
	@%p16 bra 	$L__BB22_13;
	mul.wide.u32 	%rd22, %r28, 4;
	add.s64 	%rd23, %rd1, %rd22;
	ld.global.u32 	%r29, [%rd23];
	setp.lt.s32 	%p17, %r29, 0;
	@%p17 bra 	$L__BB22_13;
	add.s32 	%r90, %r29, %r5;
	mul.wide.s32 	%rd24, %r90, 4;
	add.s64 	%rd25, %rd3, %rd24;
	ld.global.f32 	%f5, [%rd25];
	add.f32 	%f6, %f5, 0f3F800000;
	st.global.f32 	[%rd25], %f6;
$L__BB22_13:
	ld.global.u32 	%r30, [%rd5+4];
	setp.ge.s32 	%p18, %r30, %r79;
	setp.lt.s32 	%p19, %r30, 0;
	or.pred  	%p20, %p18, %p19;
	@%p20 bra 	$L__BB22_16;
	mul.wide.u32 	%rd26, %r30, 4;
	add.s64 	%rd27, %rd1, %rd26;
	ld.global.u32 	%r31, [%rd27];
	setp.lt.s32 	%p21, %r31, 0;
	@%p21 bra 	$L__BB22_16;
	add.s32 	%r91, %r31, %r5;
	mul.wide.s32 	%rd28, %r91, 4;
	add.s64 	%rd29, %rd3, %rd28;
	ld.global.f32 	%f7, [%rd29];
	add.f32 	%f8, %f7, 0f3F800000;
	st.global.f32 	[%rd29], %f8;
$L__BB22_16:
	add.s32 	%r211, %r211, 4;
	add.s32 	%r210, %r210, 4;
	setp.eq.s32 	%p22, %r211, 0;
	@%p22 bra 	$L__BB22_17;
	bra.uni 	$L__BB22_4;
$L__BB22_17:
	setp.eq.s32 	%p23, %r6, 0;
	@%p23 bra 	$L__BB22_23;
	add.s32 	%r209, %r207, %r4;
	neg.s32 	%r208, %r6;
$L__BB22_19:
	.pragma "nounroll";
	mul.wide.s32 	%rd30, %r209, 4;
	add.s64 	%rd31, %rd2, %rd30;
	ld.global.u32 	%r14, [%rd31];
	setp.ge.s32 	%p24, %r14, %r79;
	setp.lt.s32 	%p25, %r14, 0;
	or.pred  	%p26, %p24, %p25;
	@%p26 bra 	$L__BB22_22;
	mul.wide.u32 	%rd32, %r14, 4;
	add.s64 	%rd33, %rd1, %rd32;
	ld.global.u32 	%r15, [%rd33];
	setp.lt.s32 	%p27, %r15, 0;
	@%p27 bra 	$L__BB22_22;
	add.s32 	%r92, %r15, %r5;
	mul.wide.s32 	%rd34, %r92, 4;
	add.s64 	%rd35, %rd3, %rd34;
	ld.global.f32 	%f9, [%rd35];
	add.f32 	%f10, %f9, 0f3F800000;
	st.global.f32 	[%rd35], %f10;
$L__BB22_22:
	add.s32 	%r209, %r209, 1;
	add.s32 	%r208, %r208, 1;
	setp.ne.s32 	%p28, %r208, 0;
	@%p28 bra 	$L__BB22_19;
$L__BB22_23:
	setp.lt.s32 	%p30, %r2, 1;
	mov.b64 	%rd51, -1;
	mov.pred 	%p69, 0;
	@%p30 bra 	$L__BB22_37;
	mul.lo.s32 	%r18, %r3, %r1;
	max.s32 	%r19, %r3, 1;
	and.b32  	%r20, %r19, 15;
	setp.lt.s32 	%p31, %r3, 16;
	mov.b32 	%r237, -1;
	mov.b32 	%r218, 0;
	mov.u32 	%r236, %r237;
	@%p31 bra 	$L__BB22_27;
	and.b32  	%r218, %r19, 2147483632;
	mov.b32 	%r237, -1;
	mov.b32 	%r213, 0;
	mov.u32 	%r212, %r18;
$L__BB22_26:
	.pragma "nounroll";
	mul.wide.s32 	%rd37, %r212, 4;
	add.s64 	%rd38, %rd3, %rd37;
	ld.global.f32 	%f11, [%rd38];
	cvt.rn.f32.s32 	%f12, %r236;
	setp.gt.f32 	%p32, %f11, %f12;
	cvt.rzi.s32.f32 	%r98, %f11;
	selp.b32 	%r99, %r98, %r236, %p32;
	selp.b32 	%r100, %r213, %r237, %p32;
	ld.global.f32 	%f13, [%rd38+4];
	cvt.rn.f32.s32 	%f14, %r99;
	setp.gt.f32 	%p33, %f13, %f14;
	cvt.rzi.s32.f32 	%r101, %f13;
	selp.b32 	%r102, %r101, %r99, %p33;
	add.s32 	%r103, %r213, 1;
	selp.b32 	%r104, %r103, %r100, %p33;
	ld.global.f32 	%f15, [%rd38+8];
	cvt.rn.f32.s32 	%f16, %r102;
	setp.gt.f32 	%p34, %f15, %f16;
	cvt.rzi.s32.f32 	%r105, %f15;
	selp.b32 	%r106, %r105, %r102, %p34;
	add.s32 	%r107, %r213, 2;
	selp.b32 	%r108, %r107, %r104, %p34;
	ld.global.f32 	%f17, [%rd38+12];
	cvt.rn.f32.s32 	%f18, %r106;
	setp.gt.f32 	%p35, %f17, %f18;
	cvt.rzi.s32.f32 	%r109, %f17;
	selp.b32 	%r110, %r109, %r106, %p35;
	add.s32 	%r111, %r213, 3;
	selp.b32 	%r112, %r111, %r108, %p35;
	ld.global.f32 	%f19, [%rd38+16];
	cvt.rn.f32.s32 	%f20, %r110;
	setp.gt.f32 	%p36, %f19, %f20;
	cvt.rzi.s32.f32 	%r113, %f19;
	selp.b32 	%r114, %r113, %r110, %p36;
	add.s32 	%r115, %r213, 4;
	selp.b32 	%r116, %r115, %r112, %p36;
	ld.global.f32 	%f21, [%rd38+20];
	cvt.rn.f32.s32 	%f22, %r114;
	setp.gt.f32 	%p37, %f21, %f22;
	cvt.rzi.s32.f32 	%r117, %f21;
	selp.b32 	%r118, %r117, %r114, %p37;
	add.s32 	%r119, %r213, 5;
	selp.b32 	%r120, %r119, %r116, %p37;
	ld.global.f32 	%f23, [%rd38+24];
	cvt.rn.f32.s32 	%f24, %r118;
	setp.gt.f32 	%p38, %f23, %f24;
	cvt.rzi.s32.f32 	%r121, %f23;
	selp.b32 	%r122, %r121, %r118, %p38;
	add.s32 	%r123, %r213, 6;
	selp.b32 	%r124, %r123, %r120, %p38;
	ld.global.f32 	%f25, [%rd38+28];
	cvt.rn.f32.s32 	%f26, %r122;
	setp.gt.f32 	%p39, %f25, %f26;
	cvt.rzi.s32.f32 	%r125, %f25;
	selp.b32 	%r126, %r125, %r122, %p39;
	add.s32 	%r127, %r213, 7;
	selp.b32 	%r128, %r127, %r124, %p39;
	ld.global.f32 	%f27, [%rd38+32];
	cvt.rn.f32.s32 	%f28, %r126;
	setp.gt.f32 	%p40, %f27, %f28;
	cvt.rzi.s32.f32 	%r129, %f27;
	selp.b32 	%r130, %r129, %r126, %p40;
	add.s32 	%r131, %r213, 8;
	selp.b32 	%r132, %r131, %r128, %p40;
	ld.global.f32 	%f29, [%rd38+36];
	cvt.rn.f32.s32 	%f30, %r130;
	setp.gt.f32 	%p41, %f29, %f30;
	cvt.rzi.s32.f32 	%r133, %f29;
	selp.b32 	%r134, %r133, %r130, %p41;
	add.s32 	%r135, %r213, 9;
	selp.b32 	%r136, %r135, %r132, %p41;
	ld.global.f32 	%f31, [%rd38+40];
	cvt.rn.f32.s32 	%f32, %r134;
	setp.gt.f32 	%p42, %f31, %f32;
	cvt.rzi.s32.f32 	%r137, %f31;
	selp.b32 	%r138, %r137, %r134, %p42;
	add.s32 	%r139, %r213, 10;
	selp.b32 	%r140, %r139, %r136, %p42;
	ld.global.f32 	%f33, [%rd38+44];
	cvt.rn.f32.s32 	%f34, %r138;
	setp.gt.f32 	%p43, %f33, %f34;
	cvt.rzi.s32.f32 	%r141, %f33;
	selp.b32 	%r142, %r141, %r138, %p43;
	add.s32 	%r143, %r213, 11;
	selp.b32 	%r144, %r143, %r140, %p43;
	ld.global.f32 	%f35, [%rd38+48];
	cvt.rn.f32.s32 	%f36, %r142;
	setp.gt.f32 	%p44, %f35, %f36;
	cvt.rzi.s32.f32 	%r145, %f35;
	selp.b32 	%r146, %r145, %r142, %p44;
	add.s32 	%r147, %r213, 12;
	selp.b32 	%r148, %r147, %r144, %p44;
	ld.global.f32 	%f37, [%rd38+52];
	cvt.rn.f32.s32 	%f38, %r146;
	setp.gt.f32 	%p45, %f37, %f38;
	cvt.rzi.s32.f32 	%r149, %f37;
	selp.b32 	%r150, %r149, %r146, %p45;
	add.s32 	%r151, %r213, 13;
	selp.b32 	%r152, %r151, %r148, %p45;
	ld.global.f32 	%f39, [%rd38+56];
	cvt.rn.f32.s32 	%f40, %r150;
	setp.gt.f32 	%p46, %f39, %f40;
	cvt.rzi.s32.f32 	%r153, %f39;
	selp.b32 	%r154, %r153, %r150, %p46;
	add.s32 	%r155, %r213, 14;
	selp.b32 	%r156, %r155, %r152, %p46;
	ld.global.f32 	%f41, [%rd38+60];
	cvt.rn.f32.s32 	%f42, %r154;
	setp.gt.f32 	%p47, %f41, %f42;
	cvt.rzi.s32.f32 	%r157, %f41;
	selp.b32 	%r236, %r157, %r154, %p47;
	add.s32 	%r158, %r213, 15;
	selp.b32 	%r237, %r158, %r156, %p47;
	add.s32 	%r212, %r212, 16;
	add.s32 	%r213, %r213, 16;
	setp.ne.s32 	%p48, %r213, %r218;
	@%p48 bra 	$L__BB22_26;
$L__BB22_27:
	setp.eq.s32 	%p49, %r20, 0;
	@%p49 bra 	$L__BB22_36;
	and.b32  	%r47, %r19, 7;
	setp.lt.u32 	%p50, %r20, 8;
	@%p50 bra 	$L__BB22_30;
	add.s32 	%r160, %r218, %r18;
	mul.wide.s32 	%rd39, %r160, 4;
	add.s64 	%rd40, %rd3, %rd39;
	ld.global.f32 	%f43, [%rd40];
	cvt.rn.f32.s32 	%f44, %r236;
	setp.gt.f32 	%p51, %f43, %f44;
	cvt.rzi.s32.f32 	%r161, %f43;
	selp.b32 	%r162, %r161, %r236, %p51;
	selp.b32 	%r163, %r218, %r237, %p51;
	add.s32 	%r164, %r218, 1;
	ld.global.f32 	%f45, [%rd40+4];
	cvt.rn.f32.s32 	%f46, %r162;
	setp.gt.f32 	%p52, %f45, %f46;
	cvt.rzi.s32.f32 	%r165, %f45;
	selp.b32 	%r166, %r165, %r162, %p52;
	selp.b32 	%r167, %r164, %r163, %p52;
	add.s32 	%r168, %r218, 2;
	ld.global.f32 	%f47, [%rd40+8];
	cvt.rn.f32.s32 	%f48, %r166;
	setp.gt.f32 	%p53, %f47, %f48;
	cvt.rzi.s32.f32 	%r169, %f47;
	selp.b32 	%r170, %r169, %r166, %p53;
	selp.b32 	%r171, %r168, %r167, %p53;
	add.s32 	%r172, %r218, 3;
	ld.global.f32 	%f49, [%rd40+12];
	cvt.rn.f32.s32 	%f50, %r170;
	setp.gt.f32 	%p54, %f49, %f50;
	cvt.rzi.s32.f32 	%r173, %f49;
	selp.b32 	%r174, %r173, %r170, %p54;
	selp.b32 	%r175, %r172, %r171, %p54;
	add.s32 	%r176, %r218, 4;
	ld.global.f32 	%f51, [%rd40+16];
	cvt.rn.f32.s32 	%f52, %r174;
	setp.gt.f32 	%p55, %f51, %f52;
	cvt.rzi.s32.f32 	%r177, %f51;
	selp.b32 	%r178, %r177, %r174, %p55;
	selp.b32 	%r179, %r176, %r175, %p55;
	add.s32 	%r180, %r218, 5;
	ld.global.f32 	%f53, [%rd40+20];
	cvt.rn.f32.s32 	%f54, %r178;
	setp.gt.f32 	%p56, %f53, %f54;
	cvt.rzi.s32.f32 	%r181, %f53;
	selp.b32 	%r182, %r181, %r178, %p56;
	selp.b32 	%r183, %r180, %r179, %p56;
	add.s32 	%r184, %r218, 6;
	ld.global.f32 	%f55, [%rd40+24];
	cvt.rn.f32.s32 	%f56, %r182;
	setp.gt.f32 	%p57, %f55, %f56;
	cvt.rzi.s32.f32 	%r185, %f55;
	selp.b32 	%r186, %r185, %r182, %p57;
	selp.b32 	%r187, %r184, %r183, %p57;
	add.s32 	%r188, %r218, 7;
	ld.global.f32 	%f57, [%rd40+28];
	cvt.rn.f32.s32 	%f58, %r186;
	setp.gt.f32 	%p58, %f57, %f58;
	cvt.rzi.s32.f32 	%r189, %f57;
	selp.b32 	%r236, %r189, %r186, %p58;
	selp.b32 	%r237, %r188, %r187, %p58;
	add.s32 	%r218, %r218, 8;
$L__BB22_30:
	setp.eq.s32 	%p59, %r47, 0;
	@%p59 bra 	$L__BB22_36;
	and.b32  	%r56, %r19, 3;
	setp.lt.u32 	%p60, %r47, 4;
	@%p60 bra 	$L__BB22_33;
	add.s32 	%r191, %r218, %r18;
	mul.wide.s32 	%rd41, %r191, 4;
	add.s64 	%rd42, %rd3, %rd41;
	ld.global.f32 	%f59, [%rd42];
	cvt.rn.f32.s32 	%f60, %r236;
	setp.gt.f32 	%p61, %f59, %f60;
	cvt.rzi.s32.f32 	%r192, %f59;
	selp.b32 	%r193, %r192, %r236, %p61;
	selp.b32 	%r194, %r218, %r237, %p61;
	add.s32 	%r195, %r218, 1;
	ld.global.f32 	%f61, [%rd42+4];
	cvt.rn.f32.s32 	%f62, %r193;
	setp.gt.f32 	%p62, %f61, %f62;
	cvt.rzi.s32.f32 	%r196, %f61;
	selp.b32 	%r197, %r196, %r193, %p62;
	selp.b32 	%r198, %r195, %r194, %p62;
	add.s32 	%r199, %r218, 2;
	ld.global.f32 	%f63, [%rd42+8];
	cvt.rn.f32.s32 	%f64, %r197;
	setp.gt.f32 	%p63, %f63, %f64;
	cvt.rzi.s32.f32 	%r200, %f63;
	selp.b32 	%r201, %r200, %r197, %p63;
	selp.b32 	%r202, %r199, %r198, %p63;
	add.s32 	%r203, %r218, 3;
	ld.global.f32 	%f65, [%rd42+12];
	cvt.rn.f32.s32 	%f66, %r201;
	setp.gt.f32 	%p64, %f65, %f66;
	cvt.rzi.s32.f32 	%r204, %f65;
	selp.b32 	%r236, %r204, %r201, %p64;
	selp.b32 	%r237, %r203, %r202, %p64;
	add.s32 	%r218, %r218, 4;
$L__BB22_33:
	setp.eq.s32 	%p65, %r56, 0;
	@%p65 bra 	$L__BB22_36;
	add.s32 	%r232, %r218, %r18;
	neg.s32 	%r231, %r56;
$L__BB22_35:
	.pragma "nounroll";
	mul.wide.s32 	%rd43, %r232, 4;
	add.s64 	%rd44, %rd3, %rd43;
	ld.global.f32 	%f67, [%rd44];
	cvt.rn.f32.s32 	%f68, %r236;
	setp.gt.f32 	%p66, %f67, %f68;
	cvt.rzi.s32.f32 	%r205, %f67;
	selp.b32 	%r236, %r205, %r236, %p66;
	selp.b32 	%r237, %r218, %r237, %p66;
	add.s32 	%r218, %r218, 1;
	add.s32 	%r232, %r232, 1;
	add.s32 	%r231, %r231, 1;
	setp.ne.s32 	%p67, %r231, 0;
	@%p67 bra 	$L__BB22_35;
$L__BB22_36:
	setp.gt.s32 	%p69, %r236, 0;
	cvt.s64.s32 	%rd51, %r237;
$L__BB22_37:
	not.pred 	%p68, %p69;
	@%p68 bra 	$L__BB22_39;
	cvta.to.global.u64 	%rd45, %rd9;
	shl.b64 	%rd46, %rd51, 2;
	add.s64 	%rd47, %rd45, %rd46;
	ld.global.f32 	%f69, [%rd47];
	mad.lo.s32 	%r206, %r80, %r1, %r81;
	cvta.to.global.u64 	%rd48, %rd8;
	mul.wide.s32 	%rd49, %r206, 4;
	add.s64 	%rd50, %rd48, %rd49;
	st.global.f32 	[%rd50], %f69;
$L__BB22_39:
	ret;

}
	// .globl	_Z34loopClosureCopyMatchInstanceKerneliPfiiPii
.visible .entry _Z34loopClosureCopyMatchInstanceKerneliPfiiPii(
	.param .u32 _Z34loopClosureCopyMatchInstanceKerneliPfiiPii_param_0,
	.param .u64 .ptr .align 1 _Z34loopClosureCopyMatchInstanceKerneliPfiiPii_param_1,
	.param .u32 _Z34loopClosureCopyMatchInstanceKerneliPfiiPii_param_2,
	.param .u32 _Z34loopClosureCopyMatchInstanceKerneliPfiiPii_param_3,
	.param .u64 .ptr .align 1 _Z34loopClosureCopyMatchInstanceKerneliPfiiPii_param_4,
	.param .u32 _Z34loopClosureCopyMatchInstanceKerneliPfiiPii_param_5
)
{
	.reg .pred 	%p<9>;
	.reg .b32 	%r<43>;
	.reg .b32 	%f<4>;
	.reg .b64 	%rd<11>;

	ld.param.u32 	%r12, [_Z34loopClosureCopyMatchInstanceKerneliPfiiPii_param_0];
	ld.param.u64 	%rd4, [_Z34loopClosureCopyMatchInstanceKerneliPfiiPii_param_1];
	ld.param.u32 	%r9, [_Z34loopClosureCopyMatchInstanceKerneliPfiiPii_param_2];
	ld.param.u32 	%r10, [_Z34loopClosureCopyMatchInstanceKerneliPfiiPii_param_3];
	ld.param.u64 	%rd3, [_Z34loopClosureCopyMatchInstanceKerneliPfiiPii_param_4];
	ld.param.u32 	%r11, [_Z34loopClosureCopyMatchInstanceKerneliPfiiPii_param_5];
	cvta.to.global.u64 	%rd1, %rd4;
	mov.u32 	%r13, %ctaid.x;
	mov.u32 	%r14, %ntid.x;
	mov.u32 	%r15, %tid.x;
	mad.lo.s32 	%r1, %r13, %r14, %r15;
	setp.ge.s32 	%p1, %r1, %r12;
	setp.lt.s32 	%p2, %r11, 1;
	or.pred  	%p3, %p1, %p2;
	@%p3 bra 	$L__BB23_7;
	mad.lo.s32 	%r2, %r9, %r1, %r10;
	cvta.to.global.u64 	%rd2, %rd3;
	mov.b32 	%r41, 0;
$L__BB23_2:
	shl.b32 	%r18, %r41, 1;
	mul.wide.u32 	%rd5, %r18, 4;
	add.s64 	%rd6, %rd2, %rd5;
	ld.global.u32 	%r19, [%rd6];
	ld.global.u32 	%r4, [%rd6+4];
	shr.u32 	%r20, %r19, 31;
	add.s32 	%r21, %r19, %r20;
	and.b32  	%r22, %r21, -2;
	sub.s32 	%r17, %r19, %r22;
	shr.s32 	%r23, %r21, 1;
	add.s32 	%r24, %r23, %r2;
	mul.wide.s32 	%rd7, %r24, 4;
	add.s64 	%rd8, %rd1, %rd7;
	ld.global.f32 	%f1, [%rd8];
	setp.eq.s32 	%p4, %r17, 1;
	@%p4 bra 	$L__BB23_5;
	setp.ne.s32 	%p5, %r17, 0;
	@%p5 bra 	$L__BB23_7;
	cvt.rzi.s32.f32 	%r25, %f1;
	shr.u32 	%r42, %r25, 16;
	bra.uni 	$L__BB23_6;
$L__BB23_5:
	cvt.rzi.s32.f32 	%r42, %f1;
$L__BB23_6:
	shr.u32 	%r26, %r4, 31;
	add.s32 	%r27, %r4, %r26;
	and.b32  	%r28, %r27, -2;
	sub.s32 	%r29, %r4, %r28;
	shr.s32 	%r30, %r27, 1;
	add.s32 	%r31, %r30, %r2;
	mul.wide.s32 	%rd9, %r31, 4;
	add.s64 	%rd10, %rd1, %rd9;
	ld.global.f32 	%f2, [%rd10];
	cvt.rzi.s32.f32 	%r32, %f2;
	shr.u32 	%r33, %r32, 16;
	setp.eq.s32 	%p6, %r29, 0;
	selp.b32 	%r34, %r42, 0, %p6;
	add.s32 	%r35, %r33, %r34;
	setp.eq.s32 	%p7, %r29, 1;
	selp.b32 	%r36, %r42, 0, %p7;
	add.s32 	%r37, %r32, %r36;
	shl.b32 	%r38, %r35, 16;
	cvt.s32.s16 	%r39, %r37;
	add.s32 	%r40, %r38, %r39;
	cvt.rn.f32.s32 	%f3, %r40;
	st.global.f32 	[%rd10], %f3;
	add.s32 	%r41, %r41, 1;
	setp.ne.s32 	%p8, %r41, %r11;
	@%p8 bra 	$L__BB23_2;
$L__BB23_7:
	ret;

}
	// .globl	_Z24renderProjectFrameKernelyiiiPfiiiS_S_
.visible .entry _Z24renderProjectFrameKernelyiiiPfiiiS_S_(
	.param .u64 _Z24renderProjectFrameKernelyiiiPfiiiS_S__param_0,
	.param .u32 _Z24renderProjectFrameKernelyiiiPfiiiS_S__param_1,
	.param .u32 _Z24renderProjectFrameKernelyiiiPfiiiS_S__param_2,
	.param .u32 _Z24renderProjectFrameKernelyiiiPfiiiS_S__param_3,
	.param .u64 .ptr .align 1 _Z24renderProjectFrameKernelyiiiPfiiiS_S__param_4,
	.param .u32 _Z24renderProjectFrameKernelyiiiPfiiiS_S__param_5,
	.param .u32 _Z24renderProjectFrameKernelyiiiPfiiiS_S__param_6,
	.param .u32 _Z24renderProjectFrameKernelyiiiPfiiiS_S__param_7,
	.param .u64 .ptr .align 1 _Z24renderProjectFrameKernelyiiiPfiiiS_S__param_8,
	.param .u64 .ptr .align 1 _Z24renderProjectFrameKernelyiiiPfiiiS_S__param_9
)
{
	.reg .pred 	%p<4>;
	.reg .b32 	%r<38>;
	.reg .b32 	%f<12>;
	.reg .b64 	%rd<14>;

	ld.param.u64 	%rd3, [_Z24renderProjectFrameKernelyiiiPfiiiS_S__param_0];
	ld.param.u32 	%r7, [_Z24renderProjectFrameKernelyiiiPfiiiS_S__param_1];
	ld.param.u32 	%r10, [_Z24renderProjectFrameKernelyiiiPfiiiS_S__param_3];
	ld.param.u64 	%rd2, [_Z24renderProjectFrameKernelyiiiPfiiiS_S__param_4];
	ld.param.u32 	%r8, [_Z24renderProjectFrameKernelyiiiPfiiiS_S__param_5];
	ld.param.u32 	%r9, [_Z24renderProjectFrameKernelyiiiPfiiiS_S__param_7];
	ld.param.u64 	%rd4, [_Z24renderProjectFrameKernelyiiiPfiiiS_S__param_8];
	cvta.to.global.u64 	%rd1, %rd4;
	mov.u32 	%r11, %ctaid.x;
	mov.u32 	%r12, %ntid.x;
	mov.u32 	%r13, %tid.x;
	mad.lo.s32 	%r1, %r11, %r12, %r13;
	mov.u32 	%r14, %ctaid.y;
	mov.u32 	%r15, %ntid.y;
	mov.u32 	%r16, %tid.y;
	mad.lo.s32 	%r2, %r14, %r15, %r16;
	cvt.rn.f32.s32 	%f1, %r1;
	cvt.rn.f32.u32 	%f2, %r2;
	tex.2d.v4.s32.f32 	{%r3, %r17, %r18, %r19}, [%rd3, {%f1, %f2}];
	setp.lt.s32 	%p1, %r3, 1;
	setp.ge.s32 	%p2, %r3, %r10;
	or.pred  	%p3, %p1, %p2;
	@%p3 bra 	$L__BB24_2;
	cvta.to.global.u64 	%rd7, %rd2;
	mad.lo.s32 	%r24, %r3, %r8, %r9;
	mul.wide.s32 	%rd8, %r24, 4;
	add.s64 	%rd9, %rd7, %rd8;
	ld.global.f32 	%f3, [%rd9];
	cvt.rzi.s32.f32 	%r25, %f3;
	shr.u32 	%r26, %r25, 16;
	and.b32  	%r27, %r26, 255;
	cvt.rn.f32.u32 	%f4, %r27;
	div.rn.f32 	%f5, %f4, 0f437F0000;
	mul.lo.s32 	%r28, %r2, %r7;
	shl.b32 	%r29, %r28, 2;
	shl.b32 	%r30, %r1, 2;
	add.s32 	%r37, %r29, %r30;
	mul.wide.s32 	%rd10, %r37, 4;
	add.s64 	%rd11, %rd1, %rd10;
	st.global.f32 	[%rd11], %f5;
	ld.global.f32 	%f6, [%rd9];
	cvt.rzi.s32.f32 	%r31, %f6;
	shr.u32 	%r32, %r31, 8;
	and.b32  	%r33, %r32, 255;
	cvt.rn.f32.u32 	%f7, %r33;
	div.rn.f32 	%f8, %f7, 0f437F0000;
	st.global.f32 	[%rd11+4], %f8;
	ld.global.f32 	%f9, [%rd9];
	cvt.rzi.s32.f32 	%r34, %f9;
	and.b32  	%r35, %r34, 255;
	cvt.rn.f32.u32 	%f10, %r35;
	div.rn.f32 	%f11, %f10, 0f437F0000;
	st.global.f32 	[%rd11+8], %f11;
	bra.uni 	$L__BB24_3;
$L__BB24_2:
	mul.lo.s32 	%r20, %r2, %r7;
	shl.b32 	%r21, %r20, 2;
	shl.b32 	%r22, %r1, 2;
	add.s32 	%r37, %r21, %r22;
	mul.wide.s32 	%rd5, %r37, 4;
	add.s64 	%rd6, %rd1, %rd5;
	mov.b32 	%r23, 0;
	st.global.u32 	[%rd6], %r23;
	st.global.u32 	[%rd6+4], %r23;
	st.global.u32 	[%rd6+8], %r23;
$L__BB24_3:
	mul.wide.s32 	%rd12, %r37, 4;
	add.s64 	%rd13, %rd1, %rd12;
	mov.b32 	%r36, 1065353216;
	st.global.u32 	[%rd13+12], %r36;
	ret;

}
	// .globl	_Z21renderMaskFrameKernelPhiiiPf
.visible .entry _Z21renderMaskFrameKernelPhiiiPf(
	.param .u64 .ptr .align 1 _Z21renderMaskFrameKernelPhiiiPf_param_0,
	.param .u32 _Z21renderMaskFrameKernelPhiiiPf_param_1,
	.param .u32 _Z21renderMaskFrameKernelPhiiiPf_param_2,
	.param .u32 _Z21renderMaskFrameKernelPhiiiPf_param_3,
	.param .u64 .ptr .align 1 _Z21renderMaskFrameKernelPhiiiPf_param_4
)
{
	.reg .pred 	%p<40>;
	.reg .b16 	%rs<30>;
	.reg .b32 	%r<236>;
	.reg .b32 	%f<6>;
	.reg .b64 	%rd<66>;

	ld.param.u64 	%rd3, [_Z21renderMaskFrameKernelPhiiiPf_param_0];
	ld.param.u32 	%r86, [_Z21renderMaskFrameKernelPhiiiPf_param_1];
	ld.param.u32 	%r87, [_Z21renderMaskFrameKernelPhiiiPf_param_2];
	ld.param.u32 	%r88, [_Z21renderMaskFrameKernelPhiiiPf_param_3];
	cvta.to.global.u64 	%rd1, %rd3;
	mov.u32 	%r90, %ctaid.x;
	mov.u32 	%r91, %ntid.x;
	mov.u32 	%r92, %tid.x;
	mad.lo.s32 	%r1, %r90, %r91, %r92;
	mov.u32 	%r93, %ctaid.y;
	mov.u32 	%r94, %ntid.y;
	mul.lo.s32 	%r2, %r93, %r94;
	mov.u32 	%r3, %tid.y;
	add.s32 	%r4, %r2, %r3;
	setp.lt.s32 	%p1, %r86, 1;
	mov.b32 	%r235, 0;
	@%p1 bra 	$L__BB25_13;
	and.b32  	%r5, %r86, 15;
	setp.lt.u32 	%p2, %r86, 16;
	mov.b32 	%r227, 0;
	mov.u32 	%r235, %r227;
	@%p2 bra 	$L__BB25_4;
	and.b32  	%r227, %r86, 2147483632;
	neg.s32 	%r221, %r227;
	add.s32 	%r98, %r3, %r88;
	add.s32 	%r99, %r98, %r2;
	mad.lo.s32 	%r220, %r87, %r99, %r1;
	mul.lo.s32 	%r100, %r88, %r87;
	shl.b32 	%r9, %r100, 4;
	shl.b32 	%r101, %r88, 1;
	add.s32 	%r102, %r4, %r101;
	mad.lo.s32 	%r219, %r87, %r102, %r1;
	mad.lo.s32 	%r103, %r88, 3, %r4;
	mad.lo.s32 	%r218, %r87, %r103, %r1;
	shl.b32 	%r104, %r88, 2;
	add.s32 	%r105, %r4, %r104;
	mad.lo.s32 	%r217, %r87, %r105, %r1;
	mad.lo.s32 	%r106, %r88, 5, %r4;
	mad.lo.s32 	%r216, %r87, %r106, %r1;
	mad.lo.s32 	%r107, %r88, 6, %r4;
	mad.lo.s32 	%r215, %r87, %r107, %r1;
	mad.lo.s32 	%r108, %r88, 7, %r4;
	mad.lo.s32 	%r214, %r87, %r108, %r1;
	shl.b32 	%r109, %r88, 3;
	add.s32 	%r110, %r4, %r109;
	mad.lo.s32 	%r213, %r87, %r110, %r1;
	mad.lo.s32 	%r111, %r88, 9, %r4;
	mad.lo.s32 	%r212, %r87, %r111, %r1;
	mad.lo.s32 	%r112, %r88, 10, %r4;
	mad.lo.s32 	%r211, %r87, %r112, %r1;
	mad.lo.s32 	%r113, %r88, 11, %r4;
	mad.lo.s32 	%r210, %r87, %r113, %r1;
	mad.lo.s32 	%r114, %r88, 12, %r4;
	mad.lo.s32 	%r209, %r87, %r114, %r1;
	mad.lo.s32 	%r115, %r88, 13, %r4;
	mad.lo.s32 	%r208, %r87, %r115, %r1;
	mad.lo.s32 	%r116, %r88, 14, %r4;
	mad.lo.s32 	%r207, %r87, %r116, %r1;
	mad.lo.s32 	%r117, %r88, 15, %r4;
	mad.lo.s32 	%r206, %r87, %r117, %r1;
	mad.lo.s32 	%r205, %r87, %r4, %r1;
	mov.b32 	%r235, 0;
$L__BB25_3:
	.pragma "nounroll";
	cvt.s64.s32 	%rd4, %r205;
	add.s64 	%rd5, %rd1, %rd4;
	ld.global.u8 	%rs1, [%rd5];
	setp.ne.s16 	%p3, %rs1, 0;
	selp.u32 	%r118, 1, 0, %p3;
	add.s32 	%r119, %r235, %r118;
	cvt.s64.s32 	%rd6, %r220;
	add.s64 	%rd7, %rd1, %rd6;
	ld.global.u8 	%rs2, [%rd7];
	setp.ne.s16 	%p4, %rs2, 0;
	selp.u32 	%r120, 1, 0, %p4;
	add.s32 	%r121, %r119, %r120;
	cvt.s64.s32 	%rd8, %r219;
	add.s64 	%rd9, %rd1, %rd8;
	ld.global.u8 	%rs3, [%rd9];
	setp.ne.s16 	%p5, %rs3, 0;
	selp.u32 	%r122, 1, 0, %p5;
	add.s32 	%r123, %r121, %r122;
	cvt.s64.s32 	%rd10, %r218;
	add.s64 	%rd11, %rd1, %rd10;
	ld.global.u8 	%rs4, [%rd11];
	setp.ne.s16 	%p6, %rs4, 0;
	selp.u32 	%r124, 1, 0, %p6;
	add.s32 	%r125, %r123, %r124;
	cvt.s64.s32 	%rd12, %r217;
	add.s64 	%rd13, %rd1, %rd12;
	ld.global.u8 	%rs5, [%rd13];
	setp.ne.s16 	%p7, %rs5, 0;
	selp.u32 	%r126, 1, 0, %p7;
	add.s32 	%r127, %r125, %r126;
	cvt.s64.s32 	%rd14, %r216;
	add.s64 	%rd15, %rd1, %rd14;
	ld.global.u8 	%rs6, [%rd15];
	setp.ne.s16 	%p8, %rs6, 0;
	selp.u32 	%r128, 1, 0, %p8;
	add.s32 	%r129, %r127, %r128;
	cvt.s64.s32 	%rd16, %r215;
	add.s64 	%rd17, %rd1, %rd16;
	ld.global.u8 	%rs7, [%rd17];
	setp.ne.s16 	%p9, %rs7, 0;
	selp.u32 	%r130, 1, 0, %p9;
	add.s32 	%r131, %r129, %r130;
	cvt.s64.s32 	%rd18, %r214;
	add.s64 	%rd19, %rd1, %rd18;
	ld.global.u8 	%rs8, [%rd19];
	setp.ne.s16 	%p10, %rs8, 0;
	selp.u32 	%r132, 1, 0, %p10;
	add.s32 	%r133, %r131, %r132;
	cvt.s64.s32 	%rd20, %r213;
	add.s64 	%rd21, %rd1, %rd20;
	ld.global.u8 	%rs9, [%rd21];
	setp.ne.s16 	%p11, %rs9, 0;
	selp.u32 	%r134, 1, 0, %p11;
	add.s32 	%r135, %r133, %r134;
	cvt.s64.s32 	%rd22, %r212;
	add.s64 	%rd23, %rd1, %rd22;
	ld.global.u8 	%rs10, [%rd23];
	setp.ne.s16 	%p12, %rs10, 0;
	selp.u32 	%r136, 1, 0, %p12;
	add.s32 	%r137, %r135, %r136;
	cvt.s64.s32 	%rd24, %r211;
	add.s64 	%rd25, %rd1, %rd24;
	ld.global.u8 	%rs11, [%rd25];
	setp.ne.s16 	%p13, %rs11, 0;
	selp.u32 	%r138, 1, 0, %p13;
	add.s32 	%r139, %r137, %r138;
	cvt.s64.s32 	%rd26, %r210;
	add.s64 	%rd27, %rd1, %rd26;
	ld.global.u8 	%rs12, [%rd27];
	setp.ne.s16 	%p14, %rs12, 0;
	selp.u32 	%r140, 1, 0, %p14;
	add.s32 	%r141, %r139, %r140;
	cvt.s64.s32 	%rd28, %r209;
	add.s64 	%rd29, %rd1, %rd28;
	ld.global.u8 	%rs13, [%rd29];
	setp.ne.s16 	%p15, %rs13, 0;
	selp.u32 	%r142, 1, 0, %p15;
	add.s32 	%r143, %r141, %r142;
	cvt.s64.s32 	%rd30, %r208;
	add.s64 	%rd31, %rd1, %rd30;
	ld.global.u8 	%rs14, [%rd31];
	setp.ne.s16 	%p16, %rs14, 0;
	selp.u32 	%r144, 1, 0, %p16;
	add.s32 	%r145, %r143, %r144;
	cvt.s64.s32 	%rd32, %r207;
	add.s64 	%rd33, %rd1, %rd32;
	ld.global.u8 	%rs15, [%rd33];
	setp.ne.s16 	%p17, %rs15, 0;
	selp.u32 	%r146, 1, 0, %p17;
	add.s32 	%r147, %r145, %r146;
	cvt.s64.s32 	%rd34, %r206;
	add.s64 	%rd35, %rd1, %rd34;
	ld.global.u8 	%rs16, [%rd35];
	setp.ne.s16 	%p18, %rs16, 0;
	selp.u32 	%r148, 1, 0, %p18;
	add.s32 	%r235, %r147, %r148;
	add.s32 	%r221, %r221, 16;
	add.s32 	%r220, %r220, %r9;
	add.s32 	%r219, %r219, %r9;
	add.s32 	%r218, %r218, %r9;
	add.s32 	%r217, %r217, %r9;
	add.s32 	%r216, %r216, %r9;
	add.s32 	%r215, %r215, %r9;
	add.s32 	%r214, %r214, %r9;
	add.s32 	%r213, %r213, %r9;
	add.s32 	%r212, %r212, %r9;
	add.s32 	%r211, %r211, %r9;
	add.s32 	%r210, %r210, %r9;
	add.s32 	%r209, %r209, %r9;
	add.s32 	%r208, %r208, %r9;
	add.s32 	%r207, %r207, %r9;
	add.s32 	%r206, %r206, %r9;
	add.s32 	%r205, %r205, %r9;
	setp.ne.s32 	%p19, %r221, 0;
	@%p19 bra 	$L__BB25_3;
$L__BB25_4:
	setp.eq.s32 	%p20, %r5, 0;
	@%p20 bra 	$L__BB25_13;
	and.b32  	%r64, %r86, 7;
	setp.lt.u32 	%p21, %r5, 8;
	@%p21 bra 	$L__BB25_7;
	mad.lo.s32 	%r150, %r227, %r88, %r4;
	mad.lo.s32 	%r151, %r150, %r87, %r1;
	cvt.s64.s32 	%rd36, %r151;
	add.s64 	%rd37, %rd1, %rd36;
	ld.global.u8 	%rs17, [%rd37];
	setp.ne.s16 	%p22, %rs17, 0;
	selp.u32 	%r152, 1, 0, %p22;
	add.s32 	%r153, %r235, %r152;
	add.s32 	%r154, %r150, %r88;
	mad.lo.s32 	%r155, %r154, %r87, %r1;
	cvt.s64.s32 	%rd38, %r155;
	add.s64 	%rd39, %rd1, %rd38;
	ld.global.u8 	%rs18, [%rd39];
	setp.ne.s16 	%p23, %rs18, 0;
	selp.u32 	%r156, 1, 0, %p23;
	add.s32 	%r157, %r153, %r156;
	add.s32 	%r158, %r154, %r88;
	mad.lo.s32 	%r159, %r158, %r87, %r1;
	cvt.s64.s32 	%rd40, %r159;
	add.s64 	%rd41, %rd1, %rd40;
	ld.global.u8 	%rs19, [%rd41];
	setp.ne.s16 	%p24, %rs19, 0;
	selp.u32 	%r160, 1, 0, %p24;
	add.s32 	%r161, %r157, %r160;
	add.s32 	%r162, %r158, %r88;
	mad.lo.s32 	%r163, %r162, %r87, %r1;
	cvt.s64.s32 	%rd42, %r163;
	add.s64 	%rd43, %rd1, %rd42;
	ld.global.u8 	%rs20, [%rd43];
	setp.ne.s16 	%p25, %rs20, 0;
	selp.u32 	%r164, 1, 0, %p25;
	add.s32 	%r165, %r161, %r164;
	add.s32 	%r166, %r162, %r88;
	mad.lo.s32 	%r167, %r166, %r87, %r1;
	cvt.s64.s32 	%rd44, %r167;
	add.s64 	%rd45, %rd1, %rd44;
	ld.global.u8 	%rs21, [%rd45];
	setp.ne.s16 	%p26, %rs21, 0;
	selp.u32 	%r168, 1, 0, %p26;
	add.s32 	%r169, %r165, %r168;
	add.s32 	%r170, %r166, %r88;
	mad.lo.s32 	%r171, %r170, %r87, %r1;
	cvt.s64.s32 	%rd46, %r171;
	add.s64 	%rd47, %rd1, %rd46;
	ld.global.u8 	%rs22, [%rd47];
	setp.ne.s16 	%p27, %rs22, 0;
	selp.u32 	%r172, 1, 0, %p27;
	add.s32 	%r173, %r169, %r172;
	add.s32 	%r174, %r170, %r88;
	mad.lo.s32 	%r175, %r174, %r87, %r1;
	cvt.s64.s32 	%rd48, %r175;
	add.s64 	%rd49, %rd1, %rd48;
	ld.global.u8 	%rs23, [%rd49];
	setp.ne.s16 	%p28, %rs23, 0;
	selp.u32 	%r176, 1, 0, %p28;
	add.s32 	%r177, %r173, %r176;
	add.s32 	%r178, %r174, %r88;
	mad.lo.s32 	%r179, %r178, %r87, %r1;
	cvt.s64.s32 	%rd50, %r179;
	add.s64 	%rd51, %rd1, %rd50;
	ld.global.u8 	%rs24, [%rd51];
	setp.ne.s16 	%p29, %rs24, 0;
	selp.u32 	%r180, 1, 0, %p29;
	add.s32 	%r235, %r177, %r180;
	add.s32 	%r227, %r227, 8;
$L__BB25_7:
	setp.eq.s32 	%p30, %r64, 0;
	@%p30 bra 	$L__BB25_13;
	and.b32  	%r70, %r86, 3;
	setp.lt.u32 	%p31, %r64, 4;
	@%p31 bra 	$L__BB25_10;
	mad.lo.s32 	%r182, %r227, %r88, %r4;
	mad.lo.s32 	%r183, %r182, %r87, %r1;
	cvt.s64.s32 	%rd52, %r183;
	add.s64 	%rd53, %rd1, %rd52;
	ld.global.u8 	%rs25, [%rd53];
	setp.ne.s16 	%p32, %rs25, 0;
	selp.u32 	%r184, 1, 0, %p32;
	add.s32 	%r185, %r235, %r184;
	add.s32 	%r186, %r182, %r88;
	mad.lo.s32 	%r187, %r186, %r87, %r1;
	cvt.s64.s32 	%rd54, %r187;
	add.s64 	%rd55, %rd1, %rd54;
	ld.global.u8 	%rs26, [%rd55];
	setp.ne.s16 	%p33, %rs26, 0;
	selp.u32 	%r188, 1, 0, %p33;
	add.s32 	%r189, %r185, %r188;
	add.s32 	%r190, %r186, %r88;
	mad.lo.s32 	%r191, %r190, %r87, %r1;
	cvt.s64.s32 	%rd56, %r191;
	add.s64 	%rd57, %rd1, %rd56;
	ld.global.u8 	%rs27, [%rd57];
	setp.ne.s16 	%p34, %rs27, 0;
	selp.u32 	%r192, 1, 0, %p34;
	add.s32 	%r193, %r189, %r192;
	add.s32 	%r194, %r190, %r88;
	mad.lo.s32 	%r195, %r194, %r87, %r1;
	cvt.s64.s32 	%rd58, %r195;
	add.s64 	%rd59, %rd1, %rd58;
	ld.global.u8 	%rs28, [%rd59];
	setp.ne.s16 	%p35, %rs28, 0;
	selp.u32 	%r196, 1, 0, %p35;
	add.s32 	%r235, %r193, %r196;
	add.s32 	%r227, %r227, 4;
$L__BB25_10:
	setp.eq.s32 	%p36, %r70, 0;
	@%p36 bra 	$L__BB25_13;
	mad.lo.s32 	%r197, %r227, %r88, %r4;
	mad.lo.s32 	%r233, %r87, %r197, %r1;
	mul.lo.s32 	%r77, %r88, %r87;
	neg.s32 	%r232, %r70;
$L__BB25_12:
	.pragma "nounroll";
	cvt.s64.s32 	%rd60, %r233;
	add.s64 	%rd61, %rd1, %rd60;
	ld.global.u8 	%rs29, [%rd61];
	setp.ne.s16 	%p37, %rs29, 0;
	selp.u32 	%r198, 1, 0, %p37;
	add.s32 	%r235, %r235, %r198;
	add.s32 	%r233, %r233, %r77;
	add.s32 	%r232, %r232, 1;
	setp.ne.s32 	%p38, %r232, 0;
	@%p38 bra 	$L__BB25_12;
$L__BB25_13:
	setp.gt.u32 	%p39, %r235, 8;
	mov.f32 	%f5, 0f3F800000;
	@%p39 bra 	$L__BB25_15;
	mul.lo.s32 	%r199, %r235, 30;
	cvt.rn.f32.u32 	%f4, %r199;
	div.rn.f32 	%f5, %f4, 0f437F0000;
$L__BB25_15:
	ld.param.u64 	%rd65, [_Z21renderMaskFrameKernelPhiiiPf_param_4];
	cvta.to.global.u64 	%rd62, %rd65;
	mul.lo.s32 	%r200, %r4, %r87;
	shl.b32 	%r201, %r200, 2;
	shl.b32 	%r202, %r1, 2;
	add.s32 	%r203, %r201, %r202;
	mul.wide.s32 	%rd63, %r203, 4;
	add.s64 	%rd64, %rd62, %rd63;
	st.global.f32 	[%rd64], %f5;
	st.global.f32 	[%rd64+4], %f5;
	st.global.f32 	[%rd64+8], %f5;
	mov.b32 	%r204, 1065353216;
	st.global.u32 	[%rd64+12], %r204;
	ret;

}
	// .globl	_Z29testAllSurfelNormalVoteKerneliPfiiiiS_iPiS0_
.visible .entry _Z29testAllSurfelNormalVoteKerneliPfiiiiS_iPiS0_(
	.param .u32 _Z29testAllSurfelNormalVoteKerneliPfiiiiS_iPiS0__param_0,
	.param .u64 .ptr .align 1 _Z29testAllSurfelNormalVoteKerneliPfiiiiS_iPiS0__param_1,
	.param .u32 _Z29testAllSurfelNormalVoteKerneliPfiiiiS_iPiS0__param_2,
	.param .u32 _Z29testAllSurfelNormalVoteKerneliPfiiiiS_iPiS0__param_3,
	.param .u32 _Z29testAllSurfelNormalVoteKerneliPfiiiiS_iPiS0__param_4,
	.param .u32 _Z29testAllSurfelNormalVoteKerneliPfiiiiS_iPiS0__param_5,
	.param .u64 .ptr .align 1 _Z29testAllSurfelNormalVoteKerneliPfiiiiS_iPiS0__param_6,
	.param .u32 _Z29testAllSurfelNormalVoteKerneliPfiiiiS_iPiS0__param_7,
	.param .u64 .ptr .align 1 _Z29testAllSurfelNormalVoteKerneliPfiiiiS_iPiS0__param_8,
	.param .u64 .ptr .align 1 _Z29testAllSurfelNormalVoteKerneliPfiiiiS_iPiS0__param_9
)
{
	.local .align 4 .b8 	__local_depot26[28];
	.reg .b64 	%SP;
	.reg .b64 	%SPL;
	.reg .pred 	%p<75>;
	.reg .b32 	%r<365>;
	.reg .b32 	%f<230>;
	.reg .b64 	%rd<165>;
	.reg .b64 	%fd<17>;

	mov.u64 	%SPL, __local_depot26;
	ld.param.u32 	%r130, [_Z29testAllSurfelNormalVoteKerneliPfiiiiS_iPiS0__param_0];
	ld.param.u64 	%rd44, [_Z29testAllSurfelNormalVoteKerneliPfiiiiS_iPiS0__param_1];
	ld.param.u32 	%r126, [_Z29testAllSurfelNormalVoteKerneliPfiiiiS_iPiS0__param_2];
	ld.param.u32 	%r131, [_Z29testAllSurfelNormalVoteKerneliPfiiiiS_iPiS0__param_3];
	ld.param.u32 	%r129, [_Z29testAllSurfelNormalVoteKerneliPfiiiiS_iPiS0__param_7];
	cvta.to.global.u64 	%rd1, %rd44;
	add.u64 	%rd2, %SPL, 0;
	add.u64 	%rd3, %SPL, 0;
	add.u64 	%rd4, %SPL, 0;
	add.u64 	%rd5, %SPL, 0;
	add.u64 	%rd6, %SPL, 0;
	add.u64 	%rd7, %SPL, 0;
	add.u64 	%rd8, %SPL, 0;
	add.u64 	%rd9, %SPL, 0;
	mov.u32 	%r132, %ctaid.x;
	mov.u32 	%r133, %ntid.x;
	mov.u32 	%r134, %tid.x;
	mad.lo.s32 	%r1, %r132, %r133, %r134;
	sub.s32 	%r2, %r126, %r131;
	setp.ge.s32 	%p1, %r1, %r130;
	@%p1 bra 	$L__BB26_78;
	ld.param.u32 	%r325, [_Z29testAllSurfelNormalVoteKerneliPfiiiiS_iPiS0__param_5];
	mul.lo.s32 	%r3, %r126, %r1;
	add.s32 	%r136, %r325, %r3;
	cvt.s64.s32 	%rd10, %r136;
	setp.lt.s32 	%p2, %r2, 1;
	mov.b32 	%r135, -1;
	mov.u32 	%r327, %r135;
	@%p2 bra 	$L__BB26_5;
	ld.param.u64 	%rd152, [_Z29testAllSurfelNormalVoteKerneliPfiiiiS_iPiS0__param_6];
	shl.b64 	%rd53, %rd10, 2;
	add.s64 	%rd54, %rd1, %rd53;
	ld.global.f32 	%f1, [%rd54];
	shl.b32 	%r138, %r2, 1;
	max.s32 	%r4, %r138, 1;
	cvta.to.global.u64 	%rd11, %rd152;
	mov.b32 	%r326, 0;
$L__BB26_3:
	mul.wide.u32 	%rd55, %r326, 4;
	add.s64 	%rd56, %rd11, %rd55;
	ld.global.f32 	%f53, [%rd56];
	setp.eq.f32 	%p3, %f1, %f53;
	mov.u32 	%r327, %r326;
	@%p3 bra 	$L__BB26_5;
	add.s32 	%r326, %r326, 1;
	setp.ne.s32 	%p4, %r326, %r4;
	mov.u32 	%r327, %r135;
	@%p4 bra 	$L__BB26_3;
$L__BB26_5:
	ld.param.u32 	%r324, [_Z29testAllSurfelNormalVoteKerneliPfiiiiS_iPiS0__param_4];
	add.s32 	%r140, %r324, %r3;
	mul.wide.s32 	%rd57, %r140, 4;
	add.s64 	%rd58, %rd1, %rd57;
	ld.global.f32 	%f54, [%rd58];
	ld.global.f32 	%f55, [%rd58+4];
	neg.f32 	%f56, %f55;
	ld.global.f32 	%f57, [%rd58+8];
	neg.f32 	%f58, %f57;
	mul.f32 	%f59, %f55, %f55;
	fma.rn.f32 	%f60, %f54, %f54, %f59;
	fma.rn.f32 	%f61, %f57, %f57, %f60;
	sqrt.rn.f32 	%f62, %f61;
	div.rn.f32 	%f2, %f54, %f62;
	div.rn.f32 	%f3, %f56, %f62;
	div.rn.f32 	%f4, %f58, %f62;
	shr.u32 	%r141, %r129, 31;
	add.s32 	%r142, %r129, %r141;
	shr.s32 	%r9, %r142, 1;
	neg.s32 	%r328, %r9;
	setp.ge.s32 	%p5, %r328, %r9;
	@%p5 bra 	$L__BB26_78;
	cvt.rn.f32.s32 	%f5, %r129;
	shl.b32 	%r144, %r129, 1;
	max.s32 	%r10, %r144, 1;
	mov.b32 	%r364, 0;
	mov.u64 	%rd135, __cudart_i2opi_f;
$L__BB26_7:
	cvt.rn.f32.s32 	%f6, %r328;
	mul.f32 	%f63, %f6, 0f40490FDA;
	div.rn.f32 	%f7, %f63, %f5;
	mul.f32 	%f64, %f7, 0f3F22F983;
	cvt.rni.s32.f32 	%r337, %f64;
	cvt.rn.f32.s32 	%f65, %r337;
	fma.rn.f32 	%f66, %f65, 0fBFC90FDA, %f7;
	fma.rn.f32 	%f67, %f65, 0fB3A22168, %f66;
	fma.rn.f32 	%f223, %f65, 0fA7C234C5, %f67;
	abs.f32 	%f9, %f7;
	setp.ltu.f32 	%p6, %f9, 0f47CE4780;
	mov.u32 	%r333, %r337;
	mov.f32 	%f222, %f223;
	@%p6 bra 	$L__BB26_15;
	setp.neu.f32 	%p7, %f9, 0f7F800000;
	@%p7 bra 	$L__BB26_10;
	mov.f32 	%f70, 0f00000000;
	mul.rn.f32 	%f222, %f7, %f70;
	mov.b32 	%r333, 0;
	bra.uni 	$L__BB26_15;
$L__BB26_10:
	mov.b32 	%r14, %f7;
	mov.b64 	%rd157, 0;
	mov.b32 	%r330, 0;
	mov.u64 	%rd155, __cudart_i2opi_f;
	mov.u64 	%rd156, %rd9;
$L__BB26_11:
	.pragma "nounroll";
	ld.global.nc.u32 	%r146, [%rd155];
	shl.b32 	%r147, %r14, 8;
	or.b32  	%r148, %r147, -2147483648;
	mad.wide.u32 	%rd61, %r146, %r148, %rd157;
	shr.u64 	%rd157, %rd61, 32;
	st.local.u32 	[%rd156], %rd61;
	add.s32 	%r330, %r330, 1;
	add.s64 	%rd156, %rd156, 4;
	add.s64 	%rd155, %rd155, 4;
	setp.ne.s32 	%p8, %r330, 6;
	@%p8 bra 	$L__BB26_11;
	shr.u32 	%r149, %r14, 23;
	st.local.u32 	[%rd9+24], %rd157;
	and.b32  	%r17, %r149, 31;
	and.b32  	%r150, %r149, 224;
	add.s32 	%r151, %r150, -128;
	shr.u32 	%r152, %r151, 5;
	mul.wide.u32 	%rd62, %r152, 4;
	sub.s64 	%rd18, %rd9, %rd62;
	ld.local.u32 	%r331, [%rd18+24];
	ld.local.u32 	%r332, [%rd18+20];
	setp.eq.s32 	%p9, %r17, 0;
	@%p9 bra 	$L__BB26_14;
	shf.l.wrap.b32 	%r331, %r332, %r331, %r17;
	ld.local.u32 	%r153, [%rd18+16];
	shf.l.wrap.b32 	%r332, %r153, %r332, %r17;
$L__BB26_14:
	shr.u32 	%r154, %r331, 30;
	shf.l.wrap.b32 	%r155, %r332, %r331, 2;
	shl.b32 	%r156, %r332, 2;
	shr.u32 	%r157, %r155, 31;
	add.s32 	%r158, %r157, %r154;
	neg.s32 	%r159, %r158;
	setp.lt.s32 	%p10, %r14, 0;
	selp.b32 	%r333, %r159, %r158, %p10;
	xor.b32  	%r160, %r155, %r14;
	shr.s32 	%r161, %r155, 31;
	xor.b32  	%r162, %r161, %r155;
	xor.b32  	%r163, %r161, %r156;
	cvt.u64.u32 	%rd63, %r162;
	shl.b64 	%rd64, %rd63, 32;
	cvt.u64.u32 	%rd65, %r163;
	or.b64  	%rd66, %rd64, %rd65;
	cvt.rn.f64.s64 	%fd1, %rd66;
	mul.f64 	%fd2, %fd1, 0d3BF921FB54442D19;
	cvt.rn.f32.f64 	%f68, %fd2;
	neg.f32 	%f69, %f68;
	setp.lt.s32 	%p11, %r160, 0;
	selp.f32 	%f222, %f69, %f68, %p11;
$L__BB26_15:
	setp.ltu.f32 	%p12, %f9, 0f47CE4780;
	add.s32 	%r165, %r333, 1;
	mul.rn.f32 	%f71, %f222, %f222;
	and.b32  	%r166, %r333, 1;
	setp.eq.b32 	%p13, %r166, 1;
	selp.f32 	%f72, %f222, 0f3F800000, %p13;
	fma.rn.f32 	%f73, %f71, %f72, 0f00000000;
	fma.rn.f32 	%f74, %f71, 0f37CBAC00, 0fBAB607ED;
	selp.f32 	%f75, 0fB94D4153, %f74, %p13;
	selp.f32 	%f76, 0f3C0885E4, 0f3D2AAABB, %p13;
	fma.rn.f32 	%f77, %f75, %f71, %f76;
	selp.f32 	%f78, 0fBE2AAAA8, 0fBEFFFFFF, %p13;
	fma.rn.f32 	%f79, %f77, %f71, %f78;
	fma.rn.f32 	%f80, %f79, %f73, %f72;
	and.b32  	%r167, %r165, 2;
	setp.eq.s32 	%p14, %r167, 0;
	mov.f32 	%f81, 0f00000000;
	sub.f32 	%f82, %f81, %f80;
	selp.f32 	%f13, %f80, %f82, %p14;
	@%p12 bra 	$L__BB26_23;
	setp.neu.f32 	%p15, %f9, 0f7F800000;
	@%p15 bra 	$L__BB26_18;
	mov.f32 	%f85, 0f00000000;
	mul.rn.f32 	%f223, %f7, %f85;
	mov.b32 	%r337, 0;
	bra.uni 	$L__BB26_23;
$L__BB26_18:
	mov.b32 	%r26, %f7;
	shl.b32 	%r169, %r26, 8;
	or.b32  	%r27, %r169, -2147483648;
	mov.b64 	%rd158, 0;
	mov.b32 	%r334, 0;
$L__BB26_19:
	.pragma "nounroll";
	mul.wide.u32 	%rd68, %r334, 4;
	mov.u64 	%rd69, __cudart_i2opi_f;
	add.s64 	%rd70, %rd69, %rd68;
	ld.global.nc.u32 	%r170, [%rd70];
	mad.wide.u32 	%rd71, %r170, %r27, %rd158;
	shr.u64 	%rd158, %rd71, 32;
	add.s64 	%rd72, %rd8, %rd68;
	st.local.u32 	[%rd72], %rd71;
	add.s32 	%r334, %r334, 1;
	setp.ne.s32 	%p16, %r334, 6;
	@%p16 bra 	$L__BB26_19;
	shr.u32 	%r171, %r26, 23;
	st.local.u32 	[%rd8+24], %rd158;
	and.b32  	%r30, %r171, 31;
	and.b32  	%r172, %r171, 224;
	add.s32 	%r173, %r172, -128;
	shr.u32 	%r174, %r173, 5;
	mul.wide.u32 	%rd73, %r174, 4;
	sub.s64 	%rd21, %rd8, %rd73;
	ld.local.u32 	%r335, [%rd21+24];
	ld.local.u32 	%r336, [%rd21+20];
	setp.eq.s32 	%p17, %r30, 0;
	@%p17 bra 	$L__BB26_22;
	shf.l.wrap.b32 	%r335, %r336, %r335, %r30;
	ld.local.u32 	%r175, [%rd21+16];
	shf.l.wrap.b32 	%r336, %r175, %r336, %r30;
$L__BB26_22:
	shr.u32 	%r176, %r335, 30;
	shf.l.wrap.b32 	%r177, %r336, %r335, 2;
	shl.b32 	%r178, %r336, 2;
	shr.u32 	%r179, %r177, 31;
	add.s32 	%r180, %r179, %r176;
	neg.s32 	%r181, %r180;
	setp.lt.s32 	%p18, %r26, 0;
	selp.b32 	%r337, %r181, %r180, %p18;
	xor.b32  	%r182, %r177, %r26;
	shr.s32 	%r183, %r177, 31;
	xor.b32  	%r184, %r183, %r177;
	xor.b32  	%r185, %r183, %r178;
	cvt.u64.u32 	%rd74, %r184;
	shl.b64 	%rd75, %rd74, 32;
	cvt.u64.u32 	%rd76, %r185;
	or.b64  	%rd77, %rd75, %rd76;
	cvt.rn.f64.s64 	%fd3, %rd77;
	mul.f64 	%fd4, %fd3, 0d3BF921FB54442D19;
	cvt.rn.f32.f64 	%f83, %fd4;
	neg.f32 	%f84, %f83;
	setp.lt.s32 	%p19, %r182, 0;
	selp.f32 	%f223, %f84, %f83, %p19;
$L__BB26_23:
	mul.rn.f32 	%f86, %f223, %f223;
	and.b32  	%r187, %r337, 1;
	setp.eq.b32 	%p20, %r187, 1;
	selp.f32 	%f87, 0f3F800000, %f223, %p20;
	fma.rn.f32 	%f88, %f86, %f87, 0f00000000;
	fma.rn.f32 	%f89, %f86, 0f37CBAC00, 0fBAB607ED;
	selp.f32 	%f90, %f89, 0fB94D4153, %p20;
	selp.f32 	%f91, 0f3D2AAABB, 0f3C0885E4, %p20;
	fma.rn.f32 	%f92, %f90, %f86, %f91;
	selp.f32 	%f93, 0fBEFFFFFF, 0fBE2AAAA8, %p20;
	fma.rn.f32 	%f94, %f92, %f86, %f93;
	fma.rn.f32 	%f95, %f94, %f88, %f87;
	and.b32  	%r188, %r337, 2;
	setp.eq.s32 	%p21, %r188, 0;
	mov.f32 	%f96, 0f00000000;
	sub.f32 	%f97, %f96, %f95;
	selp.f32 	%f17, %f95, %f97, %p21;
	add.f32 	%f98, %f6, 0f3F000000;
	mul.f32 	%f99, %f98, 0f40490FDA;
	div.rn.f32 	%f18, %f99, %f5;
	mul.f32 	%f100, %f18, 0f3F22F983;
	cvt.rni.s32.f32 	%r345, %f100;
	cvt.rn.f32.s32 	%f101, %r345;
	fma.rn.f32 	%f102, %f101, 0fBFC90FDA, %f18;
	fma.rn.f32 	%f103, %f101, 0fB3A22168, %f102;
	fma.rn.f32 	%f225, %f101, 0fA7C234C5, %f103;
	abs.f32 	%f20, %f18;
	setp.ltu.f32 	%p22, %f20, 0f47CE4780;
	mov.u32 	%r341, %r345;
	mov.f32 	%f224, %f225;
	@%p22 bra 	$L__BB26_31;
	setp.neu.f32 	%p23, %f20, 0f7F800000;
	@%p23 bra 	$L__BB26_26;
	mov.f32 	%f106, 0f00000000;
	mul.rn.f32 	%f224, %f18, %f106;
	mov.b32 	%r341, 0;
	bra.uni 	$L__BB26_31;
$L__BB26_26:
	mov.b32 	%r40, %f18;
	shl.b32 	%r190, %r40, 8;
	or.b32  	%r41, %r190, -2147483648;
	mov.b64 	%rd159, 0;
	mov.b32 	%r338, 0;
$L__BB26_27:
	.pragma "nounroll";
	mul.wide.u32 	%rd79, %r338, 4;
	mov.u64 	%rd80, __cudart_i2opi_f;
	add.s64 	%rd81, %rd80, %rd79;
	ld.global.nc.u32 	%r191, [%rd81];
	mad.wide.u32 	%rd82, %r191, %r41, %rd159;
	shr.u64 	%rd159, %rd82, 32;
	add.s64 	%rd83, %rd7, %rd79;
	st.local.u32 	[%rd83], %rd82;
	add.s32 	%r338, %r338, 1;
	setp.ne.s32 	%p24, %r338, 6;
	@%p24 bra 	$L__BB26_27;
	shr.u32 	%r192, %r40, 23;
	st.local.u32 	[%rd7+24], %rd159;
	and.b32  	%r44, %r192, 31;
	and.b32  	%r193, %r192, 224;
	add.s32 	%r194, %r193, -128;
	shr.u32 	%r195, %r194, 5;
	mul.wide.u32 	%rd84, %r195, 4;
	sub.s64 	%rd24, %rd7, %rd84;
	ld.local.u32 	%r339, [%rd24+24];
	ld.local.u32 	%r340, [%rd24+20];
	setp.eq.s32 	%p25, %r44, 0;
	@%p25 bra 	$L__BB26_30;
	shf.l.wrap.b32 	%r339, %r340, %r339, %r44;
	ld.local.u32 	%r196, [%rd24+16];
	shf.l.wrap.b32 	%r340, %r196, %r340, %r44;
$L__BB26_30:
	shr.u32 	%r197, %r339, 30;
	shf.l.wrap.b32 	%r198, %r340, %r339, 2;
	shl.b32 	%r199, %r340, 2;
	shr.u32 	%r200, %r198, 31;
	add.s32 	%r201, %r200, %r197;
	neg.s32 	%r202, %r201;
	setp.lt.s32 	%p26, %r40, 0;
	selp.b32 	%r341, %r202, %r201, %p26;
	xor.b32  	%r203, %r198, %r40;
	shr.s32 	%r204, %r198, 31;
	xor.b32  	%r205, %r204, %r198;
	xor.b32  	%r206, %r204, %r199;
	cvt.u64.u32 	%rd85, %r205;
	shl.b64 	%rd86, %rd85, 32;
	cvt.u64.u32 	%rd87, %r206;
	or.b64  	%rd88, %rd86, %rd87;
	cvt.rn.f64.s64 	%fd5, %rd88;
	mul.f64 	%fd6, %fd5, 0d3BF921FB54442D19;
	cvt.rn.f32.f64 	%f104, %fd6;
	neg.f32 	%f105, %f104;
	setp.lt.s32 	%p27, %r203, 0;
	selp.f32 	%f224, %f105, %f104, %p27;
$L__BB26_31:
	setp.ltu.f32 	%p28, %f20, 0f47CE4780;
	add.s32 	%r208, %r341, 1;
	mul.rn.f32 	%f107, %f224, %f224;
	and.b32  	%r209, %r341, 1;
	setp.eq.b32 	%p29, %r209, 1;
	selp.f32 	%f108, %f224, 0f3F800000, %p29;
	fma.rn.f32 	%f109, %f107, %f108, 0f00000000;
	fma.rn.f32 	%f110, %f107, 0f37CBAC00, 0fBAB607ED;
	selp.f32 	%f111, 0fB94D4153, %f110, %p29;
	selp.f32 	%f112, 0f3C0885E4, 0f3D2AAABB, %p29;
	fma.rn.f32 	%f113, %f111, %f107, %f112;
	selp.f32 	%f114, 0fBE2AAAA8, 0fBEFFFFFF, %p29;
	fma.rn.f32 	%f115, %f113, %f107, %f114;
	fma.rn.f32 	%f116, %f115, %f109, %f108;
	and.b32  	%r210, %r208, 2;
	setp.eq.s32 	%p30, %r210, 0;
	mov.f32 	%f117, 0f00000000;
	sub.f32 	%f118, %f117, %f116;
	selp.f32 	%f24, %f116, %f118, %p30;
	@%p28 bra 	$L__BB26_39;
	setp.neu.f32 	%p31, %f20, 0f7F800000;
	@%p31 bra 	$L__BB26_34;
	mov.f32 	%f121, 0f00000000;
	mul.rn.f32 	%f225, %f18, %f121;
	mov.b32 	%r345, 0;
	bra.uni 	$L__BB26_39;
$L__BB26_34:
	mov.b32 	%r53, %f18;
	shl.b32 	%r212, %r53, 8;
	or.b32  	%r54, %r212, -2147483648;
	mov.b64 	%rd160, 0;
	mov.b32 	%r342, 0;
$L__BB26_35:
	.pragma "nounroll";
	mul.wide.u32 	%rd90, %r342, 4;
	mov.u64 	%rd91, __cudart_i2opi_f;
	add.s64 	%rd92, %rd91, %rd90;
	ld.global.nc.u32 	%r213, [%rd92];
	mad.wide.u32 	%rd93, %r213, %r54, %rd160;
	shr.u64 	%rd160, %rd93, 32;
	add.s64 	%rd94, %rd6, %rd90;
	st.local.u32 	[%rd94], %rd93;
	add.s32 	%r342, %r342, 1;
	setp.ne.s32 	%p32, %r342, 6;
	@%p32 bra 	$L__BB26_35;
	shr.u32 	%r214, %r53, 23;
	st.local.u32 	[%rd6+24], %rd160;
	and.b32  	%r57, %r214, 31;
	and.b32  	%r215, %r214, 224;
	add.s32 	%r216, %r215, -128;
	shr.u32 	%r217, %r216, 5;
	mul.wide.u32 	%rd95, %r217, 4;
	sub.s64 	%rd27, %rd6, %rd95;
	ld.local.u32 	%r343, [%rd27+24];
	ld.local.u32 	%r344, [%rd27+20];
	setp.eq.s32 	%p33, %r57, 0;
	@%p33 bra 	$L__BB26_38;
	shf.l.wrap.b32 	%r343, %r344, %r343, %r57;
	ld.local.u32 	%r218, [%rd27+16];
	shf.l.wrap.b32 	%r344, %r218, %r344, %r57;
$L__BB26_38:
	shr.u32 	%r219, %r343, 30;
	shf.l.wrap.b32 	%r220, %r344, %r343, 2;
	shl.b32 	%r221, %r344, 2;
	shr.u32 	%r222, %r220, 31;
	add.s32 	%r223, %r222, %r219;
	neg.s32 	%r224, %r223;
	setp.lt.s32 	%p34, %r53, 0;
	selp.b32 	%r345, %r224, %r223, %p34;
	xor.b32  	%r225, %r220, %r53;
	shr.s32 	%r226, %r220, 31;
	xor.b32  	%r227, %r226, %r220;
	xor.b32  	%r228, %r226, %r221;
	cvt.u64.u32 	%rd96, %r227;
	shl.b64 	%rd97, %rd96, 32;
	cvt.u64.u32 	%rd98, %r228;
	or.b64  	%rd99, %rd97, %rd98;
	cvt.rn.f64.s64 	%fd7, %rd99;
	mul.f64 	%fd8, %fd7, 0d3BF921FB54442D19;
	cvt.rn.f32.f64 	%f119, %fd8;
	neg.f32 	%f120, %f119;
	setp.lt.s32 	%p35, %r225, 0;
	selp.f32 	%f225, %f120, %f119, %p35;
$L__BB26_39:
	setp.lt.s32 	%p36, %r129, 1;
	mul.rn.f32 	%f122, %f225, %f225;
	and.b32  	%r230, %r345, 1;
	setp.eq.b32 	%p37, %r230, 1;
	selp.f32 	%f123, 0f3F800000, %f225, %p37;
	fma.rn.f32 	%f124, %f122, %f123, 0f00000000;
	fma.rn.f32 	%f125, %f122, 0f37CBAC00, 0fBAB607ED;
	selp.f32 	%f126, %f125, 0fB94D4153, %p37;
	selp.f32 	%f127, 0f3D2AAABB, 0f3C0885E4, %p37;
	fma.rn.f32 	%f128, %f126, %f122, %f127;
	selp.f32 	%f129, 0fBEFFFFFF, 0fBE2AAAA8, %p37;
	fma.rn.f32 	%f130, %f128, %f122, %f129;
	fma.rn.f32 	%f131, %f130, %f124, %f123;
	and.b32  	%r231, %r345, 2;
	setp.eq.s32 	%p38, %r231, 0;
	mov.f32 	%f132, 0f00000000;
	sub.f32 	%f133, %f132, %f131;
	selp.f32 	%f28, %f131, %f133, %p38;
	@%p36 bra 	$L__BB26_77;
	sub.f32 	%f134, %f17, %f28;
	mul.f32 	%f29, %f134, %f134;
	sub.f32 	%f135, %f3, %f28;
	mul.f32 	%f30, %f135, %f135;
	mov.b32 	%r346, 0;
$L__BB26_41:
	cvt.rn.f32.u32 	%f31, %r346;
	mul.f32 	%f136, %f31, 0f40490FDA;
	div.rn.f32 	%f32, %f136, %f5;
	mul.f32 	%f137, %f32, 0f3F22F983;
	cvt.rni.s32.f32 	%r355, %f137;
	cvt.rn.f32.s32 	%f138, %r355;
	fma.rn.f32 	%f139, %f138, 0fBFC90FDA, %f32;
	fma.rn.f32 	%f140, %f138, 0fB3A22168, %f139;
	fma.rn.f32 	%f227, %f138, 0fA7C234C5, %f140;
	abs.f32 	%f34, %f32;
	setp.ltu.f32 	%p39, %f34, 0f47CE4780;
	mov.u32 	%r351, %r355;
	mov.f32 	%f226, %f227;
	@%p39 bra 	$L__BB26_49;
	setp.neu.f32 	%p40, %f34, 0f7F800000;
	@%p40 bra 	$L__BB26_44;
	mov.f32 	%f143, 0f00000000;
	mul.rn.f32 	%f226, %f32, %f143;
	mov.b32 	%r351, 0;
	bra.uni 	$L__BB26_49;
$L__BB26_44:
	mov.b32 	%r69, %f32;
	shl.b32 	%r234, %r69, 8;
	or.b32  	%r70, %r234, -2147483648;
	mov.b64 	%rd161, 0;
	mov.b32 	%r348, 0;
$L__BB26_45:
	.pragma "nounroll";
	mul.wide.u32 	%rd101, %r348, 4;
	mov.u64 	%rd102, __cudart_i2opi_f;
	add.s64 	%rd103, %rd102, %rd101;
	ld.global.nc.u32 	%r235, [%rd103];
	mad.wide.u32 	%rd104, %r235, %r70, %rd161;
	shr.u64 	%rd161, %rd104, 32;
	add.s64 	%rd105, %rd5, %rd101;
	st.local.u32 	[%rd105], %rd104;
	add.s32 	%r348, %r348, 1;
	setp.ne.s32 	%p41, %r348, 6;
	@%p41 bra 	$L__BB26_45;
	shr.u32 	%r236, %r69, 23;
	st.local.u32 	[%rd5+24], %rd161;
	and.b32  	%r73, %r236, 31;
	and.b32  	%r237, %r236, 224;
	add.s32 	%r238, %r237, -128;
	shr.u32 	%r239, %r238, 5;
	mul.wide.u32 	%rd106, %r239, 4;
	sub.s64 	%rd30, %rd5, %rd106;
	ld.local.u32 	%r349, [%rd30+24];
	ld.local.u32 	%r350, [%rd30+20];
	setp.eq.s32 	%p42, %r73, 0;
	@%p42 bra 	$L__BB26_48;
	shf.l.wrap.b32 	%r349, %r350, %r349, %r73;
	ld.local.u32 	%r240, [%rd30+16];
	shf.l.wrap.b32 	%r350, %r240, %r350, %r73;
$L__BB26_48:
	shr.u32 	%r241, %r349, 30;
	shf.l.wrap.b32 	%r242, %r350, %r349, 2;
	shl.b32 	%r243, %r350, 2;
	shr.u32 	%r244, %r242, 31;
	add.s32 	%r245, %r244, %r241;
	neg.s32 	%r246, %r245;
	setp.lt.s32 	%p43, %r69, 0;
	selp.b32 	%r351, %r246, %r245, %p43;
	xor.b32  	%r247, %r242, %r69;
	shr.s32 	%r248, %r242, 31;
	xor.b32  	%r249, %r248, %r242;
	xor.b32  	%r250, %r248, %r243;
	cvt.u64.u32 	%rd107, %r249;
	shl.b64 	%rd108, %rd107, 32;
	cvt.u64.u32 	%rd109, %r250;
	or.b64  	%rd110, %rd108, %rd109;
	cvt.rn.f64.s64 	%fd9, %rd110;
	mul.f64 	%fd10, %fd9, 0d3BF921FB54442D19;
	cvt.rn.f32.f64 	%f141, %fd10;
	neg.f32 	%f142, %f141;
	setp.lt.s32 	%p44, %r247, 0;
	selp.f32 	%f226, %f142, %f141, %p44;
$L__BB26_49:
	setp.ltu.f32 	%p45, %f34, 0f47CE4780;
	add.s32 	%r252, %r351, 1;
	mul.rn.f32 	%f144, %f226, %f226;
	and.b32  	%r253, %r351, 1;
	setp.eq.b32 	%p46, %r253, 1;
	selp.f32 	%f145, %f226, 0f3F800000, %p46;
	fma.rn.f32 	%f146, %f144, %f145, 0f00000000;
	fma.rn.f32 	%f147, %f144, 0f37CBAC00, 0fBAB607ED;
	selp.f32 	%f148, 0fB94D4153, %f147, %p46;
	selp.f32 	%f149, 0f3C0885E4, 0f3D2AAABB, %p46;
	fma.rn.f32 	%f150, %f148, %f144, %f149;
	selp.f32 	%f151, 0fBE2AAAA8, 0fBEFFFFFF, %p46;
	fma.rn.f32 	%f152, %f150, %f144, %f151;
	fma.rn.f32 	%f153, %f152, %f146, %f145;
	and.b32  	%r254, %r252, 2;
	setp.eq.s32 	%p47, %r254, 0;
	mov.f32 	%f154, 0f00000000;
	sub.f32 	%f155, %f154, %f153;
	selp.f32 	%f38, %f153, %f155, %p47;
	@%p45 bra 	$L__BB26_57;
	setp.neu.f32 	%p48, %f34, 0f7F800000;
	@%p48 bra 	$L__BB26_52;
	mov.f32 	%f158, 0f00000000;
	mul.rn.f32 	%f227, %f32, %f158;
	mov.b32 	%r355, 0;
	bra.uni 	$L__BB26_57;
$L__BB26_52:
	mov.b32 	%r82, %f32;
	shl.b32 	%r256, %r82, 8;
	or.b32  	%r83, %r256, -2147483648;
	mov.b64 	%rd162, 0;
	mov.b32 	%r352, 0;
$L__BB26_53:
	.pragma "nounroll";
	mul.wide.u32 	%rd112, %r352, 4;
	mov.u64 	%rd113, __cudart_i2opi_f;
	add.s64 	%rd114, %rd113, %rd112;
	ld.global.nc.u32 	%r257, [%rd114];
	mad.wide.u32 	%rd115, %r257, %r83, %rd162;
	shr.u64 	%rd162, %rd115, 32;
	add.s64 	%rd116, %rd4, %rd112;
	st.local.u32 	[%rd116], %rd115;
	add.s32 	%r352, %r352, 1;
	setp.ne.s32 	%p49, %r352, 6;
	@%p49 bra 	$L__BB26_53;
	shr.u32 	%r258, %r82, 23;
	st.local.u32 	[%rd4+24], %rd162;
	and.b32  	%r86, %r258, 31;
	and.b32  	%r259, %r258, 224;
	add.s32 	%r260, %r259, -128;
	shr.u32 	%r261, %r260, 5;
	mul.wide.u32 	%rd117, %r261, 4;
	sub.s64 	%rd33, %rd4, %rd117;
	ld.local.u32 	%r353, [%rd33+24];
	ld.local.u32 	%r354, [%rd33+20];
	setp.eq.s32 	%p50, %r86, 0;
	@%p50 bra 	$L__BB26_56;
	shf.l.wrap.b32 	%r353, %r354, %r353, %r86;
	ld.local.u32 	%r262, [%rd33+16];
	shf.l.wrap.b32 	%r354, %r262, %r354, %r86;
$L__BB26_56:
	shr.u32 	%r263, %r353, 30;
	shf.l.wrap.b32 	%r264, %r354, %r353, 2;
	shl.b32 	%r265, %r354, 2;
	shr.u32 	%r266, %r264, 31;
	add.s32 	%r267, %r266, %r263;
	neg.s32 	%r268, %r267;
	setp.lt.s32 	%p51, %r82, 0;
	selp.b32 	%r355, %r268, %r267, %p51;
	xor.b32  	%r269, %r264, %r82;
	shr.s32 	%r270, %r264, 31;
	xor.b32  	%r271, %r270, %r264;
	xor.b32  	%r272, %r270, %r265;
	cvt.u64.u32 	%rd118, %r271;
	shl.b64 	%rd119, %rd118, 32;
	cvt.u64.u32 	%rd120, %r272;
	or.b64  	%rd121, %rd119, %rd120;
	cvt.rn.f64.s64 	%fd11, %rd121;
	mul.f64 	%fd12, %fd11, 0d3BF921FB54442D19;
	cvt.rn.f32.f64 	%f156, %fd12;
	neg.f32 	%f157, %f156;
	setp.lt.s32 	%p52, %r269, 0;
	selp.f32 	%f227, %f157, %f156, %p52;
$L__BB26_57:
	mul.rn.f32 	%f159, %f227, %f227;
	and.b32  	%r274, %r355, 1;
	setp.eq.b32 	%p53, %r274, 1;
	selp.f32 	%f160, 0f3F800000, %f227, %p53;
	fma.rn.f32 	%f161, %f159, %f160, 0f00000000;
	fma.rn.f32 	%f162, %f159, 0f37CBAC00, 0fBAB607ED;
	selp.f32 	%f163, %f162, 0fB94D4153, %p53;
	selp.f32 	%f164, 0f3D2AAABB, 0f3C0885E4, %p53;
	fma.rn.f32 	%f165, %f163, %f159, %f164;
	selp.f32 	%f166, 0fBEFFFFFF, 0fBE2AAAA8, %p53;
	fma.rn.f32 	%f167, %f165, %f159, %f166;
	fma.rn.f32 	%f168, %f167, %f161, %f160;
	and.b32  	%r275, %r355, 2;
	setp.eq.s32 	%p54, %r275, 0;
	mov.f32 	%f169, 0f00000000;
	sub.f32 	%f170, %f169, %f168;
	selp.f32 	%f42, %f168, %f170, %p54;
	add.f32 	%f171, %f31, 0f3F000000;
	mul.f32 	%f172, %f171, 0f40490FDA;
	div.rn.f32 	%f43, %f172, %f5;
	mul.f32 	%f173, %f43, 0f3F22F983;
	cvt.rni.s32.f32 	%r363, %f173;
	cvt.rn.f32.s32 	%f174, %r363;
	fma.rn.f32 	%f175, %f174, 0fBFC90FDA, %f43;
	fma.rn.f32 	%f176, %f174, 0fB3A22168, %f175;
	fma.rn.f32 	%f229, %f174, 0fA7C234C5, %f176;
	abs.f32 	%f45, %f43;
	setp.ltu.f32 	%p55, %f45, 0f47CE4780;
	mov.u32 	%r359, %r363;
	mov.f32 	%f228, %f229;
	@%p55 bra 	$L__BB26_65;
	setp.neu.f32 	%p56, %f45, 0f7F800000;
	@%p56 bra 	$L__BB26_60;
	mov.f32 	%f179, 0f00000000;
	mul.rn.f32 	%f228, %f43, %f179;
	mov.b32 	%r359, 0;
	bra.uni 	$L__BB26_65;
$L__BB26_60:
	mov.b32 	%r96, %f43;
	shl.b32 	%r277, %r96, 8;
	or.b32  	%r97, %r277, -2147483648;
	mov.b64 	%rd163, 0;
	mov.b32 	%r356, 0;
$L__BB26_61:
	.pragma "nounroll";
	mul.wide.u32 	%rd123, %r356, 4;
	mov.u64 	%rd124, __cudart_i2opi_f;
	add.s64 	%rd125, %rd124, %rd123;
	ld.global.nc.u32 	%r278, [%rd125];
	mad.wide.u32 	%rd126, %r278, %r97, %rd163;
	shr.u64 	%rd163, %rd126, 32;
	add.s64 	%rd127, %rd3, %rd123;
	st.local.u32 	[%rd127], %rd126;
	add.s32 	%r356, %r356, 1;
	setp.ne.s32 	%p57, %r356, 6;
	@%p57 bra 	$L__BB26_61;
	shr.u32 	%r279, %r96, 23;
	st.local.u32 	[%rd3+24], %rd163;
	and.b32  	%r100, %r279, 31;
	and.b32  	%r280, %r279, 224;
	add.s32 	%r281, %r280, -128;
	shr.u32 	%r282, %r281, 5;
	mul.wide.u32 	%rd128, %r282, 4;
	sub.s64 	%rd36, %rd3, %rd128;
	ld.local.u32 	%r357, [%rd36+24];
	ld.local.u32 	%r358, [%rd36+20];
	setp.eq.s32 	%p58, %r100, 0;
	@%p58 bra 	$L__BB26_64;
	shf.l.wrap.b32 	%r357, %r358, %r357, %r100;
	ld.local.u32 	%r283, [%rd36+16];
	shf.l.wrap.b32 	%r358, %r283, %r358, %r100;
$L__BB26_64:
	shr.u32 	%r284, %r357, 30;
	shf.l.wrap.b32 	%r285, %r358, %r357, 2;
	shl.b32 	%r286, %r358, 2;
	shr.u32 	%r287, %r285, 31;
	add.s32 	%r288, %r287, %r284;
	neg.s32 	%r289, %r288;
	setp.lt.s32 	%p59, %r96, 0;
	selp.b32 	%r359, %r289, %r288, %p59;
	xor.b32  	%r290, %r285, %r96;
	shr.s32 	%r291, %r285, 31;
	xor.b32  	%r292, %r291, %r285;
	xor.b32  	%r293, %r291, %r286;
	cvt.u64.u32 	%rd129, %r292;
	shl.b64 	%rd130, %rd129, 32;
	cvt.u64.u32 	%rd131, %r293;
	or.b64  	%rd132, %rd130, %rd131;
	cvt.rn.f64.s64 	%fd13, %rd132;
	mul.f64 	%fd14, %fd13, 0d3BF921FB54442D19;
	cvt.rn.f32.f64 	%f177, %fd14;
	neg.f32 	%f178, %f177;
	setp.lt.s32 	%p60, %r290, 0;
	selp.f32 	%f228, %f178, %f177, %p60;
$L__BB26_65:
	add.s32 	%r295, %r359, 1;
	mul.rn.f32 	%f180, %f228, %f228;
	and.b32  	%r296, %r359, 1;
	setp.eq.b32 	%p62, %r296, 1;
	selp.f32 	%f181, %f228, 0f3F800000, %p62;
	fma.rn.f32 	%f182, %f180, %f181, 0f00000000;
	fma.rn.f32 	%f183, %f180, 0f37CBAC00, 0fBAB607ED;
	selp.f32 	%f184, 0fB94D4153, %f183, %p62;
	selp.f32 	%f185, 0f3C0885E4, 0f3D2AAABB, %p62;
	fma.rn.f32 	%f186, %f184, %f180, %f185;
	selp.f32 	%f187, 0fBE2AAAA8, 0fBEFFFFFF, %p62;
	fma.rn.f32 	%f188, %f186, %f180, %f187;
	fma.rn.f32 	%f189, %f188, %f182, %f181;
	and.b32  	%r297, %r295, 2;
	setp.eq.s32 	%p63, %r297, 0;
	mov.f32 	%f190, 0f00000000;
	sub.f32 	%f191, %f190, %f189;
	selp.f32 	%f49, %f189, %f191, %p63;
	@%p55 bra 	$L__BB26_73;
	setp.neu.f32 	%p64, %f45, 0f7F800000;
	@%p64 bra 	$L__BB26_68;
	mov.f32 	%f194, 0f00000000;
	mul.rn.f32 	%f229, %f43, %f194;
	mov.b32 	%r363, 0;
	bra.uni 	$L__BB26_73;
$L__BB26_68:
	mov.b32 	%r109, %f43;
	shl.b32 	%r299, %r109, 8;
	or.b32  	%r110, %r299, -2147483648;
	mov.b64 	%rd164, 0;
	mov.b32 	%r360, 0;
$L__BB26_69:
	.pragma "nounroll";
	mul.wide.u32 	%rd134, %r360, 4;
	add.s64 	%rd136, %rd135, %rd134;
	ld.global.nc.u32 	%r300, [%rd136];
	mad.wide.u32 	%rd137, %r300, %r110, %rd164;
	shr.u64 	%rd164, %rd137, 32;
	add.s64 	%rd138, %rd2, %rd134;
	st.local.u32 	[%rd138], %rd137;
	add.s32 	%r360, %r360, 1;
	setp.ne.s32 	%p65, %r360, 6;
	@%p65 bra 	$L__BB26_69;
	shr.u32 	%r301, %r109, 23;
	st.local.u32 	[%rd2+24], %rd164;
	and.b32  	%r113, %r301, 31;
	and.b32  	%r302, %r301, 224;
	add.s32 	%r303, %r302, -128;
	shr.u32 	%r304, %r303, 5;
	mul.wide.u32 	%rd139, %r304, 4;
	sub.s64 	%rd39, %rd2, %rd139;
	ld.local.u32 	%r361, [%rd39+24];
	ld.local.u32 	%r362, [%rd39+20];
	setp.eq.s32 	%p66, %r113, 0;
	@%p66 bra 	$L__BB26_72;
	shf.l.wrap.b32 	%r361, %r362, %r361, %r113;
	ld.local.u32 	%r305, [%rd39+16];
	shf.l.wrap.b32 	%r362, %r305, %r362, %r113;
$L__BB26_72:
	shr.u32 	%r306, %r361, 30;
	shf.l.wrap.b32 	%r307, %r362, %r361, 2;
	shl.b32 	%r308, %r362, 2;
	shr.u32 	%r309, %r307, 31;
	add.s32 	%r310, %r309, %r306;
	neg.s32 	%r311, %r310;
	setp.lt.s32 	%p67, %r109, 0;
	selp.b32 	%r363, %r311, %r310, %p67;
	xor.b32  	%r312, %r307, %r109;
	shr.s32 	%r313, %r307, 31;
	xor.b32  	%r314, %r313, %r307;
	xor.b32  	%r315, %r313, %r308;
	cvt.u64.u32 	%rd140, %r314;
	shl.b64 	%rd141, %rd140, 32;
	cvt.u64.u32 	%rd142, %r315;
	or.b64  	%rd143, %rd141, %rd142;
	cvt.rn.f64.s64 	%fd15, %rd143;
	mul.f64 	%fd16, %fd15, 0d3BF921FB54442D19;
	cvt.rn.f32.f64 	%f192, %fd16;
	neg.f32 	%f193, %f192;
	setp.lt.s32 	%p68, %r312, 0;
	selp.f32 	%f229, %f193, %f192, %p68;
$L__BB26_73:
	mul.f32 	%f195, %f24, %f49;
	mul.rn.f32 	%f196, %f229, %f229;
	and.b32  	%r317, %r363, 1;
	setp.eq.b32 	%p69, %r317, 1;
	selp.f32 	%f197, 0f3F800000, %f229, %p69;
	fma.rn.f32 	%f198, %f196, %f197, 0f00000000;
	fma.rn.f32 	%f199, %f196, 0f37CBAC00, 0fBAB607ED;
	selp.f32 	%f200, %f199, 0fB94D4153, %p69;
	selp.f32 	%f201, 0f3D2AAABB, 0f3C0885E4, %p69;
	fma.rn.f32 	%f202, %f200, %f196, %f201;
	selp.f32 	%f203, 0fBEFFFFFF, 0fBE2AAAA8, %p69;
	fma.rn.f32 	%f204, %f202, %f196, %f203;
	fma.rn.f32 	%f205, %f204, %f198, %f197;
	and.b32  	%r318, %r363, 2;
	setp.eq.s32 	%p70, %r318, 0;
	mov.f32 	%f206, 0f00000000;
	sub.f32 	%f207, %f206, %f205;
	selp.f32 	%f208, %f205, %f207, %p70;
	mul.f32 	%f209, %f24, %f208;
	mul.f32 	%f210, %f13, %f38;
	sub.f32 	%f211, %f210, %f195;
	mul.f32 	%f212, %f13, %f42;
	sub.f32 	%f213, %f212, %f209;
	fma.rn.f32 	%f214, %f211, %f211, %f29;
	fma.rn.f32 	%f215, %f213, %f213, %f214;
	sqrt.rn.f32 	%f216, %f215;
	sub.f32 	%f217, %f2, %f195;
	sub.f32 	%f218, %f4, %f209;
	fma.rn.f32 	%f219, %f217, %f217, %f30;
	fma.rn.f32 	%f220, %f218, %f218, %f219;
	sqrt.rn.f32 	%f221, %f220;
	setp.geu.f32 	%p71, %f221, %f216;
	@%p71 bra 	$L__BB26_76;
	ld.param.u64 	%rd153, [_Z29testAllSurfelNormalVoteKerneliPfiiiiS_iPiS0__param_8];
	setp.eq.s32 	%p72, %r327, -1;
	cvt.s64.s32 	%rd40, %r364;
	cvta.to.global.u64 	%rd144, %rd153;
	mul.wide.s32 	%rd145, %r364, 4;
	add.s64 	%rd146, %rd144, %rd145;
	atom.global.add.u32 	%r319, [%rd146], 1;
	@%p72 bra 	$L__BB26_76;
	ld.param.u64 	%rd154, [_Z29testAllSurfelNormalVoteKerneliPfiiiiS_iPiS0__param_9];
	mul.lo.s32 	%r320, %r129, %r129;
	mul.lo.s32 	%r321, %r320, %r327;
	shl.b32 	%r322, %r321, 1;
	cvt.s64.s32 	%rd147, %r322;
	add.s64 	%rd148, %rd40, %rd147;
	cvta.to.global.u64 	%rd149, %rd154;
	shl.b64 	%rd150, %rd148, 2;
	add.s64 	%rd151, %rd149, %rd150;
	atom.global.add.u32 	%r323, [%rd151], 1;
$L__BB26_76:
	add.s32 	%r364, %r364, 1;
	add.s32 	%r346, %r346, 1;
	setp.ne.s32 	%p73, %r346, %r10;
	@%p73 bra 	$L__BB26_41;
$L__BB26_77:
	add.s32 	%r328, %r328, 1;
	setp.ne.s32 	%p74, %r328, %r9;
	@%p74 bra 	$L__BB26_7;
$L__BB26_78:
	ret;

}
	// .globl	_Z36setGroundandInstanceCoordinateKerneliiPfPiS0_S_S_
.visible .entry _Z36setGroundandInstanceCoordinateKerneliiPfPiS0_S_S_(
	.param .u32 _Z36setGroundandInstanceCoordinateKerneliiPfPiS0_S_S__param_0,
	.param .u32 _Z36setGroundandInstanceCoordinateKerneliiPfPiS0_S_S__param_1,
	.param .u64 .ptr .align 1 _Z36setGroundandInstanceCoordinateKerneliiPfPiS0_S_S__param_2,
	.param .u64 .ptr .align 1 _Z36setGroundandInstanceCoordinateKerneliiPfPiS0_S_S__param_3,
	.param .u64 .ptr .align 1 _Z36setGroundandInstanceCoordinateKerneliiPfPiS0_S_S__param_4,
	.param .u64 .ptr .align 1 _Z36setGroundandInstanceCoordinateKerneliiPfPiS0_S_S__param_5,
	.param .u64 .ptr .align 1 _Z36setGroundandInstanceCoordinateKerneliiPfPiS0_S_S__param_6
)
{
	.local .align 4 .b8 	__local_depot27[28];
	.reg .b64 	%SP;
	.reg .b64 	%SPL;
	.reg .pred 	%p<224>;
	.reg .b32 	%r<1064>;
	.reg .b32 	%f<667>;
	.reg .b64 	%rd<429>;
	.reg .b64 	%fd<48>;

	mov.u64 	%SPL, __local_depot27;
	ld.param.u32 	%r343, [_Z36setGroundandInstanceCoordinateKerneliiPfPiS0_S_S__param_0];
	ld.param.u32 	%r344, [_Z36setGroundandInstanceCoordinateKerneliiPfPiS0_S_S__param_1];
	ld.param.u64 	%rd131, [_Z36setGroundandInstanceCoordinateKerneliiPfPiS0_S_S__param_2];
	ld.param.u64 	%rd135, [_Z36setGroundandInstanceCoordinateKerneliiPfPiS0_S_S__param_3];
	ld.param.u64 	%rd132, [_Z36setGroundandInstanceCoordinateKerneliiPfPiS0_S_S__param_4];
	ld.param.u64 	%rd133, [_Z36setGroundandInstanceCoordinateKerneliiPfPiS0_S_S__param_5];
	ld.param.u64 	%rd134, [_Z36setGroundandInstanceCoordinateKerneliiPfPiS0_S_S__param_6];
	cvta.to.global.u64 	%rd1, %rd135;
	add.u64 	%rd2, %SPL, 0;
	add.u64 	%rd3, %SPL, 0;
	add.u64 	%rd4, %SPL, 0;
	add.u64 	%rd5, %SPL, 0;
	add.u64 	%rd6, %SPL, 0;
	add.u64 	%rd7, %SPL, 0;
	add.u64 	%rd8, %SPL, 0;
	add.u64 	%rd9, %SPL, 0;
	add.u64 	%rd10, %SPL, 0;
	add.u64 	%rd11, %SPL, 0;
	add.u64 	%rd12, %SPL, 0;
	add.u64 	%rd13, %SPL, 0;
	add.u64 	%rd14, %SPL, 0;
	mov.u32 	%r345, %ctaid.x;
	mov.u32 	%r346, %ntid.x;
	mov.u32 	%r347, %tid.x;
	mad.lo.s32 	%r1, %r345, %r346, %r347;
	shl.b32 	%r2, %r344, 1;
	mul.lo.s32 	%r3, %r2, %r344;
	setp.gt.s32 	%p1, %r1, %r343;
	@%p1 bra 	$L__BB27_204;
	cvta.to.global.u64 	%rd149, %rd131;
	ld.global.f32 	%f116, [%rd149];
	ld.global.f32 	%f117, [%rd149+4];
	ld.global.f32 	%f118, [%rd149+8];
	mul.f32 	%f119, %f117, %f117;
	fma.rn.f32 	%f120, %f116, %f116, %f119;
	fma.rn.f32 	%f121, %f118, %f118, %f120;
	sqrt.rn.f32 	%f122, %f121;
	div.rn.f32 	%f1, %f116, %f122;
	div.rn.f32 	%f2, %f117, %f122;
	div.rn.f32 	%f3, %f118, %f122;
	setp.ne.s32 	%p2, %r1, %r343;
	@%p2 bra 	$L__BB27_3;
	cvta.to.global.u64 	%rd383, %rd133;
	mul.f32 	%f614, %f3, 0f00000000;
	sub.f32 	%f615, %f614, %f2;
	sub.f32 	%f616, %f1, %f614;
	mul.f32 	%f617, %f2, 0f00000000;
	mul.f32 	%f618, %f1, 0f00000000;
	sub.f32 	%f619, %f617, %f618;
	mul.f32 	%f620, %f616, %f616;
	fma.rn.f32 	%f621, %f615, %f615, %f620;
	fma.rn.f32 	%f622, %f619, %f619, %f621;
	sqrt.rn.f32 	%f623, %f622;
	div.rn.f32 	%f624, %f615, %f623;
	div.rn.f32 	%f625, %f616, %f623;
	div.rn.f32 	%f626, %f619, %f623;
	mul.f32 	%f627, %f2, %f626;
	mul.f32 	%f628, %f3, %f625;
	sub.f32 	%f629, %f627, %f628;
	mul.f32 	%f630, %f3, %f624;
	mul.f32 	%f631, %f1, %f626;
	sub.f32 	%f632, %f630, %f631;
	mul.f32 	%f633, %f1, %f625;
	mul.f32 	%f634, %f2, %f624;
	sub.f32 	%f635, %f633, %f634;
	mul.f32 	%f636, %f632, %f632;
	fma.rn.f32 	%f637, %f629, %f629, %f636;
	fma.rn.f32 	%f638, %f635, %f635, %f637;
	sqrt.rn.f32 	%f639, %f638;
	div.rn.f32 	%f640, %f629, %f639;
	div.rn.f32 	%f641, %f632, %f639;
	div.rn.f32 	%f642, %f635, %f639;
	st.global.f32 	[%rd383], %f624;
	st.global.f32 	[%rd383+4], %f1;
	st.global.f32 	[%rd383+8], %f640;
	mov.b32 	%r951, 0;
	st.global.u32 	[%rd383+12], %r951;
	st.global.f32 	[%rd383+16], %f625;
	st.global.f32 	[%rd383+20], %f2;
	st.global.f32 	[%rd383+24], %f641;
	st.global.u32 	[%rd383+28], %r951;
	st.global.f32 	[%rd383+32], %f626;
	st.global.f32 	[%rd383+36], %f3;
	st.global.f32 	[%rd383+40], %f642;
	st.global.u32 	[%rd383+44], %r951;
	st.global.u32 	[%rd383+48], %r951;
	st.global.u32 	[%rd383+52], %r951;
	st.global.u32 	[%rd383+56], %r951;
	mov.b32 	%r952, 1065353216;
	st.global.u32 	[%rd383+60], %r952;
	bra.uni 	$L__BB27_204;
$L__BB27_3:
	mul.lo.s32 	%r348, %r1, %r344;
	shl.b32 	%r4, %r348, 1;
	mul.wide.s32 	%rd150, %r4, 4;
	add.s64 	%rd15, %rd1, %rd150;
	cvt.rn.f32.s32 	%f4, %r344;
	mov.f32 	%f123, 0f40490FDA;
	div.rn.f32 	%f5, %f123, %f4;
	neg.f32 	%f124, %f2;
	mul.f32 	%f125, %f3, 0f00000000;
	sub.f32 	%f126, %f124, %f125;
	add.f32 	%f127, %f1, %f125;
	mul.f32 	%f128, %f1, 0f00000000;
	mul.f32 	%f129, %f2, 0f00000000;
	sub.f32 	%f130, %f128, %f129;
	mul.f32 	%f131, %f127, %f127;
	fma.rn.f32 	%f132, %f126, %f126, %f131;
	fma.rn.f32 	%f133, %f130, %f130, %f132;
	sqrt.rn.f32 	%f134, %f133;
	div.rn.f32 	%f6, %f126, %f134;
	div.rn.f32 	%f7, %f127, %f134;
	div.rn.f32 	%f8, %f130, %f134;
	setp.eq.s32 	%p3, %r3, 0;
	@%p3 bra 	$L__BB27_9;
	shr.u32 	%r350, %r344, 31;
	add.s32 	%r351, %r344, %r350;
	shr.s32 	%r352, %r351, 1;
	neg.s32 	%r5, %r352;
	mul.f32 	%f135, %f2, %f7;
	fma.rn.f32 	%f136, %f1, %f6, %f135;
	fma.rn.f32 	%f9, %f3, %f8, %f136;
	mul.f32 	%f137, %f1, %f8;
	mul.f32 	%f138, %f3, %f6;
	sub.f32 	%f10, %f137, %f138;
	max.s32 	%r6, %r2, 1;
	cvta.to.global.u64 	%rd16, %rd132;
	mov.b32 	%r953, 0;
	mov.u64 	%rd288, __cudart_i2opi_f;
$L__BB27_5:
	cvt.u64.u32 	%rd151, %r953;
	mul.lo.s32 	%r353, %r3, %r1;
	cvt.s64.s32 	%rd152, %r353;
	add.s64 	%rd153, %rd151, %rd152;
	shl.b64 	%rd154, %rd153, 2;
	add.s64 	%rd155, %rd16, %rd154;
	ld.global.u32 	%r11, [%rd155];
	setp.eq.s32 	%p4, %r11, 0;
	@%p4 bra 	$L__BB27_133;
	div.s32 	%r354, %r953, %r2;
	add.s32 	%r355, %r354, %r5;
	mul.lo.s32 	%r356, %r354, %r2;
	not.b32 	%r357, %r356;
	add.s32 	%r358, %r357, %r953;
	cvt.rn.f32.s32 	%f139, %r355;
	add.f32 	%f140, %f139, 0f3F000000;
	mul.f32 	%f141, %f140, 0f40490FDA;
	div.rn.f32 	%f11, %f141, %f4;
	cvt.rn.f32.s32 	%f142, %r358;
	add.f32 	%f143, %f142, 0f3F000000;
	mul.f32 	%f144, %f143, 0f40490FDA;
	div.rn.f32 	%f12, %f144, %f4;
	mul.f32 	%f145, %f11, 0f3F22F983;
	cvt.rni.s32.f32 	%r961, %f145;
	cvt.rn.f32.s32 	%f146, %r961;
	fma.rn.f32 	%f147, %f146, 0fBFC90FDA, %f11;
	fma.rn.f32 	%f148, %f146, 0fB3A22168, %f147;
	fma.rn.f32 	%f644, %f146, 0fA7C234C5, %f148;
	abs.f32 	%f14, %f11;
	setp.ltu.f32 	%p5, %f14, 0f47CE4780;
	mov.u32 	%r957, %r961;
	mov.f32 	%f643, %f644;
	@%p5 bra 	$L__BB27_31;
	setp.neu.f32 	%p6, %f14, 0f7F800000;
	@%p6 bra 	$L__BB27_26;
	mov.f32 	%f151, 0f00000000;
	mul.rn.f32 	%f643, %f11, %f151;
	mov.b32 	%r957, 0;
	bra.uni 	$L__BB27_31;
$L__BB27_9:
	setp.lt.s32 	%p114, %r344, 1;
	mov.f32 	%f657, 0f00000000;
	@%p114 bra 	$L__BB27_23;
	max.s32 	%r7, %r2, 1;
	and.b32  	%r8, %r7, 15;
	setp.lt.s32 	%p115, %r2, 16;
	mov.b32 	%r1012, 0;
	mov.u32 	%r1027, %r1012;
	mov.u32 	%r1014, %r1012;
	@%p115 bra 	$L__BB27_13;
	and.b32  	%r1012, %r7, 2147483632;
	mul.wide.s32 	%rd299, %r4, 4;
	add.s64 	%rd300, %rd299, %rd1;
	add.s64 	%rd400, %rd300, 32;
	mov.b32 	%r1008, 0;
	mov.u32 	%r1027, %r1008;
	mov.u32 	%r1014, %r1008;
$L__BB27_12:
	.pragma "nounroll";
	ld.global.u32 	%r647, [%rd400+-32];
	setp.gt.s32 	%p116, %r647, %r1014;
	max.s32 	%r648, %r647, %r1014;
	selp.b32 	%r649, %r1008, %r1027, %p116;
	ld.global.u32 	%r650, [%rd400+-28];
	setp.gt.s32 	%p117, %r650, %r648;
	max.s32 	%r651, %r650, %r648;
	add.s32 	%r652, %r1008, 1;
	selp.b32 	%r653, %r652, %r649, %p117;
	ld.global.u32 	%r654, [%rd400+-24];
	setp.gt.s32 	%p118, %r654, %r651;
	max.s32 	%r655, %r654, %r651;
	add.s32 	%r656, %r1008, 2;
	selp.b32 	%r657, %r656, %r653, %p118;
	ld.global.u32 	%r658, [%rd400+-20];
	setp.gt.s32 	%p119, %r658, %r655;
	max.s32 	%r659, %r658, %r655;
	add.s32 	%r660, %r1008, 3;
	selp.b32 	%r661, %r660, %r657, %p119;
	ld.global.u32 	%r662, [%rd400+-16];
	setp.gt.s32 	%p120, %r662, %r659;
	max.s32 	%r663, %r662, %r659;
	add.s32 	%r664, %r1008, 4;
	selp.b32 	%r665, %r664, %r661, %p120;
	ld.global.u32 	%r666, [%rd400+-12];
	setp.gt.s32 	%p121, %r666, %r663;
	max.s32 	%r667, %r666, %r663;
	add.s32 	%r668, %r1008, 5;
	selp.b32 	%r669, %r668, %r665, %p121;
	ld.global.u32 	%r670, [%rd400+-8];
	setp.gt.s32 	%p122, %r670, %r667;
	max.s32 	%r671, %r670, %r667;
	add.s32 	%r672, %r1008, 6;
	selp.b32 	%r673, %r672, %r669, %p122;
	ld.global.u32 	%r674, [%rd400+-4];
	setp.gt.s32 	%p123, %r674, %r671;
	max.s32 	%r675, %r674, %r671;
	add.s32 	%r676, %r1008, 7;
	selp.b32 	%r677, %r676, %r673, %p123;
	ld.global.u32 	%r678, [%rd400];
	setp.gt.s32 	%p124, %r678, %r675;
	max.s32 	%r679, %r678, %r675;
	add.s32 	%r680, %r1008, 8;
	selp.b32 	%r681, %r680, %r677, %p124;
	ld.global.u32 	%r682, [%rd400+4];
	setp.gt.s32 	%p125, %r682, %r679;
	max.s32 	%r683, %r682, %r679;
	add.s32 	%r684, %r1008, 9;
	selp.b32 	%r685, %r684, %r681, %p125;
	ld.global.u32 	%r686, [%rd400+8];
	setp.gt.s32 	%p126, %r686, %r683;
	max.s32 	%r687, %r686, %r683;
	add.s32 	%r688, %r1008, 10;
	selp.b32 	%r689, %r688, %r685, %p126;
	ld.global.u32 	%r690, [%rd400+12];
	setp.gt.s32 	%p127, %r690, %r687;
	max.s32 	%r691, %r690, %r687;
	add.s32 	%r692, %r1008, 11;
	selp.b32 	%r693, %r692, %r689, %p127;
	ld.global.u32 	%r694, [%rd400+16];
	setp.gt.s32 	%p128, %r694, %r691;
	max.s32 	%r695, %r694, %r691;
	add.s32 	%r696, %r1008, 12;
	selp.b32 	%r697, %r696, %r693, %p128;
	ld.global.u32 	%r698, [%rd400+20];
	setp.gt.s32 	%p129, %r698, %r695;
	max.s32 	%r699, %r698, %r695;
	add.s32 	%r700, %r1008, 13;
	selp.b32 	%r701, %r700, %r697, %p129;
	ld.global.u32 	%r702, [%rd400+24];
	setp.gt.s32 	%p130, %r702, %r699;
	max.s32 	%r703, %r702, %r699;
	add.s32 	%r704, %r1008, 14;
	selp.b32 	%r705, %r704, %r701, %p130;
	ld.global.u32 	%r706, [%rd400+28];
	setp.gt.s32 	%p131, %r706, %r703;
	max.s32 	%r1014, %r706, %r703;
	add.s32 	%r707, %r1008, 15;
	selp.b32 	%r1027, %r707, %r705, %p131;
	add.s64 	%rd400, %rd400, 64;
	add.s32 	%r1008, %r1008, 16;
	setp.ne.s32 	%p132, %r1008, %r1012;
	@%p132 bra 	$L__BB27_12;
$L__BB27_13:
	setp.eq.s32 	%p133, %r8, 0;
	@%p133 bra 	$L__BB27_22;
	and.b32  	%r199, %r7, 7;
	setp.lt.u32 	%p134, %r8, 8;
	@%p134 bra 	$L__BB27_16;
	mul.wide.u32 	%rd301, %r1012, 4;
	add.s64 	%rd302, %rd15, %rd301;
	ld.global.u32 	%r709, [%rd302];
	setp.gt.s32 	%p135, %r709, %r1014;
	max.s32 	%r710, %r709, %r1014;
	selp.b32 	%r711, %r1012, %r1027, %p135;
	add.s32 	%r712, %r1012, 1;
	ld.global.u32 	%r713, [%rd302+4];
	setp.gt.s32 	%p136, %r713, %r710;
	max.s32 	%r714, %r713, %r710;
	selp.b32 	%r715, %r712, %r711, %p136;
	add.s32 	%r716, %r1012, 2;
	ld.global.u32 	%r717, [%rd302+8];
	setp.gt.s32 	%p137, %r717, %r714;
	max.s32 	%r718, %r717, %r714;
	selp.b32 	%r719, %r716, %r715, %p137;
	add.s32 	%r720, %r1012, 3;
	ld.global.u32 	%r721, [%rd302+12];
	setp.gt.s32 	%p138, %r721, %r718;
	max.s32 	%r722, %r721, %r718;
	selp.b32 	%r723, %r720, %r719, %p138;
	add.s32 	%r724, %r1012, 4;
	ld.global.u32 	%r725, [%rd302+16];
	setp.gt.s32 	%p139, %r725, %r722;
	max.s32 	%r726, %r725, %r722;
	selp.b32 	%r727, %r724, %r723, %p139;
	add.s32 	%r728, %r1012, 5;
	ld.global.u32 	%r729, [%rd302+20];
	setp.gt.s32 	%p140, %r729, %r726;
	max.s32 	%r730, %r729, %r726;
	selp.b32 	%r731, %r728, %r727, %p140;
	add.s32 	%r732, %r1012, 6;
	ld.global.u32 	%r733, [%rd302+24];
	setp.gt.s32 	%p141, %r733, %r730;
	max.s32 	%r734, %r733, %r730;
	selp.b32 	%r735, %r732, %r731, %p141;
	add.s32 	%r736, %r1012, 7;
	ld.global.u32 	%r737, [%rd302+28];
	setp.gt.s32 	%p142, %r737, %r734;
	max.s32 	%r1014, %r737, %r734;
	selp.b32 	%r1027, %r736, %r735, %p142;
	add.s32 	%r1012, %r1012, 8;
$L__BB27_16:
	setp.eq.s32 	%p143, %r199, 0;
	@%p143 bra 	$L__BB27_22;
	and.b32  	%r207, %r7, 3;
	setp.lt.u32 	%p144, %r199, 4;
	@%p144 bra 	$L__BB27_19;
	mul.wide.u32 	%rd303, %r1012, 4;
	add.s64 	%rd304, %rd15, %rd303;
	ld.global.u32 	%r739, [%rd304];
	setp.gt.s32 	%p145, %r739, %r1014;
	max.s32 	%r740, %r739, %r1014;
	selp.b32 	%r741, %r1012, %r1027, %p145;
	add.s32 	%r742, %r1012, 1;
	ld.global.u32 	%r743, [%rd304+4];
	setp.gt.s32 	%p146, %r743, %r740;
	max.s32 	%r744, %r743, %r740;
	selp.b32 	%r745, %r742, %r741, %p146;
	add.s32 	%r746, %r1012, 2;
	ld.global.u32 	%r747, [%rd304+8];
	setp.gt.s32 	%p147, %r747, %r744;
	max.s32 	%r748, %r747, %r744;
	selp.b32 	%r749, %r746, %r745, %p147;
	add.s32 	%r750, %r1012, 3;
	ld.global.u32 	%r751, [%rd304+12];
	setp.gt.s32 	%p148, %r751, %r748;
	max.s32 	%r1014, %r751, %r748;
	selp.b32 	%r1027, %r750, %r749, %p148;
	add.s32 	%r1012, %r1012, 4;
$L__BB27_19:
	setp.eq.s32 	%p149, %r207, 0;
	@%p149 bra 	$L__BB27_22;
	mul.wide.s32 	%rd305, %r4, 4;
	mul.wide.u32 	%rd306, %r1012, 4;
	add.s64 	%rd307, %rd305, %rd306;
	add.s64 	%rd401, %rd1, %rd307;
	neg.s32 	%r1023, %r207;
$L__BB27_21:
	.pragma "nounroll";
	ld.global.u32 	%r752, [%rd401];
	setp.gt.s32 	%p150, %r752, %r1014;
	max.s32 	%r1014, %r752, %r1014;
	selp.b32 	%r1027, %r1012, %r1027, %p150;
	add.s32 	%r1012, %r1012, 1;
	add.s64 	%rd401, %rd401, 4;
	add.s32 	%r1023, %r1023, 1;
	setp.ne.s32 	%p151, %r1023, 0;
	@%p151 bra 	$L__BB27_21;
$L__BB27_22:
	cvt.rn.f32.u32 	%f657, %r1027;
$L__BB27_23:
	mul.f32 	%f77, %f5, %f657;
	mul.f32 	%f405, %f77, 0f3F22F983;
	cvt.rni.s32.f32 	%r1063, %f405;
	cvt.rn.f32.s32 	%f406, %r1063;
	fma.rn.f32 	%f407, %f406, 0fBFC90FDA, %f77;
	fma.rn.f32 	%f408, %f406, 0fB3A22168, %f407;
	fma.rn.f32 	%f666, %f406, 0fA7C234C5, %f408;
	abs.f32 	%f79, %f77;
	setp.ltu.f32 	%p152, %f79, 0f47CE4780;
	mov.u32 	%r1031, %r1063;
	mov.f32 	%f658, %f666;
	@%p152 bra 	$L__BB27_139;
	setp.neu.f32 	%p153, %f79, 0f7F800000;
	@%p153 bra 	$L__BB27_134;
	mov.f32 	%f411, 0f00000000;
	mul.rn.f32 	%f658, %f77, %f411;
	mov.b32 	%r1031, 0;
	bra.uni 	$L__BB27_139;
$L__BB27_26:
	mov.b32 	%r13, %f11;
	shl.b32 	%r360, %r13, 8;
	or.b32  	%r14, %r360, -2147483648;
	mov.b64 	%rd386, 0;
	mov.b32 	%r954, 0;
	mov.u64 	%rd384, __cudart_i2opi_f;
	mov.u64 	%rd385, %rd2;
$L__BB27_27:
	.pragma "nounroll";
	ld.global.nc.u32 	%r361, [%rd384];
	mad.wide.u32 	%rd158, %r361, %r14, %rd386;
	shr.u64 	%rd386, %rd158, 32;
	st.local.u32 	[%rd385], %rd158;
	add.s32 	%r954, %r954, 1;
	add.s64 	%rd385, %rd385, 4;
	add.s64 	%rd384, %rd384, 4;
	setp.ne.s32 	%p7, %r954, 6;
	@%p7 bra 	$L__BB27_27;
	shr.u32 	%r362, %r13, 23;
	st.local.u32 	[%rd2+24], %rd386;
	and.b32  	%r17, %r362, 31;
	and.b32  	%r363, %r362, 224;
	add.s32 	%r364, %r363, -128;
	shr.u32 	%r365, %r364, 5;
	mul.wide.u32 	%rd159, %r365, 4;
	sub.s64 	%rd24, %rd2, %rd159;
	ld.local.u32 	%r955, [%rd24+24];
	ld.local.u32 	%r956, [%rd24+20];
	setp.eq.s32 	%p8, %r17, 0;
	@%p8 bra 	$L__BB27_30;
	shf.l.wrap.b32 	%r955, %r956, %r955, %r17;
	ld.local.u32 	%r366, [%rd24+16];
	shf.l.wrap.b32 	%r956, %r366, %r956, %r17;
$L__BB27_30:
	shr.u32 	%r367, %r955, 30;
	shf.l.wrap.b32 	%r368, %r956, %r955, 2;
	shl.b32 	%r369, %r956, 2;
	shr.u32 	%r370, %r368, 31;
	add.s32 	%r371, %r370, %r367;
	neg.s32 	%r372, %r371;
	setp.lt.s32 	%p9, %r13, 0;
	selp.b32 	%r957, %r372, %r371, %p9;
	xor.b32  	%r373, %r368, %r13;
	shr.s32 	%r374, %r368, 31;
	xor.b32  	%r375, %r374, %r368;
	xor.b32  	%r376, %r374, %r369;
	cvt.u64.u32 	%rd160, %r375;
	shl.b64 	%rd161, %rd160, 32;
	cvt.u64.u32 	%rd162, %r376;
	or.b64  	%rd163, %rd161, %rd162;
	cvt.rn.f64.s64 	%fd1, %rd163;
	mul.f64 	%fd2, %fd1, 0d3BF921FB54442D19;
	cvt.rn.f32.f64 	%f149, %fd2;
	neg.f32 	%f150, %f149;
	setp.lt.s32 	%p10, %r373, 0;
	selp.f32 	%f643, %f150, %f149, %p10;
$L__BB27_31:
	setp.ltu.f32 	%p11, %f14, 0f47CE4780;
	add.s32 	%r378, %r957, 1;
	mul.rn.f32 	%f152, %f643, %f643;
	and.b32  	%r379, %r957, 1;
	setp.eq.b32 	%p12, %r379, 1;
	selp.f32 	%f153, %f643, 0f3F800000, %p12;
	fma.rn.f32 	%f154, %f152, %f153, 0f00000000;
	fma.rn.f32 	%f155, %f152, 0f37CBAC00, 0fBAB607ED;
	selp.f32 	%f156, 0fB94D4153, %f155, %p12;
	selp.f32 	%f157, 0f3C0885E4, 0f3D2AAABB, %p12;
	fma.rn.f32 	%f158, %f156, %f152, %f157;
	selp.f32 	%f159, 0fBE2AAAA8, 0fBEFFFFFF, %p12;
	fma.rn.f32 	%f160, %f158, %f152, %f159;
	fma.rn.f32 	%f161, %f160, %f154, %f153;
	and.b32  	%r380, %r378, 2;
	setp.eq.s32 	%p13, %r380, 0;
	mov.f32 	%f162, 0f00000000;
	sub.f32 	%f163, %f162, %f161;
	selp.f32 	%f18, %f161, %f163, %p13;
	@%p11 bra 	$L__BB27_39;
	setp.neu.f32 	%p14, %f14, 0f7F800000;
	@%p14 bra 	$L__BB27_34;
	mov.f32 	%f166, 0f00000000;
	mul.rn.f32 	%f644, %f11, %f166;
	mov.b32 	%r961, 0;
	bra.uni 	$L__BB27_39;
$L__BB27_34:
	mov.b32 	%r26, %f11;
	shl.b32 	%r382, %r26, 8;
	or.b32  	%r27, %r382, -2147483648;
	mov.b64 	%rd387, 0;
	mov.b32 	%r958, 0;
$L__BB27_35:
	.pragma "nounroll";
	mul.wide.u32 	%rd165, %r958, 4;
	mov.u64 	%rd166, __cudart_i2opi_f;
	add.s64 	%rd167, %rd166, %rd165;
	ld.global.nc.u32 	%r383, [%rd167];
	mad.wide.u32 	%rd168, %r383, %r27, %rd387;
	shr.u64 	%rd387, %rd168, 32;
	add.s64 	%rd169, %rd14, %rd165;
	st.local.u32 	[%rd169], %rd168;
	add.s32 	%r958, %r958, 1;
	setp.ne.s32 	%p15, %r958, 6;
	@%p15 bra 	$L__BB27_35;
	shr.u32 	%r384, %r26, 23;
	st.local.u32 	[%rd14+24], %rd387;
	and.b32  	%r30, %r384, 31;
	and.b32  	%r385, %r384, 224;
	add.s32 	%r386, %r385, -128;
	shr.u32 	%r387, %r386, 5;
	mul.wide.u32 	%rd170, %r387, 4;
	sub.s64 	%rd27, %rd14, %rd170;
	ld.local.u32 	%r959, [%rd27+24];
	ld.local.u32 	%r960, [%rd27+20];
	setp.eq.s32 	%p16, %r30, 0;
	@%p16 bra 	$L__BB27_38;
	shf.l.wrap.b32 	%r959, %r960, %r959, %r30;
	ld.local.u32 	%r388, [%rd27+16];
	shf.l.wrap.b32 	%r960, %r388, %r960, %r30;
$L__BB27_38:
	shr.u32 	%r389, %r959, 30;
	shf.l.wrap.b32 	%r390, %r960, %r959, 2;
	shl.b32 	%r391, %r960, 2;
	shr.u32 	%r392, %r390, 31;
	add.s32 	%r393, %r392, %r389;
	neg.s32 	%r394, %r393;
	setp.lt.s32 	%p17, %r26, 0;
	selp.b32 	%r961, %r394, %r393, %p17;
	xor.b32  	%r395, %r390, %r26;
	shr.s32 	%r396, %r390, 31;
	xor.b32  	%r397, %r396, %r390;
	xor.b32  	%r398, %r396, %r391;
	cvt.u64.u32 	%rd171, %r397;
	shl.b64 	%rd172, %rd171, 32;
	cvt.u64.u32 	%rd173, %r398;
	or.b64  	%rd174, %rd172, %rd173;
	cvt.rn.f64.s64 	%fd3, %rd174;
	mul.f64 	%fd4, %fd3, 0d3BF921FB54442D19;
	cvt.rn.f32.f64 	%f164, %fd4;
	neg.f32 	%f165, %f164;
	setp.lt.s32 	%p18, %r395, 0;
	selp.f32 	%f644, %f165, %f164, %p18;
$L__BB27_39:
	mul.rn.f32 	%f167, %f644, %f644;
	and.b32  	%r400, %r961, 1;
	setp.eq.b32 	%p19, %r400, 1;
	selp.f32 	%f168, 0f3F800000, %f644, %p19;
	fma.rn.f32 	%f169, %f167, %f168, 0f00000000;
	fma.rn.f32 	%f170, %f167, 0f37CBAC00, 0fBAB607ED;
	selp.f32 	%f171, %f170, 0fB94D4153, %p19;
	selp.f32 	%f172, 0f3D2AAABB, 0f3C0885E4, %p19;
	fma.rn.f32 	%f173, %f171, %f167, %f172;
	selp.f32 	%f174, 0fBEFFFFFF, 0fBE2AAAA8, %p19;
	fma.rn.f32 	%f175, %f173, %f167, %f174;
	fma.rn.f32 	%f176, %f175, %f169, %f168;
	and.b32  	%r401, %r961, 2;
	setp.eq.s32 	%p20, %r401, 0;
	mov.f32 	%f177, 0f00000000;
	sub.f32 	%f178, %f177, %f176;
	selp.f32 	%f22, %f176, %f178, %p20;
	mul.f32 	%f179, %f12, 0f3F22F983;
	cvt.rni.s32.f32 	%r969, %f179;
	cvt.rn.f32.s32 	%f180, %r969;
	fma.rn.f32 	%f181, %f180, 0fBFC90FDA, %f12;
	fma.rn.f32 	%f182, %f180, 0fB3A22168, %f181;
	fma.rn.f32 	%f646, %f180, 0fA7C234C5, %f182;
	abs.f32 	%f24, %f12;
	setp.ltu.f32 	%p21, %f24, 0f47CE4780;
	mov.u32 	%r965, %r969;
	mov.f32 	%f645, %f646;
	@%p21 bra 	$L__BB27_47;
	setp.neu.f32 	%p22, %f24, 0f7F800000;
	@%p22 bra 	$L__BB27_42;
	mov.f32 	%f185, 0f00000000;
	mul.rn.f32 	%f645, %f12, %f185;
	mov.b32 	%r965, 0;
	bra.uni 	$L__BB27_47;
$L__BB27_42:
	mov.b32 	%r40, %f12;
	shl.b32 	%r403, %r40, 8;
	or.b32  	%r41, %r403, -2147483648;
	mov.b64 	%rd388, 0;
	mov.b32 	%r962, 0;
$L__BB27_43:
	.pragma "nounroll";
	mul.wide.u32 	%rd176, %r962, 4;
	mov.u64 	%rd177, __cudart_i2opi_f;
	add.s64 	%rd178, %rd177, %rd176;
	ld.global.nc.u32 	%r404, [%rd178];
	mad.wide.u32 	%rd179, %r404, %r41, %rd388;
	shr.u64 	%rd388, %rd179, 32;
	add.s64 	%rd180, %rd13, %rd176;
	st.local.u32 	[%rd180], %rd179;
	add.s32 	%r962, %r962, 1;
	setp.ne.s32 	%p23, %r962, 6;
	@%p23 bra 	$L__BB27_43;
	shr.u32 	%r405, %r40, 23;
	st.local.u32 	[%rd13+24], %rd388;
	and.b32  	%r44, %r405, 31;
	and.b32  	%r406, %r405, 224;
	add.s32 	%r407, %r406, -128;
	shr.u32 	%r408, %r407, 5;
	mul.wide.u32 	%rd181, %r408, 4;
	sub.s64 	%rd30, %rd13, %rd181;
	ld.local.u32 	%r963, [%rd30+24];
	ld.local.u32 	%r964, [%rd30+20];
	setp.eq.s32 	%p24, %r44, 0;
	@%p24 bra 	$L__BB27_46;
	shf.l.wrap.b32 	%r963, %r964, %r963, %r44;
	ld.local.u32 	%r409, [%rd30+16];
	shf.l.wrap.b32 	%r964, %r409, %r964, %r44;
$L__BB27_46:
	shr.u32 	%r410, %r963, 30;
	shf.l.wrap.b32 	%r411, %r964, %r963, 2;
	shl.b32 	%r412, %r964, 2;
	shr.u32 	%r413, %r411, 31;
	add.s32 	%r414, %r413, %r410;
	neg.s32 	%r415, %r414;
	setp.lt.s32 	%p25, %r40, 0;
	selp.b32 	%r965, %r415, %r414, %p25;
	xor.b32  	%r416, %r411, %r40;
	shr.s32 	%r417, %r411, 31;
	xor.b32  	%r418, %r417, %r411;
	xor.b32  	%r419, %r417, %r412;
	cvt.u64.u32 	%rd182, %r418;
	shl.b64 	%rd183, %rd182, 32;
	cvt.u64.u32 	%rd184, %r419;
	or.b64  	%rd185, %rd183, %rd184;
	cvt.rn.f64.s64 	%fd5, %rd185;
	mul.f64 	%fd6, %fd5, 0d3BF921FB54442D19;
	cvt.rn.f32.f64 	%f183, %fd6;
	neg.f32 	%f184, %f183;
	setp.lt.s32 	%p26, %r416, 0;
	selp.f32 	%f645, %f184, %f183, %p26;
$L__BB27_47:
	setp.ltu.f32 	%p27, %f24, 0f47CE4780;
	add.s32 	%r421, %r965, 1;
	mul.rn.f32 	%f186, %f645, %f645;
	and.b32  	%r422, %r965, 1;
	setp.eq.b32 	%p28, %r422, 1;
	selp.f32 	%f187, %f645, 0f3F800000, %p28;
	fma.rn.f32 	%f188, %f186, %f187, 0f00000000;
	fma.rn.f32 	%f189, %f186, 0f37CBAC00, 0fBAB607ED;
	selp.f32 	%f190, 0fB94D4153, %f189, %p28;
	selp.f32 	%f191, 0f3C0885E4, 0f3D2AAABB, %p28;
	fma.rn.f32 	%f192, %f190, %f186, %f191;
	selp.f32 	%f193, 0fBE2AAAA8, 0fBEFFFFFF, %p28;
	fma.rn.f32 	%f194, %f192, %f186, %f193;
	fma.rn.f32 	%f195, %f194, %f188, %f187;
	and.b32  	%r423, %r421, 2;
	setp.eq.s32 	%p29, %r423, 0;
	mov.f32 	%f196, 0f00000000;
	sub.f32 	%f197, %f196, %f195;
	selp.f32 	%f28, %f195, %f197, %p29;
	@%p27 bra 	$L__BB27_55;
	setp.neu.f32 	%p30, %f24, 0f7F800000;
	@%p30 bra 	$L__BB27_50;
	mov.f32 	%f200, 0f00000000;
	mul.rn.f32 	%f646, %f12, %f200;
	mov.b32 	%r969, 0;
	bra.uni 	$L__BB27_55;
$L__BB27_50:
	mov.b32 	%r53, %f12;
	shl.b32 	%r425, %r53, 8;
	or.b32  	%r54, %r425, -2147483648;
	mov.b64 	%rd389, 0;
	mov.b32 	%r966, 0;
$L__BB27_51:
	.pragma "nounroll";
	mul.wide.u32 	%rd187, %r966, 4;
	mov.u64 	%rd188, __cudart_i2opi_f;
	add.s64 	%rd189, %rd188, %rd187;
	ld.global.nc.u32 	%r426, [%rd189];
	mad.wide.u32 	%rd190, %r426, %r54, %rd389;
	shr.u64 	%rd389, %rd190, 32;
	add.s64 	%rd191, %rd12, %rd187;
	st.local.u32 	[%rd191], %rd190;
	add.s32 	%r966, %r966, 1;
	setp.ne.s32 	%p31, %r966, 6;
	@%p31 bra 	$L__BB27_51;
	shr.u32 	%r427, %r53, 23;
	st.local.u32 	[%rd12+24], %rd389;
	and.b32  	%r57, %r427, 31;
	and.b32  	%r428, %r427, 224;
	add.s32 	%r429, %r428, -128;
	shr.u32 	%r430, %r429, 5;
	mul.wide.u32 	%rd192, %r430, 4;
	sub.s64 	%rd33, %rd12, %rd192;
	ld.local.u32 	%r967, [%rd33+24];
	ld.local.u32 	%r968, [%rd33+20];
	setp.eq.s32 	%p32, %r57, 0;
	@%p32 bra 	$L__BB27_54;
	shf.l.wrap.b32 	%r967, %r968, %r967, %r57;
	ld.local.u32 	%r431, [%rd33+16];
	shf.l.wrap.b32 	%r968, %r431, %r968, %r57;
$L__BB27_54:
	shr.u32 	%r432, %r967, 30;
	shf.l.wrap.b32 	%r433, %r968, %r967, 2;
	shl.b32 	%r434, %r968, 2;
	shr.u32 	%r435, %r433, 31;
	add.s32 	%r436, %r435, %r432;
	neg.s32 	%r437, %r436;
	setp.lt.s32 	%p33, %r53, 0;
	selp.b32 	%r969, %r437, %r436, %p33;
	xor.b32  	%r438, %r433, %r53;
	shr.s32 	%r439, %r433, 31;
	xor.b32  	%r440, %r439, %r433;
	xor.b32  	%r441, %r439, %r434;
	cvt.u64.u32 	%rd193, %r440;
	shl.b64 	%rd194, %rd193, 32;
	cvt.u64.u32 	%rd195, %r441;
	or.b64  	%rd196, %rd194, %rd195;
	cvt.rn.f64.s64 	%fd7, %rd196;
	mul.f64 	%fd8, %fd7, 0d3BF921FB54442D19;
	cvt.rn.f32.f64 	%f198, %fd8;
	neg.f32 	%f199, %f198;
	setp.lt.s32 	%p34, %r438, 0;
	selp.f32 	%f646, %f199, %f198, %p34;
$L__BB27_55:
	mul.f32 	%f201, %f18, %f28;
	mul.rn.f32 	%f202, %f646, %f646;
	and.b32  	%r443, %r969, 1;
	setp.eq.b32 	%p35, %r443, 1;
	selp.f32 	%f203, 0f3F800000, %f646, %p35;
	fma.rn.f32 	%f204, %f202, %f203, 0f00000000;
	fma.rn.f32 	%f205, %f202, 0f37CBAC00, 0fBAB607ED;
	selp.f32 	%f206, %f205, 0fB94D4153, %p35;
	selp.f32 	%f207, 0f3D2AAABB, 0f3C0885E4, %p35;
	fma.rn.f32 	%f208, %f206, %f202, %f207;
	selp.f32 	%f209, 0fBEFFFFFF, 0fBE2AAAA8, %p35;
	fma.rn.f32 	%f210, %f208, %f202, %f209;
	fma.rn.f32 	%f211, %f210, %f204, %f203;
	and.b32  	%r444, %r969, 2;
	setp.eq.s32 	%p36, %r444, 0;
	mov.f32 	%f212, 0f00000000;
	sub.f32 	%f213, %f212, %f211;
	selp.f32 	%f214, %f211, %f213, %p36;
	mul.f32 	%f215, %f18, %f214;
	mul.f32 	%f216, %f201, %f201;
	fma.rn.f32 	%f217, %f22, %f22, %f216;
	fma.rn.f32 	%f218, %f215, %f215, %f217;
	sqrt.rn.f32 	%f219, %f218;
	div.rn.f32 	%f32, %f201, %f219;
	div.rn.f32 	%f33, %f22, %f219;
	div.rn.f32 	%f34, %f215, %f219;
	mul.f32 	%f220, %f2, %f33;
	fma.rn.f32 	%f221, %f1, %f32, %f220;
	fma.rn.f32 	%f222, %f3, %f34, %f221;
	cvt.f64.f32 	%fd9, %f222;
	neg.f32 	%f223, %f222;
	cvt.f64.f32 	%fd10, %f223;
	max.f64 	%fd11, %fd9, %fd10;
	setp.gt.f64 	%p37, %fd11, 0d3FE0CCCCCCCCCCCD;
	@%p37 bra 	$L__BB27_133;
	setp.lt.s32 	%p38, %r344, 1;
	mov.b64 	%rd399, -1;
	@%p38 bra 	$L__BB27_132;
	mov.f32 	%f647, 0f497423FE;
	mov.b32 	%r971, -1;
	mov.b32 	%r970, 0;
$L__BB27_58:
	cvt.rn.f32.u32 	%f225, %r970;
	mul.f32 	%f36, %f5, %f225;
	mul.f32 	%f226, %f36, 0f3F22F983;
	cvt.rni.s32.f32 	%r1007, %f226;
	cvt.rn.f32.s32 	%f227, %r1007;
	fma.rn.f32 	%f228, %f227, 0fBFC90FDA, %f36;
	fma.rn.f32 	%f229, %f227, 0fB3A22168, %f228;
	fma.rn.f32 	%f656, %f227, 0fA7C234C5, %f229;
	abs.f32 	%f38, %f36;
	setp.ltu.f32 	%p39, %f38, 0f47CE4780;
	mov.u32 	%r975, %r1007;
	mov.f32 	%f648, %f656;
	@%p39 bra 	$L__BB27_66;
	setp.neu.f32 	%p40, %f38, 0f7F800000;
	@%p40 bra 	$L__BB27_61;
	mov.f32 	%f232, 0f00000000;
	mul.rn.f32 	%f648, %f36, %f232;
	mov.b32 	%r975, 0;
	bra.uni 	$L__BB27_66;
$L__BB27_61:
	mov.b32 	%r69, %f36;
	shl.b32 	%r448, %r69, 8;
	or.b32  	%r70, %r448, -2147483648;
	mov.b64 	%rd390, 0;
	mov.b32 	%r972, 0;
$L__BB27_62:
	.pragma "nounroll";
	mul.wide.u32 	%rd199, %r972, 4;
	mov.u64 	%rd200, __cudart_i2opi_f;
	add.s64 	%rd201, %rd200, %rd199;
	ld.global.nc.u32 	%r449, [%rd201];
	mad.wide.u32 	%rd202, %r449, %r70, %rd390;
	shr.u64 	%rd390, %rd202, 32;
	add.s64 	%rd203, %rd11, %rd199;
	st.local.u32 	[%rd203], %rd202;
	add.s32 	%r972, %r972, 1;
	setp.ne.s32 	%p41, %r972, 6;
	@%p41 bra 	$L__BB27_62;
	shr.u32 	%r450, %r69, 23;
	st.local.u32 	[%rd11+24], %rd390;
	and.b32  	%r73, %r450, 31;
	and.b32  	%r451, %r450, 224;
	add.s32 	%r452, %r451, -128;
	shr.u32 	%r453, %r452, 5;
	mul.wide.u32 	%rd204, %r453, 4;
	sub.s64 	%rd36, %rd11, %rd204;
	ld.local.u32 	%r973, [%rd36+24];
	ld.local.u32 	%r974, [%rd36+20];
	setp.eq.s32 	%p42, %r73, 0;
	@%p42 bra 	$L__BB27_65;
	shf.l.wrap.b32 	%r973, %r974, %r973, %r73;
	ld.local.u32 	%r454, [%rd36+16];
	shf.l.wrap.b32 	%r974, %r454, %r974, %r73;
$L__BB27_65:
	shr.u32 	%r455, %r973, 30;
	shf.l.wrap.b32 	%r456, %r974, %r973, 2;
	shl.b32 	%r457, %r974, 2;
	shr.u32 	%r458, %r456, 31;
	add.s32 	%r459, %r458, %r455;
	neg.s32 	%r460, %r459;
	setp.lt.s32 	%p43, %r69, 0;
	selp.b32 	%r975, %r460, %r459, %p43;
	xor.b32  	%r461, %r456, %r69;
	shr.s32 	%r462, %r456, 31;
	xor.b32  	%r463, %r462, %r456;
	xor.b32  	%r464, %r462, %r457;
	cvt.u64.u32 	%rd205, %r463;
	shl.b64 	%rd206, %rd205, 32;
	cvt.u64.u32 	%rd207, %r464;
	or.b64  	%rd208, %rd206, %rd207;
	cvt.rn.f64.s64 	%fd12, %rd208;
	mul.f64 	%fd13, %fd12, 0d3BF921FB54442D19;
	cvt.rn.f32.f64 	%f230, %fd13;
	neg.f32 	%f231, %f230;
	setp.lt.s32 	%p44, %r461, 0;
	selp.f32 	%f648, %f231, %f230, %p44;
$L__BB27_66:
	add.s32 	%r466, %r975, 1;
	mul.rn.f32 	%f233, %f648, %f648;
	and.b32  	%r467, %r975, 1;
	setp.eq.b32 	%p46, %r467, 1;
	selp.f32 	%f234, %f648, 0f3F800000, %p46;
	fma.rn.f32 	%f235, %f233, %f234, 0f00000000;
	fma.rn.f32 	%f236, %f233, 0f37CBAC00, 0fBAB607ED;
	selp.f32 	%f237, 0fB94D4153, %f236, %p46;
	selp.f32 	%f238, 0f3C0885E4, 0f3D2AAABB, %p46;
	fma.rn.f32 	%f239, %f237, %f233, %f238;
	selp.f32 	%f240, 0fBE2AAAA8, 0fBEFFFFFF, %p46;
	fma.rn.f32 	%f241, %f239, %f233, %f240;
	fma.rn.f32 	%f242, %f241, %f235, %f234;
	and.b32  	%r468, %r466, 2;
	setp.eq.s32 	%p47, %r468, 0;
	mov.f32 	%f243, 0f00000000;
	sub.f32 	%f244, %f243, %f242;
	selp.f32 	%f42, %f242, %f244, %p47;
	mov.u32 	%r979, %r1007;
	mov.f32 	%f649, %f656;
	@%p39 bra 	$L__BB27_74;
	setp.neu.f32 	%p48, %f38, 0f7F800000;
	@%p48 bra 	$L__BB27_69;
	mov.f32 	%f247, 0f00000000;
	mul.rn.f32 	%f649, %f36, %f247;
	mov.b32 	%r979, 0;
	bra.uni 	$L__BB27_74;
$L__BB27_69:
	mov.b32 	%r82, %f36;
	shl.b32 	%r470, %r82, 8;
	or.b32  	%r83, %r470, -2147483648;
	mov.b64 	%rd391, 0;
	mov.b32 	%r976, 0;
$L__BB27_70:
	.pragma "nounroll";
	mul.wide.u32 	%rd210, %r976, 4;
	mov.u64 	%rd211, __cudart_i2opi_f;
	add.s64 	%rd212, %rd211, %rd210;
	ld.global.nc.u32 	%r471, [%rd212];
	mad.wide.u32 	%rd213, %r471, %r83, %rd391;
	shr.u64 	%rd391, %rd213, 32;
	add.s64 	%rd214, %rd10, %rd210;
	st.local.u32 	[%rd214], %rd213;
	add.s32 	%r976, %r976, 1;
	setp.ne.s32 	%p49, %r976, 6;
	@%p49 bra 	$L__BB27_70;
	shr.u32 	%r472, %r82, 23;
	st.local.u32 	[%rd10+24], %rd391;
	and.b32  	%r86, %r472, 31;
	and.b32  	%r473, %r472, 224;
	add.s32 	%r474, %r473, -128;
	shr.u32 	%r475, %r474, 5;
	mul.wide.u32 	%rd215, %r475, 4;
	sub.s64 	%rd39, %rd10, %rd215;
	ld.local.u32 	%r977, [%rd39+24];
	ld.local.u32 	%r978, [%rd39+20];
	setp.eq.s32 	%p50, %r86, 0;
	@%p50 bra 	$L__BB27_73;
	shf.l.wrap.b32 	%r977, %r978, %r977, %r86;
	ld.local.u32 	%r476, [%rd39+16];
	shf.l.wrap.b32 	%r978, %r476, %r978, %r86;
$L__BB27_73:
	shr.u32 	%r477, %r977, 30;
	shf.l.wrap.b32 	%r478, %r978, %r977, 2;
	shl.b32 	%r479, %r978, 2;
	shr.u32 	%r480, %r478, 31;
	add.s32 	%r481, %r480, %r477;
	neg.s32 	%r482, %r481;
	setp.lt.s32 	%p51, %r82, 0;
	selp.b32 	%r979, %r482, %r481, %p51;
	xor.b32  	%r483, %r478, %r82;
	shr.s32 	%r484, %r478, 31;
	xor.b32  	%r485, %r484, %r478;
	xor.b32  	%r486, %r484, %r479;
	cvt.u64.u32 	%rd216, %r485;
	shl.b64 	%rd217, %rd216, 32;
	cvt.u64.u32 	%rd218, %r486;
	or.b64  	%rd219, %rd217, %rd218;
	cvt.rn.f64.s64 	%fd14, %rd219;
	mul.f64 	%fd15, %fd14, 0d3BF921FB54442D19;
	cvt.rn.f32.f64 	%f245, %fd15;
	neg.f32 	%f246, %f245;
	setp.lt.s32 	%p52, %r483, 0;
	selp.f32 	%f649, %f246, %f245, %p52;
$L__BB27_74:
	add.s32 	%r488, %r979, 1;
	mul.rn.f32 	%f248, %f649, %f649;
	and.b32  	%r489, %r979, 1;
	setp.eq.b32 	%p54, %r489, 1;
	selp.f32 	%f249, %f649, 0f3F800000, %p54;
	fma.rn.f32 	%f250, %f248, %f249, 0f00000000;
	fma.rn.f32 	%f251, %f248, 0f37CBAC00, 0fBAB607ED;
	selp.f32 	%f252, 0fB94D4153, %f251, %p54;
	selp.f32 	%f253, 0f3C0885E4, 0f3D2AAABB, %p54;
	fma.rn.f32 	%f254, %f252, %f248, %f253;
	selp.f32 	%f255, 0fBE2AAAA8, 0fBEFFFFFF, %p54;
	fma.rn.f32 	%f256, %f254, %f248, %f255;
	fma.rn.f32 	%f257, %f256, %f250, %f249;
	and.b32  	%r490, %r488, 2;
	setp.eq.s32 	%p55, %r490, 0;
	mov.f32 	%f258, 0f00000000;
	sub.f32 	%f259, %f258, %f257;
	selp.f32 	%f46, %f257, %f259, %p55;
	mov.u32 	%r983, %r1007;
	mov.f32 	%f650, %f656;
	@%p39 bra 	$L__BB27_82;
	setp.neu.f32 	%p56, %f38, 0f7F800000;
	@%p56 bra 	$L__BB27_77;
	mov.f32 	%f262, 0f00000000;
	mul.rn.f32 	%f650, %f36, %f262;
	mov.b32 	%r983, 0;
	bra.uni 	$L__BB27_82;
$L__BB27_77:
	mov.b32 	%r95, %f36;
	shl.b32 	%r492, %r95, 8;
	or.b32  	%r96, %r492, -2147483648;
	mov.b64 	%rd392, 0;
	mov.b32 	%r980, 0;
$L__BB27_78:
	.pragma "nounroll";
	mul.wide.u32 	%rd221, %r980, 4;
	mov.u64 	%rd222, __cudart_i2opi_f;
	add.s64 	%rd223, %rd222, %rd221;
	ld.global.nc.u32 	%r493, [%rd223];
	mad.wide.u32 	%rd224, %r493, %r96, %rd392;
	shr.u64 	%rd392, %rd224, 32;
	add.s64 	%rd225, %rd9, %rd221;
	st.local.u32 	[%rd225], %rd224;
	add.s32 	%r980, %r980, 1;
	setp.ne.s32 	%p57, %r980, 6;
	@%p57 bra 	$L__BB27_78;
	shr.u32 	%r494, %r95, 23;
	st.local.u32 	[%rd9+24], %rd392;
	and.b32  	%r99, %r494, 31;
	and.b32  	%r495, %r494, 224;
	add.s32 	%r496, %r495, -128;
	shr.u32 	%r497, %r496, 5;
	mul.wide.u32 	%rd226, %r497, 4;
	sub.s64 	%rd42, %rd9, %rd226;
	ld.local.u32 	%r981, [%rd42+24];
	ld.local.u32 	%r982, [%rd42+20];
	setp.eq.s32 	%p58, %r99, 0;
	@%p58 bra 	$L__BB27_81;
	shf.l.wrap.b32 	%r981, %r982, %r981, %r99;
	ld.local.u32 	%r498, [%rd42+16];
	shf.l.wrap.b32 	%r982, %r498, %r982, %r99;
$L__BB27_81:
	shr.u32 	%r499, %r981, 30;
	shf.l.wrap.b32 	%r500, %r982, %r981, 2;
	shl.b32 	%r501, %r982, 2;
	shr.u32 	%r502, %r500, 31;
	add.s32 	%r503, %r502, %r499;
	neg.s32 	%r504, %r503;
	setp.lt.s32 	%p59, %r95, 0;
	selp.b32 	%r983, %r504, %r503, %p59;
	xor.b32  	%r505, %r500, %r95;
	shr.s32 	%r506, %r500, 31;
	xor.b32  	%r507, %r506, %r500;
	xor.b32  	%r508, %r506, %r501;
	cvt.u64.u32 	%rd227, %r507;
	shl.b64 	%rd228, %rd227, 32;
	cvt.u64.u32 	%rd229, %r508;
	or.b64  	%rd230, %rd228, %rd229;
	cvt.rn.f64.s64 	%fd16, %rd230;
	mul.f64 	%fd17, %fd16, 0d3BF921FB54442D19;
	cvt.rn.f32.f64 	%f260, %fd17;
	neg.f32 	%f261, %f260;
	setp.lt.s32 	%p60, %r505, 0;
	selp.f32 	%f650, %f261, %f260, %p60;
$L__BB27_82:
	add.s32 	%r510, %r983, 1;
	mul.rn.f32 	%f263, %f650, %f650;
	and.b32  	%r511, %r983, 1;
	setp.eq.b32 	%p62, %r511, 1;
	selp.f32 	%f264, %f650, 0f3F800000, %p62;
	fma.rn.f32 	%f265, %f263, %f264, 0f00000000;
	fma.rn.f32 	%f266, %f263, 0f37CBAC00, 0fBAB607ED;
	selp.f32 	%f267, 0fB94D4153, %f266, %p62;
	selp.f32 	%f268, 0f3C0885E4, 0f3D2AAABB, %p62;
	fma.rn.f32 	%f269, %f267, %f263, %f268;
	selp.f32 	%f270, 0fBE2AAAA8, 0fBEFFFFFF, %p62;
	fma.rn.f32 	%f271, %f269, %f263, %f270;
	fma.rn.f32 	%f272, %f271, %f265, %f264;
	and.b32  	%r512, %r510, 2;
	setp.eq.s32 	%p63, %r512, 0;
	mov.f32 	%f273, 0f00000000;
	sub.f32 	%f274, %f273, %f272;
	selp.f32 	%f50, %f272, %f274, %p63;
	mov.u32 	%r987, %r1007;
	mov.f32 	%f651, %f656;
	@%p39 bra 	$L__BB27_90;
	setp.neu.f32 	%p64, %f38, 0f7F800000;
	@%p64 bra 	$L__BB27_85;
	mov.f32 	%f277, 0f00000000;
	mul.rn.f32 	%f651, %f36, %f277;
	mov.b32 	%r987, 0;
	bra.uni 	$L__BB27_90;
$L__BB27_85:
	mov.b32 	%r108, %f36;
	shl.b32 	%r514, %r108, 8;
	or.b32  	%r109, %r514, -2147483648;
	mov.b64 	%rd393, 0;
	mov.b32 	%r984, 0;
$L__BB27_86:
	.pragma "nounroll";
	mul.wide.u32 	%rd232, %r984, 4;
	mov.u64 	%rd233, __cudart_i2opi_f;
	add.s64 	%rd234, %rd233, %rd232;
	ld.global.nc.u32 	%r515, [%rd234];
	mad.wide.u32 	%rd235, %r515, %r109, %rd393;
	shr.u64 	%rd393, %rd235, 32;
	add.s64 	%rd236, %rd8, %rd232;
	st.local.u32 	[%rd236], %rd235;
	add.s32 	%r984, %r984, 1;
	setp.ne.s32 	%p65, %r984, 6;
	@%p65 bra 	$L__BB27_86;
	shr.u32 	%r516, %r108, 23;
	st.local.u32 	[%rd8+24], %rd393;
	and.b32  	%r112, %r516, 31;
	and.b32  	%r517, %r516, 224;
	add.s32 	%r518, %r517, -128;
	shr.u32 	%r519, %r518, 5;
	mul.wide.u32 	%rd237, %r519, 4;
	sub.s64 	%rd45, %rd8, %rd237;
	ld.local.u32 	%r985, [%rd45+24];
	ld.local.u32 	%r986, [%rd45+20];
	setp.eq.s32 	%p66, %r112, 0;
	@%p66 bra 	$L__BB27_89;
	shf.l.wrap.b32 	%r985, %r986, %r985, %r112;
	ld.local.u32 	%r520, [%rd45+16];
	shf.l.wrap.b32 	%r986, %r520, %r986, %r112;
$L__BB27_89:
	shr.u32 	%r521, %r985, 30;
	shf.l.wrap.b32 	%r522, %r986, %r985, 2;
	shl.b32 	%r523, %r986, 2;
	shr.u32 	%r524, %r522, 31;
	add.s32 	%r525, %r524, %r521;
	neg.s32 	%r526, %r525;
	setp.lt.s32 	%p67, %r108, 0;
	selp.b32 	%r987, %r526, %r525, %p67;
	xor.b32  	%r527, %r522, %r108;
	shr.s32 	%r528, %r522, 31;
	xor.b32  	%r529, %r528, %r522;
	xor.b32  	%r530, %r528, %r523;
	cvt.u64.u32 	%rd238, %r529;
	shl.b64 	%rd239, %rd238, 32;
	cvt.u64.u32 	%rd240, %r530;
	or.b64  	%rd241, %rd239, %rd240;
	cvt.rn.f64.s64 	%fd18, %rd241;
	mul.f64 	%fd19, %fd18, 0d3BF921FB54442D19;
	cvt.rn.f32.f64 	%f275, %fd19;
	neg.f32 	%f276, %f275;
	setp.lt.s32 	%p68, %r527, 0;
	selp.f32 	%f651, %f276, %f275, %p68;
$L__BB27_90:
	add.s32 	%r532, %r987, 1;
	mul.rn.f32 	%f278, %f651, %f651;
	and.b32  	%r533, %r987, 1;
	setp.eq.b32 	%p70, %r533, 1;
	selp.f32 	%f279, %f651, 0f3F800000, %p70;
	fma.rn.f32 	%f280, %f278, %f279, 0f00000000;
	fma.rn.f32 	%f281, %f278, 0f37CBAC00, 0fBAB607ED;
	selp.f32 	%f282, 0fB94D4153, %f281, %p70;
	selp.f32 	%f283, 0f3C0885E4, 0f3D2AAABB, %p70;
	fma.rn.f32 	%f284, %f282, %f278, %f283;
	selp.f32 	%f285, 0fBE2AAAA8, 0fBEFFFFFF, %p70;
	fma.rn.f32 	%f286, %f284, %f278, %f285;
	fma.rn.f32 	%f287, %f286, %f280, %f279;
	and.b32  	%r534, %r532, 2;
	setp.eq.s32 	%p71, %r534, 0;
	mov.f32 	%f288, 0f00000000;
	sub.f32 	%f289, %f288, %f287;
	selp.f32 	%f290, %f287, %f289, %p71;
	mov.f32 	%f291, 0f3F800000;
	sub.f32 	%f292, %f291, %f290;
	mul.f32 	%f54, %f9, %f292;
	mov.u32 	%r991, %r1007;
	mov.f32 	%f652, %f656;
	@%p39 bra 	$L__BB27_98;
	setp.neu.f32 	%p72, %f38, 0f7F800000;
	@%p72 bra 	$L__BB27_93;
	mov.f32 	%f295, 0f00000000;
	mul.rn.f32 	%f652, %f36, %f295;
	mov.b32 	%r991, 0;
	bra.uni 	$L__BB27_98;
$L__BB27_93:
	mov.b32 	%r121, %f36;
	shl.b32 	%r536, %r121, 8;
	or.b32  	%r122, %r536, -2147483648;
	mov.b64 	%rd394, 0;
	mov.b32 	%r988, 0;
$L__BB27_94:
	.pragma "nounroll";
	mul.wide.u32 	%rd243, %r988, 4;
	mov.u64 	%rd244, __cudart_i2opi_f;
	add.s64 	%rd245, %rd244, %rd243;
	ld.global.nc.u32 	%r537, [%rd245];
	mad.wide.u32 	%rd246, %r537, %r122, %rd394;
	shr.u64 	%rd394, %rd246, 32;
	add.s64 	%rd247, %rd7, %rd243;
	st.local.u32 	[%rd247], %rd246;
	add.s32 	%r988, %r988, 1;
	setp.ne.s32 	%p73, %r988, 6;
	@%p73 bra 	$L__BB27_94;
	shr.u32 	%r538, %r121, 23;
	st.local.u32 	[%rd7+24], %rd394;
	and.b32  	%r125, %r538, 31;
	and.b32  	%r539, %r538, 224;
	add.s32 	%r540, %r539, -128;
	shr.u32 	%r541, %r540, 5;
	mul.wide.u32 	%rd248, %r541, 4;
	sub.s64 	%rd48, %rd7, %rd248;
	ld.local.u32 	%r989, [%rd48+24];
	ld.local.u32 	%r990, [%rd48+20];
	setp.eq.s32 	%p74, %r125, 0;
	@%p74 bra 	$L__BB27_97;
	shf.l.wrap.b32 	%r989, %r990, %r989, %r125;
	ld.local.u32 	%r542, [%rd48+16];
	shf.l.wrap.b32 	%r990, %r542, %r990, %r125;
$L__BB27_97:
	shr.u32 	%r543, %r989, 30;
	shf.l.wrap.b32 	%r544, %r990, %r989, 2;
	shl.b32 	%r545, %r990, 2;
	shr.u32 	%r546, %r544, 31;
	add.s32 	%r547, %r546, %r543;
	neg.s32 	%r548, %r547;
	setp.lt.s32 	%p75, %r121, 0;
	selp.b32 	%r991, %r548, %r547, %p75;
	xor.b32  	%r549, %r544, %r121;
	shr.s32 	%r550, %r544, 31;
	xor.b32  	%r551, %r550, %r544;
	xor.b32  	%r552, %r550, %r545;
	cvt.u64.u32 	%rd249, %r551;
	shl.b64 	%rd250, %rd249, 32;
	cvt.u64.u32 	%rd251, %r552;
	or.b64  	%rd252, %rd250, %rd251;
	cvt.rn.f64.s64 	%fd20, %rd252;
	mul.f64 	%fd21, %fd20, 0d3BF921FB54442D19;
	cvt.rn.f32.f64 	%f293, %fd21;
	neg.f32 	%f294, %f293;
	setp.lt.s32 	%p76, %r549, 0;
	selp.f32 	%f652, %f294, %f293, %p76;
$L__BB27_98:
	add.s32 	%r554, %r991, 1;
	mul.rn.f32 	%f296, %f652, %f652;
	and.b32  	%r555, %r991, 1;
	setp.eq.b32 	%p78, %r555, 1;
	selp.f32 	%f297, %f652, 0f3F800000, %p78;
	fma.rn.f32 	%f298, %f296, %f297, 0f00000000;
	fma.rn.f32 	%f299, %f296, 0f37CBAC00, 0fBAB607ED;
	selp.f32 	%f300, 0fB94D4153, %f299, %p78;
	selp.f32 	%f301, 0f3C0885E4, 0f3D2AAABB, %p78;
	fma.rn.f32 	%f302, %f300, %f296, %f301;
	selp.f32 	%f303, 0fBE2AAAA8, 0fBEFFFFFF, %p78;
	fma.rn.f32 	%f304, %f302, %f296, %f303;
	fma.rn.f32 	%f305, %f304, %f298, %f297;
	and.b32  	%r556, %r554, 2;
	setp.eq.s32 	%p79, %r556, 0;
	mov.f32 	%f306, 0f00000000;
	sub.f32 	%f307, %f306, %f305;
	selp.f32 	%f308, %f305, %f307, %p79;
	mov.f32 	%f309, 0f3F800000;
	sub.f32 	%f310, %f309, %f308;
	mul.f32 	%f58, %f9, %f310;
	mov.u32 	%r995, %r1007;
	mov.f32 	%f653, %f656;
	@%p39 bra 	$L__BB27_106;
	setp.neu.f32 	%p80, %f38, 0f7F800000;
	@%p80 bra 	$L__BB27_101;
	mov.f32 	%f313, 0f00000000;
	mul.rn.f32 	%f653, %f36, %f313;
	mov.b32 	%r995, 0;
	bra.uni 	$L__BB27_106;
$L__BB27_101:
	mov.b32 	%r134, %f36;
	shl.b32 	%r558, %r134, 8;
	or.b32  	%r135, %r558, -2147483648;
	mov.b64 	%rd395, 0;
	mov.b32 	%r992, 0;
$L__BB27_102:
	.pragma "nounroll";
	mul.wide.u32 	%rd254, %r992, 4;
	mov.u64 	%rd255, __cudart_i2opi_f;
	add.s64 	%rd256, %rd255, %rd254;
	ld.global.nc.u32 	%r559, [%rd256];
	mad.wide.u32 	%rd257, %r559, %r135, %rd395;
	shr.u64 	%rd395, %rd257, 32;
	add.s64 	%rd258, %rd6, %rd254;
	st.local.u32 	[%rd258], %rd257;
	add.s32 	%r992, %r992, 1;
	setp.ne.s32 	%p81, %r992, 6;
	@%p81 bra 	$L__BB27_102;
	shr.u32 	%r560, %r134, 23;
	st.local.u32 	[%rd6+24], %rd395;
	and.b32  	%r138, %r560, 31;
	and.b32  	%r561, %r560, 224;
	add.s32 	%r562, %r561, -128;
	shr.u32 	%r563, %r562, 5;
	mul.wide.u32 	%rd259, %r563, 4;
	sub.s64 	%rd51, %rd6, %rd259;
	ld.local.u32 	%r993, [%rd51+24];
	ld.local.u32 	%r994, [%rd51+20];
	setp.eq.s32 	%p82, %r138, 0;
	@%p82 bra 	$L__BB27_105;
	shf.l.wrap.b32 	%r993, %r994, %r993, %r138;
	ld.local.u32 	%r564, [%rd51+16];
	shf.l.wrap.b32 	%r994, %r564, %r994, %r138;
$L__BB27_105:
	shr.u32 	%r565, %r993, 30;
	shf.l.wrap.b32 	%r566, %r994, %r993, 2;
	shl.b32 	%r567, %r994, 2;
	shr.u32 	%r568, %r566, 31;
	add.s32 	%r569, %r568, %r565;
	neg.s32 	%r570, %r569;
	setp.lt.s32 	%p83, %r134, 0;
	selp.b32 	%r995, %r570, %r569, %p83;
	xor.b32  	%r571, %r566, %r134;
	shr.s32 	%r572, %r566, 31;
	xor.b32  	%r573, %r572, %r566;
	xor.b32  	%r574, %r572, %r567;
	cvt.u64.u32 	%rd260, %r573;
	shl.b64 	%rd261, %rd260, 32;
	cvt.u64.u32 	%rd262, %r574;
	or.b64  	%rd263, %rd261, %rd262;
	cvt.rn.f64.s64 	%fd22, %rd263;
	mul.f64 	%fd23, %fd22, 0d3BF921FB54442D19;
	cvt.rn.f32.f64 	%f311, %fd23;
	neg.f32 	%f312, %f311;
	setp.lt.s32 	%p84, %r571, 0;
	selp.f32 	%f653, %f312, %f311, %p84;
$L__BB27_106:
	add.s32 	%r576, %r995, 1;
	mul.rn.f32 	%f314, %f653, %f653;
	and.b32  	%r577, %r995, 1;
	setp.eq.b32 	%p86, %r577, 1;
	selp.f32 	%f315, %f653, 0f3F800000, %p86;
	fma.rn.f32 	%f316, %f314, %f315, 0f00000000;
	fma.rn.f32 	%f317, %f314, 0f37CBAC00, 0fBAB607ED;
	selp.f32 	%f318, 0fB94D4153, %f317, %p86;
	selp.f32 	%f319, 0f3C0885E4, 0f3D2AAABB, %p86;
	fma.rn.f32 	%f320, %f318, %f314, %f319;
	selp.f32 	%f321, 0fBE2AAAA8, 0fBEFFFFFF, %p86;
	fma.rn.f32 	%f322, %f320, %f314, %f321;
	fma.rn.f32 	%f323, %f322, %f316, %f315;
	and.b32  	%r578, %r576, 2;
	setp.eq.s32 	%p87, %r578, 0;
	mov.f32 	%f324, 0f00000000;
	sub.f32 	%f325, %f324, %f323;
	selp.f32 	%f326, %f323, %f325, %p87;
	mov.f32 	%f327, 0f3F800000;
	sub.f32 	%f328, %f327, %f326;
	mul.f32 	%f62, %f9, %f328;
	mov.u32 	%r999, %r1007;
	mov.f32 	%f654, %f656;
	@%p39 bra 	$L__BB27_114;
	setp.neu.f32 	%p88, %f38, 0f7F800000;
	@%p88 bra 	$L__BB27_109;
	mov.f32 	%f331, 0f00000000;
	mul.rn.f32 	%f654, %f36, %f331;
	mov.b32 	%r999, 0;
	bra.uni 	$L__BB27_114;
$L__BB27_109:
	mov.b32 	%r147, %f36;
	shl.b32 	%r580, %r147, 8;
	or.b32  	%r148, %r580, -2147483648;
	mov.b64 	%rd396, 0;
	mov.b32 	%r996, 0;
$L__BB27_110:
	.pragma "nounroll";
	mul.wide.u32 	%rd265, %r996, 4;
	mov.u64 	%rd266, __cudart_i2opi_f;
	add.s64 	%rd267, %rd266, %rd265;
	ld.global.nc.u32 	%r581, [%rd267];
	mad.wide.u32 	%rd268, %r581, %r148, %rd396;
	shr.u64 	%rd396, %rd268, 32;
	add.s64 	%rd269, %rd5, %rd265;
	st.local.u32 	[%rd269], %rd268;
	add.s32 	%r996, %r996, 1;
	setp.ne.s32 	%p89, %r996, 6;
	@%p89 bra 	$L__BB27_110;
	shr.u32 	%r582, %r147, 23;
	st.local.u32 	[%rd5+24], %rd396;
	and.b32  	%r151, %r582, 31;
	and.b32  	%r583, %r582, 224;
	add.s32 	%r584, %r583, -128;
	shr.u32 	%r585, %r584, 5;
	mul.wide.u32 	%rd270, %r585, 4;
	sub.s64 	%rd54, %rd5, %rd270;
	ld.local.u32 	%r997, [%rd54+24];
	ld.local.u32 	%r998, [%rd54+20];
	setp.eq.s32 	%p90, %r151, 0;
	@%p90 bra 	$L__BB27_113;
	shf.l.wrap.b32 	%r997, %r998, %r997, %r151;
	ld.local.u32 	%r586, [%rd54+16];
	shf.l.wrap.b32 	%r998, %r586, %r998, %r151;
$L__BB27_113:
	shr.u32 	%r587, %r997, 30;
	shf.l.wrap.b32 	%r588, %r998, %r997, 2;
	shl.b32 	%r589, %r998, 2;
	shr.u32 	%r590, %r588, 31;
	add.s32 	%r591, %r590, %r587;
	neg.s32 	%r592, %r591;
	setp.lt.s32 	%p91, %r147, 0;
	selp.b32 	%r999, %r592, %r591, %p91;
	xor.b32  	%r593, %r588, %r147;
	shr.s32 	%r594, %r588, 31;
	xor.b32  	%r595, %r594, %r588;
	xor.b32  	%r596, %r594, %r589;
	cvt.u64.u32 	%rd271, %r595;
	shl.b64 	%rd272, %rd271, 32;
	cvt.u64.u32 	%rd273, %r596;
	or.b64  	%rd274, %rd272, %rd273;
	cvt.rn.f64.s64 	%fd24, %rd274;
	mul.f64 	%fd25, %fd24, 0d3BF921FB54442D19;
	cvt.rn.f32.f64 	%f329, %fd25;
	neg.f32 	%f330, %f329;
	setp.lt.s32 	%p92, %r593, 0;
	selp.f32 	%f654, %f330, %f329, %p92;
$L__BB27_114:
	mul.rn.f32 	%f332, %f654, %f654;
	and.b32  	%r598, %r999, 1;
	setp.eq.b32 	%p94, %r598, 1;
	selp.f32 	%f333, 0f3F800000, %f654, %p94;
	fma.rn.f32 	%f334, %f332, %f333, 0f00000000;
	fma.rn.f32 	%f335, %f332, 0f37CBAC00, 0fBAB607ED;
	selp.f32 	%f336, %f335, 0fB94D4153, %p94;
	selp.f32 	%f337, 0f3D2AAABB, 0f3C0885E4, %p94;
	fma.rn.f32 	%f338, %f336, %f332, %f337;
	selp.f32 	%f339, 0fBEFFFFFF, 0fBE2AAAA8, %p94;
	fma.rn.f32 	%f340, %f338, %f332, %f339;
	fma.rn.f32 	%f341, %f340, %f334, %f333;
	and.b32  	%r599, %r999, 2;
	setp.eq.s32 	%p95, %r599, 0;
	mov.f32 	%f342, 0f00000000;
	sub.f32 	%f343, %f342, %f341;
	selp.f32 	%f66, %f341, %f343, %p95;
	mov.u32 	%r1003, %r1007;
	mov.f32 	%f655, %f656;
	@%p39 bra 	$L__BB27_122;
	setp.neu.f32 	%p96, %f38, 0f7F800000;
	@%p96 bra 	$L__BB27_117;
	mov.f32 	%f346, 0f00000000;
	mul.rn.f32 	%f655, %f36, %f346;
	mov.b32 	%r1003, 0;
	bra.uni 	$L__BB27_122;
$L__BB27_117:
	mov.b32 	%r160, %f36;
	shl.b32 	%r601, %r160, 8;
	or.b32  	%r161, %r601, -2147483648;
	mov.b64 	%rd397, 0;
	mov.b32 	%r1000, 0;
$L__BB27_118:
	.pragma "nounroll";
	mul.wide.u32 	%rd276, %r1000, 4;
	mov.u64 	%rd277, __cudart_i2opi_f;
	add.s64 	%rd278, %rd277, %rd276;
	ld.global.nc.u32 	%r602, [%rd278];
	mad.wide.u32 	%rd279, %r602, %r161, %rd397;
	shr.u64 	%rd397, %rd279, 32;
	add.s64 	%rd280, %rd4, %rd276;
	st.local.u32 	[%rd280], %rd279;
	add.s32 	%r1000, %r1000, 1;
	setp.ne.s32 	%p97, %r1000, 6;
	@%p97 bra 	$L__BB27_118;
	shr.u32 	%r603, %r160, 23;
	st.local.u32 	[%rd4+24], %rd397;
	and.b32  	%r164, %r603, 31;
	and.b32  	%r604, %r603, 224;
	add.s32 	%r605, %r604, -128;
	shr.u32 	%r606, %r605, 5;
	mul.wide.u32 	%rd281, %r606, 4;
	sub.s64 	%rd57, %rd4, %rd281;
	ld.local.u32 	%r1001, [%rd57+24];
	ld.local.u32 	%r1002, [%rd57+20];
	setp.eq.s32 	%p98, %r164, 0;
	@%p98 bra 	$L__BB27_121;
	shf.l.wrap.b32 	%r1001, %r1002, %r1001, %r164;
	ld.local.u32 	%r607, [%rd57+16];
	shf.l.wrap.b32 	%r1002, %r607, %r1002, %r164;
$L__BB27_121:
	shr.u32 	%r608, %r1001, 30;
	shf.l.wrap.b32 	%r609, %r1002, %r1001, 2;
	shl.b32 	%r610, %r1002, 2;
	shr.u32 	%r611, %r609, 31;
	add.s32 	%r612, %r611, %r608;
	neg.s32 	%r613, %r612;
	setp.lt.s32 	%p99, %r160, 0;
	selp.b32 	%r1003, %r613, %r612, %p99;
	xor.b32  	%r614, %r609, %r160;
	shr.s32 	%r615, %r609, 31;
	xor.b32  	%r616, %r615, %r609;
	xor.b32  	%r617, %r615, %r610;
	cvt.u64.u32 	%rd282, %r616;
	shl.b64 	%rd283, %rd282, 32;
	cvt.u64.u32 	%rd284, %r617;
	or.b64  	%rd285, %rd283, %rd284;
	cvt.rn.f64.s64 	%fd26, %rd285;
	mul.f64 	%fd27, %fd26, 0d3BF921FB54442D19;
	cvt.rn.f32.f64 	%f344, %fd27;
	neg.f32 	%f345, %f344;
	setp.lt.s32 	%p100, %r614, 0;
	selp.f32 	%f655, %f345, %f344, %p100;
$L__BB27_122:
	mul.rn.f32 	%f347, %f655, %f655;
	and.b32  	%r619, %r1003, 1;
	setp.eq.b32 	%p102, %r619, 1;
	selp.f32 	%f348, 0f3F800000, %f655, %p102;
	fma.rn.f32 	%f349, %f347, %f348, 0f00000000;
	fma.rn.f32 	%f350, %f347, 0f37CBAC00, 0fBAB607ED;
	selp.f32 	%f351, %f350, 0fB94D4153, %p102;
	selp.f32 	%f352, 0f3D2AAABB, 0f3C0885E4, %p102;
	fma.rn.f32 	%f353, %f351, %f347, %f352;
	selp.f32 	%f354, 0fBEFFFFFF, 0fBE2AAAA8, %p102;
	fma.rn.f32 	%f355, %f353, %f347, %f354;
	fma.rn.f32 	%f356, %f355, %f349, %f348;
	and.b32  	%r620, %r1003, 2;
	setp.eq.s32 	%p103, %r620, 0;
	mov.f32 	%f357, 0f00000000;
	sub.f32 	%f358, %f357, %f356;
	selp.f32 	%f70, %f356, %f358, %p103;
	@%p39 bra 	$L__BB27_130;
	setp.neu.f32 	%p104, %f38, 0f7F800000;
	@%p104 bra 	$L__BB27_125;
	mov.f32 	%f361, 0f00000000;
	mul.rn.f32 	%f656, %f36, %f361;
	mov.b32 	%r1007, 0;
	bra.uni 	$L__BB27_130;
$L__BB27_125:
	mov.b32 	%r173, %f36;
	shl.b32 	%r622, %r173, 8;
	or.b32  	%r174, %r622, -2147483648;
	mov.b64 	%rd398, 0;
	mov.b32 	%r1004, 0;
$L__BB27_126:
	.pragma "nounroll";
	mul.wide.u32 	%rd287, %r1004, 4;
	add.s64 	%rd289, %rd288, %rd287;
	ld.global.nc.u32 	%r623, [%rd289];
	mad.wide.u32 	%rd290, %r623, %r174, %rd398;
	shr.u64 	%rd398, %rd290, 32;
	add.s64 	%rd291, %rd3, %rd287;
	st.local.u32 	[%rd291], %rd290;
	add.s32 	%r1004, %r1004, 1;
	setp.ne.s32 	%p105, %r1004, 6;
	@%p105 bra 	$L__BB27_126;
	shr.u32 	%r624, %r173, 23;
	st.local.u32 	[%rd3+24], %rd398;
	and.b32  	%r177, %r624, 31;
	and.b32  	%r625, %r624, 224;
	add.s32 	%r626, %r625, -128;
	shr.u32 	%r627, %r626, 5;
	mul.wide.u32 	%rd292, %r627, 4;
	sub.s64 	%rd60, %rd3, %rd292;
	ld.local.u32 	%r1005, [%rd60+24];
	ld.local.u32 	%r1006, [%rd60+20];
	setp.eq.s32 	%p106, %r177, 0;
	@%p106 bra 	$L__BB27_129;
	shf.l.wrap.b32 	%r1005, %r1006, %r1005, %r177;
	ld.local.u32 	%r628, [%rd60+16];
	shf.l.wrap.b32 	%r1006, %r628, %r1006, %r177;
$L__BB27_129:
	shr.u32 	%r629, %r1005, 30;
	shf.l.wrap.b32 	%r630, %r1006, %r1005, 2;
	shl.b32 	%r631, %r1006, 2;
	shr.u32 	%r632, %r630, 31;
	add.s32 	%r633, %r632, %r629;
	neg.s32 	%r634, %r633;
	setp.lt.s32 	%p107, %r173, 0;
	selp.b32 	%r1007, %r634, %r633, %p107;
	xor.b32  	%r635, %r630, %r173;
	shr.s32 	%r636, %r630, 31;
	xor.b32  	%r637, %r636, %r630;
	xor.b32  	%r638, %r636, %r631;
	cvt.u64.u32 	%rd293, %r637;
	shl.b64 	%rd294, %rd293, 32;
	cvt.u64.u32 	%rd295, %r638;
	or.b64  	%rd296, %rd294, %rd295;
	cvt.rn.f64.s64 	%fd28, %rd296;
	mul.f64 	%fd29, %fd28, 0d3BF921FB54442D19;
	cvt.rn.f32.f64 	%f359, %fd29;
	neg.f32 	%f360, %f359;
	setp.lt.s32 	%p108, %r635, 0;
	selp.f32 	%f656, %f360, %f359, %p108;
$L__BB27_130:
	mul.rn.f32 	%f362, %f656, %f656;
	and.b32  	%r640, %r1007, 1;
	setp.eq.b32 	%p109, %r640, 1;
	selp.f32 	%f363, 0f3F800000, %f656, %p109;
	fma.rn.f32 	%f364, %f362, %f363, 0f00000000;
	fma.rn.f32 	%f365, %f362, 0f37CBAC00, 0fBAB607ED;
	selp.f32 	%f366, %f365, 0fB94D4153, %p109;
	selp.f32 	%f367, 0f3D2AAABB, 0f3C0885E4, %p109;
	fma.rn.f32 	%f368, %f366, %f362, %f367;
	selp.f32 	%f369, 0fBEFFFFFF, 0fBE2AAAA8, %p109;
	fma.rn.f32 	%f370, %f368, %f362, %f369;
	fma.rn.f32 	%f371, %f370, %f364, %f363;
	and.b32  	%r641, %r1007, 2;
	setp.eq.s32 	%p110, %r641, 0;
	mov.f32 	%f372, 0f00000000;
	sub.f32 	%f373, %f372, %f371;
	selp.f32 	%f374, %f371, %f373, %p110;
	mul.f32 	%f375, %f2, %f6;
	mul.f32 	%f376, %f1, %f7;
	sub.f32 	%f377, %f375, %f376;
	mul.f32 	%f378, %f1, %f54;
	fma.rn.f32 	%f379, %f6, %f42, %f378;
	mul.f32 	%f380, %f3, %f7;
	mul.f32 	%f381, %f2, %f8;
	sub.f32 	%f382, %f380, %f381;
	fma.rn.f32 	%f383, %f382, %f66, %f379;
	mul.f32 	%f384, %f2, %f58;
	fma.rn.f32 	%f385, %f7, %f46, %f384;
	fma.rn.f32 	%f386, %f10, %f70, %f385;
	mul.f32 	%f387, %f3, %f62;
	fma.rn.f32 	%f388, %f8, %f50, %f387;
	fma.rn.f32 	%f389, %f377, %f374, %f388;
	mul.f32 	%f390, %f386, %f386;
	fma.rn.f32 	%f391, %f383, %f383, %f390;
	fma.rn.f32 	%f392, %f389, %f389, %f391;
	sqrt.rn.f32 	%f393, %f392;
	div.rn.f32 	%f394, %f383, %f393;
	div.rn.f32 	%f395, %f386, %f393;
	div.rn.f32 	%f396, %f389, %f393;
	sub.f32 	%f397, %f394, %f32;
	sub.f32 	%f398, %f395, %f33;
	sub.f32 	%f399, %f396, %f34;
	mul.f32 	%f400, %f398, %f398;
	fma.rn.f32 	%f401, %f397, %f397, %f400;
	fma.rn.f32 	%f402, %f399, %f399, %f401;
	sqrt.rn.f32 	%f403, %f402;
	setp.lt.f32 	%p111, %f403, %f647;
	selp.f32 	%f647, %f403, %f647, %p111;
	selp.b32 	%r971, %r970, %r971, %p111;
	add.s32 	%r970, %r970, 1;
	setp.ne.s32 	%p112, %r970, %r6;
	@%p112 bra 	$L__BB27_58;
	cvt.s64.s32 	%rd399, %r971;
$L__BB27_132:
	shl.b64 	%rd297, %rd399, 2;
	add.s64 	%rd298, %rd15, %rd297;
	ld.global.u32 	%r642, [%rd298];
	add.s32 	%r643, %r642, %r11;
	st.global.u32 	[%rd298], %r643;
$L__BB27_133:
	add.s32 	%r953, %r953, 1;
	setp.eq.s32 	%p113, %r953, %r3;
	@%p113 bra 	$L__BB27_9;
	bra.uni 	$L__BB27_5;
$L__BB27_134:
	mov.b32 	%r226, %f77;
	shl.b32 	%r754, %r226, 8;
	or.b32  	%r227, %r754, -2147483648;
	mov.b64 	%rd404, 0;
	mov.b32 	%r1028, 0;
	mov.u64 	%rd402, __cudart_i2opi_f;
	mov.u64 	%rd403, %rd2;
$L__BB27_135:
	.pragma "nounroll";
	ld.global.nc.u32 	%r755, [%rd402];
	mad.wide.u32 	%rd310, %r755, %r227, %rd404;
	shr.u64 	%rd404, %rd310, 32;
	st.local.u32 	[%rd403], %rd310;
	add.s32 	%r1028, %r1028, 1;
	add.s64 	%rd403, %rd403, 4;
	add.s64 	%rd402, %rd402, 4;
	setp.ne.s32 	%p154, %r1028, 6;
	@%p154 bra 	$L__BB27_135;
	shr.u32 	%r756, %r226, 23;
	st.local.u32 	[%rd2+24], %rd404;
	and.b32  	%r230, %r756, 31;
	and.b32  	%r757, %r756, 224;
	add.s32 	%r758, %r757, -128;
	shr.u32 	%r759, %r758, 5;
	mul.wide.u32 	%rd311, %r759, 4;
	sub.s64 	%rd74, %rd2, %rd311;
	ld.local.u32 	%r1029, [%rd74+24];
	ld.local.u32 	%r1030, [%rd74+20];
	setp.eq.s32 	%p155, %r230, 0;
	@%p155 bra 	$L__BB27_138;
	shf.l.wrap.b32 	%r1029, %r1030, %r1029, %r230;
	ld.local.u32 	%r760, [%rd74+16];
	shf.l.wrap.b32 	%r1030, %r760, %r1030, %r230;
$L__BB27_138:
	shr.u32 	%r761, %r1029, 30;
	shf.l.wrap.b32 	%r762, %r1030, %r1029, 2;
	shl.b32 	%r763, %r1030, 2;
	shr.u32 	%r764, %r762, 31;
	add.s32 	%r765, %r764, %r761;
	neg.s32 	%r766, %r765;
	setp.lt.s32 	%p156, %r226, 0;
	selp.b32 	%r1031, %r766, %r765, %p156;
	xor.b32  	%r767, %r762, %r226;
	shr.s32 	%r768, %r762, 31;
	xor.b32  	%r769, %r768, %r762;
	xor.b32  	%r770, %r768, %r763;
	cvt.u64.u32 	%rd312, %r769;
	shl.b64 	%rd313, %rd312, 32;
	cvt.u64.u32 	%rd314, %r770;
	or.b64  	%rd315, %rd313, %rd314;
	cvt.rn.f64.s64 	%fd30, %rd315;
	mul.f64 	%fd31, %fd30, 0d3BF921FB54442D19;
	cvt.rn.f32.f64 	%f409, %fd31;
	neg.f32 	%f410, %f409;
	setp.lt.s32 	%p157, %r767, 0;
	selp.f32 	%f658, %f410, %f409, %p157;
$L__BB27_139:
	setp.ltu.f32 	%p158, %f79, 0f47CE4780;
	add.s32 	%r772, %r1031, 1;
	mul.rn.f32 	%f412, %f658, %f658;
	and.b32  	%r773, %r1031, 1;
	setp.eq.b32 	%p159, %r773, 1;
	selp.f32 	%f413, %f658, 0f3F800000, %p159;
	fma.rn.f32 	%f414, %f412, %f413, 0f00000000;
	fma.rn.f32 	%f415, %f412, 0f37CBAC00, 0fBAB607ED;
	selp.f32 	%f416, 0fB94D4153, %f415, %p159;
	selp.f32 	%f417, 0f3C0885E4, 0f3D2AAABB, %p159;
	fma.rn.f32 	%f418, %f416, %f412, %f417;
	selp.f32 	%f419, 0fBE2AAAA8, 0fBEFFFFFF, %p159;
	fma.rn.f32 	%f420, %f418, %f412, %f419;
	fma.rn.f32 	%f421, %f420, %f414, %f413;
	and.b32  	%r774, %r772, 2;
	setp.eq.s32 	%p160, %r774, 0;
	mov.f32 	%f422, 0f00000000;
	sub.f32 	%f423, %f422, %f421;
	selp.f32 	%f83, %f421, %f423, %p160;
	mov.u32 	%r1035, %r1063;
	mov.f32 	%f659, %f666;
	@%p158 bra 	$L__BB27_147;
	setp.neu.f32 	%p161, %f79, 0f7F800000;
	@%p161 bra 	$L__BB27_142;
	mov.f32 	%f426, 0f00000000;
	mul.rn.f32 	%f659, %f77, %f426;
	mov.b32 	%r1035, 0;
	bra.uni 	$L__BB27_147;
$L__BB27_142:
	mov.b32 	%r239, %f77;
	shl.b32 	%r776, %r239, 8;
	or.b32  	%r240, %r776, -2147483648;
	mov.b64 	%rd407, 0;
	mov.b32 	%r1032, 0;
	mov.u64 	%rd405, __cudart_i2opi_f;
	mov.u64 	%rd406, %rd2;
$L__BB27_143:
	.pragma "nounroll";
	ld.global.nc.u32 	%r777, [%rd405];
	mad.wide.u32 	%rd318, %r777, %r240, %rd407;
	shr.u64 	%rd407, %rd318, 32;
	st.local.u32 	[%rd406], %rd318;
	add.s32 	%r1032, %r1032, 1;
	add.s64 	%rd406, %rd406, 4;
	add.s64 	%rd405, %rd405, 4;
	setp.ne.s32 	%p162, %r1032, 6;
	@%p162 bra 	$L__BB27_143;
	shr.u32 	%r778, %r239, 23;
	st.local.u32 	[%rd2+24], %rd407;
	and.b32  	%r243, %r778, 31;
	and.b32  	%r779, %r778, 224;
	add.s32 	%r780, %r779, -128;
	shr.u32 	%r781, %r780, 5;
	mul.wide.u32 	%rd319, %r781, 4;
	sub.s64 	%rd81, %rd2, %rd319;
	ld.local.u32 	%r1033, [%rd81+24];
	ld.local.u32 	%r1034, [%rd81+20];
	setp.eq.s32 	%p163, %r243, 0;
	@%p163 bra 	$L__BB27_146;
	shf.l.wrap.b32 	%r1033, %r1034, %r1033, %r243;
	ld.local.u32 	%r782, [%rd81+16];
	shf.l.wrap.b32 	%r1034, %r782, %r1034, %r243;
$L__BB27_146:
	shr.u32 	%r783, %r1033, 30;
	shf.l.wrap.b32 	%r784, %r1034, %r1033, 2;
	shl.b32 	%r785, %r1034, 2;
	shr.u32 	%r786, %r784, 31;
	add.s32 	%r787, %r786, %r783;
	neg.s32 	%r788, %r787;
	setp.lt.s32 	%p164, %r239, 0;
	selp.b32 	%r1035, %r788, %r787, %p164;
	xor.b32  	%r789, %r784, %r239;
	shr.s32 	%r790, %r784, 31;
	xor.b32  	%r791, %r790, %r784;
	xor.b32  	%r792, %r790, %r785;
	cvt.u64.u32 	%rd320, %r791;
	shl.b64 	%rd321, %rd320, 32;
	cvt.u64.u32 	%rd322, %r792;
	or.b64  	%rd323, %rd321, %rd322;
	cvt.rn.f64.s64 	%fd32, %rd323;
	mul.f64 	%fd33, %fd32, 0d3BF921FB54442D19;
	cvt.rn.f32.f64 	%f424, %fd33;
	neg.f32 	%f425, %f424;
	setp.lt.s32 	%p165, %r789, 0;
	selp.f32 	%f659, %f425, %f424, %p165;
$L__BB27_147:
	setp.ltu.f32 	%p166, %f79, 0f47CE4780;
	add.s32 	%r794, %r1035, 1;
	mul.rn.f32 	%f427, %f659, %f659;
	and.b32  	%r795, %r1035, 1;
	setp.eq.b32 	%p167, %r795, 1;
	selp.f32 	%f428, %f659, 0f3F800000, %p167;
	fma.rn.f32 	%f429, %f427, %f428, 0f00000000;
	fma.rn.f32 	%f430, %f427, 0f37CBAC00, 0fBAB607ED;
	selp.f32 	%f431, 0fB94D4153, %f430, %p167;
	selp.f32 	%f432, 0f3C0885E4, 0f3D2AAABB, %p167;
	fma.rn.f32 	%f433, %f431, %f427, %f432;
	selp.f32 	%f434, 0fBE2AAAA8, 0fBEFFFFFF, %p167;
	fma.rn.f32 	%f435, %f433, %f427, %f434;
	fma.rn.f32 	%f436, %f435, %f429, %f428;
	and.b32  	%r796, %r794, 2;
	setp.eq.s32 	%p168, %r796, 0;
	mov.f32 	%f437, 0f00000000;
	sub.f32 	%f438, %f437, %f436;
	selp.f32 	%f87, %f436, %f438, %p168;
	mov.u32 	%r1039, %r1063;
	mov.f32 	%f660, %f666;
	@%p166 bra 	$L__BB27_155;
	setp.neu.f32 	%p169, %f79, 0f7F800000;
	@%p169 bra 	$L__BB27_150;
	mov.f32 	%f441, 0f00000000;
	mul.rn.f32 	%f660, %f77, %f441;
	mov.b32 	%r1039, 0;
	bra.uni 	$L__BB27_155;
$L__BB27_150:
	mov.b32 	%r252, %f77;
	shl.b32 	%r798, %r252, 8;
	or.b32  	%r253, %r798, -2147483648;
	mov.b64 	%rd410, 0;
	mov.b32 	%r1036, 0;
	mov.u64 	%rd408, __cudart_i2opi_f;
	mov.u64 	%rd409, %rd2;
$L__BB27_151:
	.pragma "nounroll";
	ld.global.nc.u32 	%r799, [%rd408];
	mad.wide.u32 	%rd326, %r799, %r253, %rd410;
	shr.u64 	%rd410, %rd326, 32;
	st.local.u32 	[%rd409], %rd326;
	add.s32 	%r1036, %r1036, 1;
	add.s64 	%rd409, %rd409, 4;
	add.s64 	%rd408, %rd408, 4;
	setp.ne.s32 	%p170, %r1036, 6;
	@%p170 bra 	$L__BB27_151;
	shr.u32 	%r800, %r252, 23;
	st.local.u32 	[%rd2+24], %rd410;
	and.b32  	%r256, %r800, 31;
	and.b32  	%r801, %r800, 224;
	add.s32 	%r802, %r801, -128;
	shr.u32 	%r803, %r802, 5;
	mul.wide.u32 	%rd327, %r803, 4;
	sub.s64 	%rd88, %rd2, %rd327;
	ld.local.u32 	%r1037, [%rd88+24];
	ld.local.u32 	%r1038, [%rd88+20];
	setp.eq.s32 	%p171, %r256, 0;
	@%p171 bra 	$L__BB27_154;
	shf.l.wrap.b32 	%r1037, %r1038, %r1037, %r256;
	ld.local.u32 	%r804, [%rd88+16];
	shf.l.wrap.b32 	%r1038, %r804, %r1038, %r256;
$L__BB27_154:
	shr.u32 	%r805, %r1037, 30;
	shf.l.wrap.b32 	%r806, %r1038, %r1037, 2;
	shl.b32 	%r807, %r1038, 2;
	shr.u32 	%r808, %r806, 31;
	add.s32 	%r809, %r808, %r805;
	neg.s32 	%r810, %r809;
	setp.lt.s32 	%p172, %r252, 0;
	selp.b32 	%r1039, %r810, %r809, %p172;
	xor.b32  	%r811, %r806, %r252;
	shr.s32 	%r812, %r806, 31;
	xor.b32  	%r813, %r812, %r806;
	xor.b32  	%r814, %r812, %r807;
	cvt.u64.u32 	%rd328, %r813;
	shl.b64 	%rd329, %rd328, 32;
	cvt.u64.u32 	%rd330, %r814;
	or.b64  	%rd331, %rd329, %rd330;
	cvt.rn.f64.s64 	%fd34, %rd331;
	mul.f64 	%fd35, %fd34, 0d3BF921FB54442D19;
	cvt.rn.f32.f64 	%f439, %fd35;
	neg.f32 	%f440, %f439;
	setp.lt.s32 	%p173, %r811, 0;
	selp.f32 	%f660, %f440, %f439, %p173;
$L__BB27_155:
	setp.ltu.f32 	%p174, %f79, 0f47CE4780;
	add.s32 	%r816, %r1039, 1;
	mul.rn.f32 	%f442, %f660, %f660;
	and.b32  	%r817, %r1039, 1;
	setp.eq.b32 	%p175, %r817, 1;
	selp.f32 	%f443, %f660, 0f3F800000, %p175;
	fma.rn.f32 	%f444, %f442, %f443, 0f00000000;
	fma.rn.f32 	%f445, %f442, 0f37CBAC00, 0fBAB607ED;
	selp.f32 	%f446, 0fB94D4153, %f445, %p175;
	selp.f32 	%f447, 0f3C0885E4, 0f3D2AAABB, %p175;
	fma.rn.f32 	%f448, %f446, %f442, %f447;
	selp.f32 	%f449, 0fBE2AAAA8, 0fBEFFFFFF, %p175;
	fma.rn.f32 	%f450, %f448, %f442, %f449;
	fma.rn.f32 	%f451, %f450, %f444, %f443;
	and.b32  	%r818, %r816, 2;
	setp.eq.s32 	%p176, %r818, 0;
	mov.f32 	%f452, 0f00000000;
	sub.f32 	%f453, %f452, %f451;
	selp.f32 	%f91, %f451, %f453, %p176;
	mov.u32 	%r1043, %r1063;
	mov.f32 	%f661, %f666;
	@%p174 bra 	$L__BB27_163;
	setp.neu.f32 	%p177, %f79, 0f7F800000;
	@%p177 bra 	$L__BB27_158;
	mov.f32 	%f456, 0f00000000;
	mul.rn.f32 	%f661, %f77, %f456;
	mov.b32 	%r1043, 0;
	bra.uni 	$L__BB27_163;
$L__BB27_158:
	mov.b32 	%r265, %f77;
	shl.b32 	%r820, %r265, 8;
	or.b32  	%r266, %r820, -2147483648;
	mov.b64 	%rd413, 0;
	mov.b32 	%r1040, 0;
	mov.u64 	%rd411, __cudart_i2opi_f;
	mov.u64 	%rd412, %rd2;
$L__BB27_159:
	.pragma "nounroll";
	ld.global.nc.u32 	%r821, [%rd411];
	mad.wide.u32 	%rd334, %r821, %r266, %rd413;
	shr.u64 	%rd413, %rd334, 32;
	st.local.u32 	[%rd412], %rd334;
	add.s32 	%r1040, %r1040, 1;
	add.s64 	%rd412, %rd412, 4;
	add.s64 	%rd411, %rd411, 4;
	setp.ne.s32 	%p178, %r1040, 6;
	@%p178 bra 	$L__BB27_159;
	shr.u32 	%r822, %r265, 23;
	st.local.u32 	[%rd2+24], %rd413;
	and.b32  	%r269, %r822, 31;
	and.b32  	%r823, %r822, 224;
	add.s32 	%r824, %r823, -128;
	shr.u32 	%r825, %r824, 5;
	mul.wide.u32 	%rd335, %r825, 4;
	sub.s64 	%rd95, %rd2, %rd335;
	ld.local.u32 	%r1041, [%rd95+24];
	ld.local.u32 	%r1042, [%rd95+20];
	setp.eq.s32 	%p179, %r269, 0;
	@%p179 bra 	$L__BB27_162;
	shf.l.wrap.b32 	%r1041, %r1042, %r1041, %r269;
	ld.local.u32 	%r826, [%rd95+16];
	shf.l.wrap.b32 	%r1042, %r826, %r1042, %r269;
$L__BB27_162:
	shr.u32 	%r827, %r1041, 30;
	shf.l.wrap.b32 	%r828, %r1042, %r1041, 2;
	shl.b32 	%r829, %r1042, 2;
	shr.u32 	%r830, %r828, 31;
	add.s32 	%r831, %r830, %r827;
	neg.s32 	%r832, %r831;
	setp.lt.s32 	%p180, %r265, 0;
	selp.b32 	%r1043, %r832, %r831, %p180;
	xor.b32  	%r833, %r828, %r265;
	shr.s32 	%r834, %r828, 31;
	xor.b32  	%r835, %r834, %r828;
	xor.b32  	%r836, %r834, %r829;
	cvt.u64.u32 	%rd336, %r835;
	shl.b64 	%rd337, %rd336, 32;
	cvt.u64.u32 	%rd338, %r836;
	or.b64  	%rd339, %rd337, %rd338;
	cvt.rn.f64.s64 	%fd36, %rd339;
	mul.f64 	%fd37, %fd36, 0d3BF921FB54442D19;
	cvt.rn.f32.f64 	%f454, %fd37;
	neg.f32 	%f455, %f454;
	setp.lt.s32 	%p181, %r833, 0;
	selp.f32 	%f661, %f455, %f454, %p181;
$L__BB27_163:
	setp.ltu.f32 	%p182, %f79, 0f47CE4780;
	add.s32 	%r838, %r1043, 1;
	mul.rn.f32 	%f457, %f661, %f661;
	and.b32  	%r839, %r1043, 1;
	setp.eq.b32 	%p183, %r839, 1;
	selp.f32 	%f458, %f661, 0f3F800000, %p183;
	fma.rn.f32 	%f459, %f457, %f458, 0f00000000;
	fma.rn.f32 	%f460, %f457, 0f37CBAC00, 0fBAB607ED;
	selp.f32 	%f461, 0fB94D4153, %f460, %p183;
	selp.f32 	%f462, 0f3C0885E4, 0f3D2AAABB, %p183;
	fma.rn.f32 	%f463, %f461, %f457, %f462;
	selp.f32 	%f464, 0fBE2AAAA8, 0fBEFFFFFF, %p183;
	fma.rn.f32 	%f465, %f463, %f457, %f464;
	fma.rn.f32 	%f466, %f465, %f459, %f458;
	and.b32  	%r840, %r838, 2;
	setp.eq.s32 	%p184, %r840, 0;
	mov.f32 	%f467, 0f00000000;
	sub.f32 	%f468, %f467, %f466;
	selp.f32 	%f469, %f466, %f468, %p184;
	mov.f32 	%f470, 0f3F800000;
	sub.f32 	%f471, %f470, %f469;
	mul.f32 	%f472, %f2, %f7;
	fma.rn.f32 	%f473, %f1, %f6, %f472;
	fma.rn.f32 	%f95, %f3, %f8, %f473;
	mul.f32 	%f96, %f95, %f471;
	mov.u32 	%r1047, %r1063;
	mov.f32 	%f662, %f666;
	@%p182 bra 	$L__BB27_171;
	setp.neu.f32 	%p185, %f79, 0f7F800000;
	@%p185 bra 	$L__BB27_166;
	mov.f32 	%f476, 0f00000000;
	mul.rn.f32 	%f662, %f77, %f476;
	mov.b32 	%r1047, 0;
	bra.uni 	$L__BB27_171;
$L__BB27_166:
	mov.b32 	%r278, %f77;
	shl.b32 	%r842, %r278, 8;
	or.b32  	%r279, %r842, -2147483648;
	mov.b64 	%rd416, 0;
	mov.b32 	%r1044, 0;
	mov.u64 	%rd414, __cudart_i2opi_f;
	mov.u64 	%rd415, %rd2;
$L__BB27_167:
	.pragma "nounroll";
	ld.global.nc.u32 	%r843, [%rd414];
	mad.wide.u32 	%rd342, %r843, %r279, %rd416;
	shr.u64 	%rd416, %rd342, 32;
	st.local.u32 	[%rd415], %rd342;
	add.s32 	%r1044, %r1044, 1;
	add.s64 	%rd415, %rd415, 4;
	add.s64 	%rd414, %rd414, 4;
	setp.ne.s32 	%p186, %r1044, 6;
	@%p186 bra 	$L__BB27_167;
	shr.u32 	%r844, %r278, 23;
	st.local.u32 	[%rd2+24], %rd416;
	and.b32  	%r282, %r844, 31;
	and.b32  	%r845, %r844, 224;
	add.s32 	%r846, %r845, -128;
	shr.u32 	%r847, %r846, 5;
	mul.wide.u32 	%rd343, %r847, 4;
	sub.s64 	%rd102, %rd2, %rd343;
	ld.local.u32 	%r1045, [%rd102+24];
	ld.local.u32 	%r1046, [%rd102+20];
	setp.eq.s32 	%p187, %r282, 0;
	@%p187 bra 	$L__BB27_170;
	shf.l.wrap.b32 	%r1045, %r1046, %r1045, %r282;
	ld.local.u32 	%r848, [%rd102+16];
	shf.l.wrap.b32 	%r1046, %r848, %r1046, %r282;
$L__BB27_170:
	shr.u32 	%r849, %r1045, 30;
	shf.l.wrap.b32 	%r850, %r1046, %r1045, 2;
	shl.b32 	%r851, %r1046, 2;
	shr.u32 	%r852, %r850, 31;
	add.s32 	%r853, %r852, %r849;
	neg.s32 	%r854, %r853;
	setp.lt.s32 	%p188, %r278, 0;
	selp.b32 	%r1047, %r854, %r853, %p188;
	xor.b32  	%r855, %r850, %r278;
	shr.s32 	%r856, %r850, 31;
	xor.b32  	%r857, %r856, %r850;
	xor.b32  	%r858, %r856, %r851;
	cvt.u64.u32 	%rd344, %r857;
	shl.b64 	%rd345, %rd344, 32;
	cvt.u64.u32 	%rd346, %r858;
	or.b64  	%rd347, %rd345, %rd346;
	cvt.rn.f64.s64 	%fd38, %rd347;
	mul.f64 	%fd39, %fd38, 0d3BF921FB54442D19;
	cvt.rn.f32.f64 	%f474, %fd39;
	neg.f32 	%f475, %f474;
	setp.lt.s32 	%p189, %r855, 0;
	selp.f32 	%f662, %f475, %f474, %p189;
$L__BB27_171:
	setp.ltu.f32 	%p190, %f79, 0f47CE4780;
	add.s32 	%r860, %r1047, 1;
	mul.rn.f32 	%f477, %f662, %f662;
	and.b32  	%r861, %r1047, 1;
	setp.eq.b32 	%p191, %r861, 1;
	selp.f32 	%f478, %f662, 0f3F800000, %p191;
	fma.rn.f32 	%f479, %f477, %f478, 0f00000000;
	fma.rn.f32 	%f480, %f477, 0f37CBAC00, 0fBAB607ED;
	selp.f32 	%f481, 0fB94D4153, %f480, %p191;
	selp.f32 	%f482, 0f3C0885E4, 0f3D2AAABB, %p191;
	fma.rn.f32 	%f483, %f481, %f477, %f482;
	selp.f32 	%f484, 0fBE2AAAA8, 0fBEFFFFFF, %p191;
	fma.rn.f32 	%f485, %f483, %f477, %f484;
	fma.rn.f32 	%f486, %f485, %f479, %f478;
	and.b32  	%r862, %r860, 2;
	setp.eq.s32 	%p192, %r862, 0;
	mov.f32 	%f487, 0f00000000;
	sub.f32 	%f488, %f487, %f486;
	selp.f32 	%f489, %f486, %f488, %p192;
	mov.f32 	%f490, 0f3F800000;
	sub.f32 	%f491, %f490, %f489;
	mul.f32 	%f100, %f95, %f491;
	mov.u32 	%r1051, %r1063;
	mov.f32 	%f663, %f666;
	@%p190 bra 	$L__BB27_179;
	setp.neu.f32 	%p193, %f79, 0f7F800000;
	@%p193 bra 	$L__BB27_174;
	mov.f32 	%f494, 0f00000000;
	mul.rn.f32 	%f663, %f77, %f494;
	mov.b32 	%r1051, 0;
	bra.uni 	$L__BB27_179;
$L__BB27_174:
	mov.b32 	%r291, %f77;
	shl.b32 	%r864, %r291, 8;
	or.b32  	%r292, %r864, -2147483648;
	mov.b64 	%rd419, 0;
	mov.b32 	%r1048, 0;
	mov.u64 	%rd417, __cudart_i2opi_f;
	mov.u64 	%rd418, %rd2;
$L__BB27_175:
	.pragma "nounroll";
	ld.global.nc.u32 	%r865, [%rd417];
	mad.wide.u32 	%rd350, %r865, %r292, %rd419;
	shr.u64 	%rd419, %rd350, 32;
	st.local.u32 	[%rd418], %rd350;
	add.s32 	%r1048, %r1048, 1;
	add.s64 	%rd418, %rd418, 4;
	add.s64 	%rd417, %rd417, 4;
	setp.ne.s32 	%p194, %r1048, 6;
	@%p194 bra 	$L__BB27_175;
	shr.u32 	%r866, %r291, 23;
	st.local.u32 	[%rd2+24], %rd419;
	and.b32  	%r295, %r866, 31;
	and.b32  	%r867, %r866, 224;
	add.s32 	%r868, %r867, -128;
	shr.u32 	%r869, %r868, 5;
	mul.wide.u32 	%rd351, %r869, 4;
	sub.s64 	%rd109, %rd2, %rd351;
	ld.local.u32 	%r1049, [%rd109+24];
	ld.local.u32 	%r1050, [%rd109+20];
	setp.eq.s32 	%p195, %r295, 0;
	@%p195 bra 	$L__BB27_178;
	shf.l.wrap.b32 	%r1049, %r1050, %r1049, %r295;
	ld.local.u32 	%r870, [%rd109+16];
	shf.l.wrap.b32 	%r1050, %r870, %r1050, %r295;
$L__BB27_178:
	shr.u32 	%r871, %r1049, 30;
	shf.l.wrap.b32 	%r872, %r1050, %r1049, 2;
	shl.b32 	%r873, %r1050, 2;
	shr.u32 	%r874, %r872, 31;
	add.s32 	%r875, %r874, %r871;
	neg.s32 	%r876, %r875;
	setp.lt.s32 	%p196, %r291, 0;
	selp.b32 	%r1051, %r876, %r875, %p196;
	xor.b32  	%r877, %r872, %r291;
	shr.s32 	%r878, %r872, 31;
	xor.b32  	%r879, %r878, %r872;
	xor.b32  	%r880, %r878, %r873;
	cvt.u64.u32 	%rd352, %r879;
	shl.b64 	%rd353, %rd352, 32;
	cvt.u64.u32 	%rd354, %r880;
	or.b64  	%rd355, %rd353, %rd354;
	cvt.rn.f64.s64 	%fd40, %rd355;
	mul.f64 	%fd41, %fd40, 0d3BF921FB54442D19;
	cvt.rn.f32.f64 	%f492, %fd41;
	neg.f32 	%f493, %f492;
	setp.lt.s32 	%p197, %r877, 0;
	selp.f32 	%f663, %f493, %f492, %p197;
$L__BB27_179:
	setp.ltu.f32 	%p198, %f79, 0f47CE4780;
	add.s32 	%r882, %r1051, 1;
	mul.rn.f32 	%f495, %f663, %f663;
	and.b32  	%r883, %r1051, 1;
	setp.eq.b32 	%p199, %r883, 1;
	selp.f32 	%f496, %f663, 0f3F800000, %p199;
	fma.rn.f32 	%f497, %f495, %f496, 0f00000000;
	fma.rn.f32 	%f498, %f495, 0f37CBAC00, 0fBAB607ED;
	selp.f32 	%f499, 0fB94D4153, %f498, %p199;
	selp.f32 	%f500, 0f3C0885E4, 0f3D2AAABB, %p199;
	fma.rn.f32 	%f501, %f499, %f495, %f500;
	selp.f32 	%f502, 0fBE2AAAA8, 0fBEFFFFFF, %p199;
	fma.rn.f32 	%f503, %f501, %f495, %f502;
	fma.rn.f32 	%f504, %f503, %f497, %f496;
	and.b32  	%r884, %r882, 2;
	setp.eq.s32 	%p200, %r884, 0;
	mov.f32 	%f505, 0f00000000;
	sub.f32 	%f506, %f505, %f504;
	selp.f32 	%f507, %f504, %f506, %p200;
	mov.f32 	%f508, 0f3F800000;
	sub.f32 	%f509, %f508, %f507;
	mul.f32 	%f104, %f95, %f509;
	mov.u32 	%r1055, %r1063;
	mov.f32 	%f664, %f666;
	@%p198 bra 	$L__BB27_187;
	setp.neu.f32 	%p201, %f79, 0f7F800000;
	@%p201 bra 	$L__BB27_182;
	mov.f32 	%f512, 0f00000000;
	mul.rn.f32 	%f664, %f77, %f512;
	mov.b32 	%r1055, 0;
	bra.uni 	$L__BB27_187;
$L__BB27_182:
	mov.b32 	%r304, %f77;
	shl.b32 	%r886, %r304, 8;
	or.b32  	%r305, %r886, -2147483648;
	mov.b64 	%rd422, 0;
	mov.b32 	%r1052, 0;
	mov.u64 	%rd420, __cudart_i2opi_f;
	mov.u64 	%rd421, %rd2;
$L__BB27_183:
	.pragma "nounroll";
	ld.global.nc.u32 	%r887, [%rd420];
	mad.wide.u32 	%rd358, %r887, %r305, %rd422;
	shr.u64 	%rd422, %rd358, 32;
	st.local.u32 	[%rd421], %rd358;
	add.s32 	%r1052, %r1052, 1;
	add.s64 	%rd421, %rd421, 4;
	add.s64 	%rd420, %rd420, 4;
	setp.ne.s32 	%p202, %r1052, 6;
	@%p202 bra 	$L__BB27_183;
	shr.u32 	%r888, %r304, 23;
	st.local.u32 	[%rd2+24], %rd422;
	and.b32  	%r308, %r888, 31;
	and.b32  	%r889, %r888, 224;
	add.s32 	%r890, %r889, -128;
	shr.u32 	%r891, %r890, 5;
	mul.wide.u32 	%rd359, %r891, 4;
	sub.s64 	%rd116, %rd2, %rd359;
	ld.local.u32 	%r1053, [%rd116+24];
	ld.local.u32 	%r1054, [%rd116+20];
	setp.eq.s32 	%p203, %r308, 0;
	@%p203 bra 	$L__BB27_186;
	shf.l.wrap.b32 	%r1053, %r1054, %r1053, %r308;
	ld.local.u32 	%r892, [%rd116+16];
	shf.l.wrap.b32 	%r1054, %r892, %r1054, %r308;
$L__BB27_186:
	shr.u32 	%r893, %r1053, 30;
	shf.l.wrap.b32 	%r894, %r1054, %r1053, 2;
	shl.b32 	%r895, %r1054, 2;
	shr.u32 	%r896, %r894, 31;
	add.s32 	%r897, %r896, %r893;
	neg.s32 	%r898, %r897;
	setp.lt.s32 	%p204, %r304, 0;
	selp.b32 	%r1055, %r898, %r897, %p204;
	xor.b32  	%r899, %r894, %r304;
	shr.s32 	%r900, %r894, 31;
	xor.b32  	%r901, %r900, %r894;
	xor.b32  	%r902, %r900, %r895;
	cvt.u64.u32 	%rd360, %r901;
	shl.b64 	%rd361, %rd360, 32;
	cvt.u64.u32 	%rd362, %r902;
	or.b64  	%rd363, %rd361, %rd362;
	cvt.rn.f64.s64 	%fd42, %rd363;
	mul.f64 	%fd43, %fd42, 0d3BF921FB54442D19;
	cvt.rn.f32.f64 	%f510, %fd43;
	neg.f32 	%f511, %f510;
	setp.lt.s32 	%p205, %r899, 0;
	selp.f32 	%f664, %f511, %f510, %p205;
$L__BB27_187:
	setp.ltu.f32 	%p206, %f79, 0f47CE4780;
	mul.rn.f32 	%f513, %f664, %f664;
	and.b32  	%r904, %r1055, 1;
	setp.eq.b32 	%p207, %r904, 1;
	selp.f32 	%f514, 0f3F800000, %f664, %p207;
	fma.rn.f32 	%f515, %f513, %f514, 0f00000000;
	fma.rn.f32 	%f516, %f513, 0f37CBAC00, 0fBAB607ED;
	selp.f32 	%f517, %f516, 0fB94D4153, %p207;
	selp.f32 	%f518, 0f3D2AAABB, 0f3C0885E4, %p207;
	fma.rn.f32 	%f519, %f517, %f513, %f518;
	selp.f32 	%f520, 0fBEFFFFFF, 0fBE2AAAA8, %p207;
	fma.rn.f32 	%f521, %f519, %f513, %f520;
	fma.rn.f32 	%f522, %f521, %f515, %f514;
	and.b32  	%r905, %r1055, 2;
	setp.eq.s32 	%p208, %r905, 0;
	mov.f32 	%f523, 0f00000000;
	sub.f32 	%f524, %f523, %f522;
	selp.f32 	%f108, %f522, %f524, %p208;
	mov.u32 	%r1059, %r1063;
	mov.f32 	%f665, %f666;
	@%p206 bra 	$L__BB27_195;
	setp.neu.f32 	%p209, %f79, 0f7F800000;
	@%p209 bra 	$L__BB27_190;
	mov.f32 	%f527, 0f00000000;
	mul.rn.f32 	%f665, %f77, %f527;
	mov.b32 	%r1059, 0;
	bra.uni 	$L__BB27_195;
$L__BB27_190:
	mov.b32 	%r317, %f77;
	shl.b32 	%r907, %r317, 8;
	or.b32  	%r318, %r907, -2147483648;
	mov.b64 	%rd425, 0;
	mov.b32 	%r1056, 0;
	mov.u64 	%rd423, __cudart_i2opi_f;
	mov.u64 	%rd424, %rd2;
$L__BB27_191:
	.pragma "nounroll";
	ld.global.nc.u32 	%r908, [%rd423];
	mad.wide.u32 	%rd366, %r908, %r318, %rd425;
	shr.u64 	%rd425, %rd366, 32;
	st.local.u32 	[%rd424], %rd366;
	add.s32 	%r1056, %r1056, 1;
	add.s64 	%rd424, %rd424, 4;
	add.s64 	%rd423, %rd423, 4;
	setp.ne.s32 	%p210, %r1056, 6;
	@%p210 bra 	$L__BB27_191;
	shr.u32 	%r909, %r317, 23;
	st.local.u32 	[%rd2+24], %rd425;
	and.b32  	%r321, %r909, 31;
	and.b32  	%r910, %r909, 224;
	add.s32 	%r911, %r910, -128;
	shr.u32 	%r912, %r911, 5;
	mul.wide.u32 	%rd367, %r912, 4;
	sub.s64 	%rd123, %rd2, %rd367;
	ld.local.u32 	%r1057, [%rd123+24];
	ld.local.u32 	%r1058, [%rd123+20];
	setp.eq.s32 	%p211, %r321, 0;
	@%p211 bra 	$L__BB27_194;
	shf.l.wrap.b32 	%r1057, %r1058, %r1057, %r321;
	ld.local.u32 	%r913, [%rd123+16];
	shf.l.wrap.b32 	%r1058, %r913, %r1058, %r321;
$L__BB27_194:
	shr.u32 	%r914, %r1057, 30;
	shf.l.wrap.b32 	%r915, %r1058, %r1057, 2;
	shl.b32 	%r916, %r1058, 2;
	shr.u32 	%r917, %r915, 31;
	add.s32 	%r918, %r917, %r914;
	neg.s32 	%r919, %r918;
	setp.lt.s32 	%p212, %r317, 0;
	selp.b32 	%r1059, %r919, %r918, %p212;
	xor.b32  	%r920, %r915, %r317;
	shr.s32 	%r921, %r915, 31;
	xor.b32  	%r922, %r921, %r915;
	xor.b32  	%r923, %r921, %r916;
	cvt.u64.u32 	%rd368, %r922;
	shl.b64 	%rd369, %rd368, 32;
	cvt.u64.u32 	%rd370, %r923;
	or.b64  	%rd371, %rd369, %rd370;
	cvt.rn.f64.s64 	%fd44, %rd371;
	mul.f64 	%fd45, %fd44, 0d3BF921FB54442D19;
	cvt.rn.f32.f64 	%f525, %fd45;
	neg.f32 	%f526, %f525;
	setp.lt.s32 	%p213, %r920, 0;
	selp.f32 	%f665, %f526, %f525, %p213;
$L__BB27_195:
	setp.ltu.f32 	%p214, %f79, 0f47CE4780;
	mul.rn.f32 	%f528, %f665, %f665;
	and.b32  	%r925, %r1059, 1;
	setp.eq.b32 	%p215, %r925, 1;
	selp.f32 	%f529, 0f3F800000, %f665, %p215;
	fma.rn.f32 	%f530, %f528, %f529, 0f00000000;
	fma.rn.f32 	%f531, %f528, 0f37CBAC00, 0fBAB607ED;
	selp.f32 	%f532, %f531, 0fB94D4153, %p215;
	selp.f32 	%f533, 0f3D2AAABB, 0f3C0885E4, %p215;
	fma.rn.f32 	%f534, %f532, %f528, %f533;
	selp.f32 	%f535, 0fBEFFFFFF, 0fBE2AAAA8, %p215;
	fma.rn.f32 	%f536, %f534, %f528, %f535;
	fma.rn.f32 	%f537, %f536, %f530, %f529;
	and.b32  	%r926, %r1059, 2;
	setp.eq.s32 	%p216, %r926, 0;
	mov.f32 	%f538, 0f00000000;
	sub.f32 	%f539, %f538, %f537;
	selp.f32 	%f540, %f537, %f539, %p216;
	mul.f32 	%f541, %f1, %f8;
	mul.f32 	%f542, %f3, %f6;
	sub.f32 	%f543, %f541, %f542;
	mul.f32 	%f112, %f543, %f540;
	@%p214 bra 	$L__BB27_203;
	setp.neu.f32 	%p217, %f79, 0f7F800000;
	@%p217 bra 	$L__BB27_198;
	mov.f32 	%f546, 0f00000000;
	mul.rn.f32 	%f666, %f77, %f546;
	mov.b32 	%r1063, 0;
	bra.uni 	$L__BB27_203;
$L__BB27_198:
	mov.b32 	%r330, %f77;
	shl.b32 	%r928, %r330, 8;
	or.b32  	%r331, %r928, -2147483648;
	mov.b64 	%rd428, 0;
	mov.b32 	%r1060, 0;
	mov.u64 	%rd426, __cudart_i2opi_f;
	mov.u64 	%rd427, %rd2;
$L__BB27_199:
	.pragma "nounroll";
	ld.global.nc.u32 	%r929, [%rd426];
	mad.wide.u32 	%rd374, %r929, %r331, %rd428;
	shr.u64 	%rd428, %rd374, 32;
	st.local.u32 	[%rd427], %rd374;
	add.s32 	%r1060, %r1060, 1;
	add.s64 	%rd427, %rd427, 4;
	add.s64 	%rd426, %rd426, 4;
	setp.ne.s32 	%p218, %r1060, 6;
	@%p218 bra 	$L__BB27_199;
	shr.u32 	%r930, %r330, 23;
	st.local.u32 	[%rd2+24], %rd428;
	and.b32  	%r334, %r930, 31;
	and.b32  	%r931, %r930, 224;
	add.s32 	%r932, %r931, -128;
	shr.u32 	%r933, %r932, 5;
	mul.wide.u32 	%rd375, %r933, 4;
	sub.s64 	%rd130, %rd2, %rd375;
	ld.local.u32 	%r1061, [%rd130+24];
	ld.local.u32 	%r1062, [%rd130+20];
	setp.eq.s32 	%p219, %r334, 0;
	@%p219 bra 	$L__BB27_202;
	shf.l.wrap.b32 	%r1061, %r1062, %r1061, %r334;
	ld.local.u32 	%r934, [%rd130+16];
	shf.l.wrap.b32 	%r1062, %r934, %r1062, %r334;
$L__BB27_202:
	shr.u32 	%r935, %r1061, 30;
	shf.l.wrap.b32 	%r936, %r1062, %r1061, 2;
	shl.b32 	%r937, %r1062, 2;
	shr.u32 	%r938, %r936, 31;
	add.s32 	%r939, %r938, %r935;
	neg.s32 	%r940, %r939;
	setp.lt.s32 	%p220, %r330, 0;
	selp.b32 	%r1063, %r940, %r939, %p220;
	xor.b32  	%r941, %r936, %r330;
	shr.s32 	%r942, %r936, 31;
	xor.b32  	%r943, %r942, %r936;
	xor.b32  	%r944, %r942, %r937;
	cvt.u64.u32 	%rd376, %r943;
	shl.b64 	%rd377, %rd376, 32;
	cvt.u64.u32 	%rd378, %r944;
	or.b64  	%rd379, %rd377, %rd378;
	cvt.rn.f64.s64 	%fd46, %rd379;
	mul.f64 	%fd47, %fd46, 0d3BF921FB54442D19;
	cvt.rn.f32.f64 	%f544, %fd47;
	neg.f32 	%f545, %f544;
	setp.lt.s32 	%p221, %r941, 0;
	selp.f32 	%f666, %f545, %f544, %p221;
$L__BB27_203:
	mul.rn.f32 	%f547, %f666, %f666;
	and.b32  	%r946, %r1063, 1;
	setp.eq.b32 	%p222, %r946, 1;
	selp.f32 	%f548, 0f3F800000, %f666, %p222;
	fma.rn.f32 	%f549, %f547, %f548, 0f00000000;
	fma.rn.f32 	%f550, %f547, 0f37CBAC00, 0fBAB607ED;
	selp.f32 	%f551, %f550, 0fB94D4153, %p222;
	selp.f32 	%f552, 0f3D2AAABB, 0f3C0885E4, %p222;
	fma.rn.f32 	%f553, %f551, %f547, %f552;
	selp.f32 	%f554, 0fBEFFFFFF, 0fBE2AAAA8, %p222;
	fma.rn.f32 	%f555, %f553, %f547, %f554;
	fma.rn.f32 	%f556, %f555, %f549, %f548;
	and.b32  	%r947, %r1063, 2;
	setp.eq.s32 	%p223, %r947, 0;
	mov.f32 	%f557, 0f00000000;
	sub.f32 	%f558, %f557, %f556;
	selp.f32 	%f559, %f556, %f558, %p223;
	mul.f32 	%f560, %f2, %f6;
	mul.f32 	%f561, %f1, %f7;
	sub.f32 	%f562, %f560, %f561;
	mul.f32 	%f563, %f1, %f96;
	fma.rn.f32 	%f564, %f6, %f83, %f563;
	mul.f32 	%f565, %f2, %f8;
	mul.f32 	%f566, %f3, %f7;
	sub.f32 	%f567, %f566, %f565;
	fma.rn.f32 	%f568, %f567, %f108, %f564;
	mul.f32 	%f569, %f2, %f100;
	fma.rn.f32 	%f570, %f7, %f87, %f569;
	add.f32 	%f571, %f570, %f112;
	mul.f32 	%f572, %f3, %f104;
	fma.rn.f32 	%f573, %f8, %f91, %f572;
	fma.rn.f32 	%f574, %f562, %f559, %f573;
	mul.f32 	%f575, %f571, %f571;
	fma.rn.f32 	%f576, %f568, %f568, %f575;
	fma.rn.f32 	%f577, %f574, %f574, %f576;
	sqrt.rn.f32 	%f578, %f577;
	div.rn.f32 	%f579, %f568, %f578;
	div.rn.f32 	%f580, %f571, %f578;
	div.rn.f32 	%f581, %f574, %f578;
	mul.f32 	%f582, %f3, %f580;
	mul.f32 	%f583, %f2, %f581;
	sub.f32 	%f584, %f582, %f583;
	mul.f32 	%f585, %f1, %f581;
	mul.f32 	%f586, %f3, %f579;
	sub.f32 	%f587, %f585, %f586;
	mul.f32 	%f588, %f2, %f579;
	mul.f32 	%f589, %f1, %f580;
	sub.f32 	%f590, %f588, %f589;
	mul.f32 	%f591, %f587, %f587;
	fma.rn.f32 	%f592, %f584, %f584, %f591;
	fma.rn.f32 	%f593, %f590, %f590, %f592;
	sqrt.rn.f32 	%f594, %f593;
	div.rn.f32 	%f595, %f584, %f594;
	div.rn.f32 	%f596, %f587, %f594;
	div.rn.f32 	%f597, %f590, %f594;
	mul.f32 	%f598, %f2, %f597;
	mul.f32 	%f599, %f3, %f596;
	sub.f32 	%f600, %f598, %f599;
	mul.f32 	%f601, %f3, %f595;
	mul.f32 	%f602, %f1, %f597;
	sub.f32 	%f603, %f601, %f602;
	mul.f32 	%f604, %f1, %f596;
	mul.f32 	%f605, %f2, %f595;
	sub.f32 	%f606, %f604, %f605;
	mul.f32 	%f607, %f603, %f603;
	fma.rn.f32 	%f608, %f600, %f600, %f607;
	fma.rn.f32 	%f609, %f606, %f606, %f608;
	sqrt.rn.f32 	%f610, %f609;
	div.rn.f32 	%f611, %f600, %f610;
	div.rn.f32 	%f612, %f603, %f610;
	div.rn.f32 	%f613, %f606, %f610;
	shl.b32 	%r948, %r1, 4;
	cvta.to.global.u64 	%rd380, %rd134;
	mul.wide.s32 	%rd381, %r948, 4;
	add.s64 	%rd382, %rd380, %rd381;
	st.global.f32 	[%rd382], %f595;
	st.global.f32 	[%rd382+4], %f1;
	st.global.f32 	[%rd382+8], %f611;
	mov.b32 	%r949, 0;
	st.global.u32 	[%rd382+12], %r949;
	st.global.f32 	[%rd382+16], %f596;
	st.global.f32 	[%rd382+20], %f2;
	st.global.f32 	[%rd382+24], %f612;
	st.global.u32 	[%rd382+28], %r949;
	st.global.f32 	[%rd382+32], %f597;
	st.global.f32 	[%rd382+36], %f3;
	st.global.f32 	[%rd382+40], %f613;
	st.global.u32 	[%rd382+44], %r949;
	st.global.u32 	[%rd382+48], %r949;
	st.global.u32 	[%rd382+52], %r949;
	st.global.u32 	[%rd382+56], %r949;
	mov.b32 	%r950, 1065353216;
	st.global.u32 	[%rd382+60], %r950;
$L__BB27_204:
	ret;

}
	// .globl	_Z27testAllSurfelFindBBoxKerneliPfiiiS_fS_S_bPi
.visible .entry _Z27testAllSurfelFindBBoxKerneliPfiiiS_fS_S_bPi(
	.param .u32 _Z27testAllSurfelFindBBoxKerneliPfiiiS_fS_S_bPi_param_0,
	.param .u64 .ptr .align 1 _Z27testAllSurfelFindBBoxKerneliPfiiiS_fS_S_bPi_param_1,
	.param .u32 _Z27testAllSurfelFindBBoxKerneliPfiiiS_fS_S_bPi_param_2,
	.param .u32 _Z27testAllSurfelFindBBoxKerneliPfiiiS_fS_S_bPi_param_3,
	.param .u32 _Z27testAllSurfelFindBBoxKerneliPfiiiS_fS_S_bPi_param_4,
	.param .u64 .ptr .align 1 _Z27testAllSurfelFindBBoxKerneliPfiiiS_fS_S_bPi_param_5,
	.param .f32 _Z27testAllSurfelFindBBoxKerneliPfiiiS_fS_S_bPi_param_6,
	.param .u64 .ptr .align 1 _Z27testAllSurfelFindBBoxKerneliPfiiiS_fS_S_bPi_param_7,
	.param .u64 .ptr .align 1 _Z27testAllSurfelFindBBoxKerneliPfiiiS_fS_S_bPi_param_8,
	.param .u8 _Z27testAllSurfelFindBBoxKerneliPfiiiS_fS_S_bPi_param_9,
	.param .u64 .ptr .align 1 _Z27testAllSurfelFindBBoxKerneliPfiiiS_fS_S_bPi_param_10
)
{
	.reg .pred 	%p<12>;
	.reg .b16 	%rs<2>;
	.reg .b32 	%r<40>;
	.reg .b32 	%f<70>;
	.reg .b64 	%rd<21>;

	ld.param.u32 	%r8, [_Z27testAllSurfelFindBBoxKerneliPfiiiS_fS_S_bPi_param_0];
	ld.param.u64 	%rd3, [_Z27testAllSurfelFindBBoxKerneliPfiiiS_fS_S_bPi_param_1];
	ld.param.u32 	%r6, [_Z27testAllSurfelFindBBoxKerneliPfiiiS_fS_S_bPi_param_2];
	ld.param.u32 	%r9, [_Z27testAllSurfelFindBBoxKerneliPfiiiS_fS_S_bPi_param_3];
	ld.param.u32 	%r7, [_Z27testAllSurfelFindBBoxKerneliPfiiiS_fS_S_bPi_param_4];
	ld.param.u64 	%rd4, [_Z27testAllSurfelFindBBoxKerneliPfiiiS_fS_S_bPi_param_5];
	ld.param.f32 	%f14, [_Z27testAllSurfelFindBBoxKerneliPfiiiS_fS_S_bPi_param_6];
	ld.param.u64 	%rd5, [_Z27testAllSurfelFindBBoxKerneliPfiiiS_fS_S_bPi_param_7];
	ld.param.u64 	%rd6, [_Z27testAllSurfelFindBBoxKerneliPfiiiS_fS_S_bPi_param_8];
	ld.param.s8 	%rs1, [_Z27testAllSurfelFindBBoxKerneliPfiiiS_fS_S_bPi_param_9];
	ld.param.u64 	%rd7, [_Z27testAllSurfelFindBBoxKerneliPfiiiS_fS_S_bPi_param_10];
	mov.u32 	%r10, %ctaid.x;
	mov.u32 	%r11, %ntid.x;
	mov.u32 	%r12, %tid.x;
	mad.lo.s32 	%r1, %r10, %r11, %r12;
	sub.s32 	%r2, %r6, %r9;
	setp.ge.s32 	%p1, %r1, %r8;
	@%p1 bra 	$L__BB28_9;
	cvta.to.global.u64 	%rd8, %rd3;
	mul.lo.s32 	%r13, %r6, %r1;
	mul.wide.s32 	%rd9, %r13, 4;
	add.s64 	%rd1, %rd8, %rd9;
	ld.global.f32 	%f1, [%rd1];
	ld.global.f32 	%f2, [%rd1+4];
	ld.global.f32 	%f3, [%rd1+8];
	setp.lt.s32 	%p2, %r2, 1;
	@%p2 bra 	$L__BB28_9;
	mul.wide.s32 	%rd10, %r7, 4;
	add.s64 	%rd11, %rd1, %rd10;
	ld.global.f32 	%f4, [%rd11];
	shl.b32 	%r15, %r2, 1;
	max.s32 	%r3, %r15, 1;
	cvta.to.global.u64 	%rd2, %rd4;
	mov.b32 	%r39, 0;
$L__BB28_3:
	mul.wide.u32 	%rd12, %r39, 4;
	add.s64 	%rd13, %rd2, %rd12;
	ld.global.f32 	%f15, [%rd13];
	setp.eq.f32 	%p3, %f4, %f15;
	@%p3 bra 	$L__BB28_5;
	add.s32 	%r39, %r39, 1;
	setp.eq.s32 	%p4, %r39, %r3;
	@%p4 bra 	$L__BB28_9;
	bra.uni 	$L__BB28_3;
$L__BB28_5:
	setp.eq.s16 	%p5, %rs1, 0;
	@%p5 bra 	$L__BB28_7;
	cvta.to.global.u64 	%rd14, %rd5;
	ld.global.f32 	%f16, [%rd14];
	ld.global.f32 	%f17, [%rd14+4];
	mul.f32 	%f18, %f2, %f17;
	fma.rn.f32 	%f19, %f1, %f16, %f18;
	ld.global.f32 	%f20, [%rd14+8];
	fma.rn.f32 	%f21, %f3, %f20, %f19;
	ld.global.f32 	%f22, [%rd14+12];
	add.f32 	%f67, %f22, %f21;
	ld.global.f32 	%f23, [%rd14+16];
	ld.global.f32 	%f24, [%rd14+20];
	mul.f32 	%f25, %f2, %f24;
	fma.rn.f32 	%f26, %f1, %f23, %f25;
	ld.global.f32 	%f27, [%rd14+24];
	fma.rn.f32 	%f28, %f3, %f27, %f26;
	ld.global.f32 	%f29, [%rd14+28];
	add.f32 	%f68, %f29, %f28;
	ld.global.f32 	%f30, [%rd14+32];
	ld.global.f32 	%f31, [%rd14+36];
	mul.f32 	%f32, %f2, %f31;
	fma.rn.f32 	%f33, %f1, %f30, %f32;
	ld.global.f32 	%f34, [%rd14+40];
	fma.rn.f32 	%f35, %f3, %f34, %f33;
	ld.global.f32 	%f36, [%rd14+44];
	add.f32 	%f69, %f36, %f35;
	bra.uni 	$L__BB28_8;
$L__BB28_7:
	shl.b32 	%r16, %r39, 4;
	cvta.to.global.u64 	%rd15, %rd6;
	mul.wide.u32 	%rd16, %r16, 4;
	add.s64 	%rd17, %rd15, %rd16;
	ld.global.f32 	%f37, [%rd17];
	ld.global.f32 	%f38, [%rd17+4];
	mul.f32 	%f39, %f2, %f38;
	fma.rn.f32 	%f40, %f1, %f37, %f39;
	ld.global.f32 	%f41, [%rd17+8];
	fma.rn.f32 	%f42, %f3, %f41, %f40;
	ld.global.f32 	%f43, [%rd17+12];
	add.f32 	%f67, %f43, %f42;
	ld.global.f32 	%f44, [%rd17+16];
	ld.global.f32 	%f45, [%rd17+20];
	mul.f32 	%f46, %f2, %f45;
	fma.rn.f32 	%f47, %f1, %f44, %f46;
	ld.global.f32 	%f48, [%rd17+24];
	fma.rn.f32 	%f49, %f3, %f48, %f47;
	ld.global.f32 	%f50, [%rd17+28];
	add.f32 	%f68, %f50, %f49;
	ld.global.f32 	%f51, [%rd17+32];
	ld.global.f32 	%f52, [%rd17+36];
	mul.f32 	%f53, %f2, %f52;
	fma.rn.f32 	%f54, %f1, %f51, %f53;
	ld.global.f32 	%f55, [%rd17+40];
	fma.rn.f32 	%f56, %f3, %f55, %f54;
	ld.global.f32 	%f57, [%rd17+44];
	add.f32 	%f69, %f57, %f56;
$L__BB28_8:
	mul.f32 	%f58, %f14, %f67;
	cvt.rzi.s32.f32 	%r17, %f58;
	mul.f32 	%f59, %f14, %f68;
	cvt.rzi.s32.f32 	%r18, %f59;
	mul.f32 	%f60, %f14, %f69;
	cvt.rzi.s32.f32 	%r19, %f60;
	cvt.rn.f32.s32 	%f61, %r17;
	mul.f32 	%f62, %f14, %f1;
	setp.lt.f32 	%p6, %f62, %f61;
	selp.s32 	%r20, -1, 0, %p6;
	add.s32 	%r21, %r17, %r20;
	cvt.rn.f32.s32 	%f63, %r18;
	mul.f32 	%f64, %f14, %f2;
	setp.lt.f32 	%p7, %f64, %f63;
	selp.s32 	%r22, -1, 0, %p7;
	add.s32 	%r23, %r18, %r22;
	cvt.rn.f32.s32 	%f65, %r19;
	mul.f32 	%f66, %f14, %f3;
	setp.lt.f32 	%p8, %f66, %f65;
	selp.s32 	%r24, -1, 0, %p8;
	add.s32 	%r25, %r19, %r24;
	setp.gt.f32 	%p9, %f62, %f61;
	selp.u32 	%r26, 1, 0, %p9;
	add.s32 	%r27, %r17, %r26;
	setp.gt.f32 	%p10, %f64, %f63;
	selp.u32 	%r28, 1, 0, %p10;
	add.s32 	%r29, %r18, %r28;
	setp.gt.f32 	%p11, %f66, %f65;
	selp.u32 	%r30, 1, 0, %p11;
	add.s32 	%r31, %r19, %r30;
	mul.lo.s32 	%r32, %r39, 6;
	cvta.to.global.u64 	%rd18, %rd7;
	mul.wide.u32 	%rd19, %r32, 4;
	add.s64 	%rd20, %rd18, %rd19;
	atom.global.min.s32 	%r33, [%rd20], %r21;
	atom.global.min.s32 	%r34, [%rd20+8], %r23;
	atom.global.min.s32 	%r35, [%rd20+16], %r25;
	atom.global.max.s32 	%r36, [%rd20+4], %r27;
	atom.global.max.s32 	%r37, [%rd20+12], %r29;
	atom.global.max.s32 	%r38, [%rd20+20], %r31;
$L__BB28_9:
	ret;

}
	// .globl	_Z33mapCountInstanceByInstColorKerneliPfiiS_iPi
.visible .entry _Z33mapCountInstanceByInstColorKerneliPfiiS_iPi(
	.param .u32 _Z33mapCountInstanceByInstColorKerneliPfiiS_iPi_param_0,
	.param .u64 .ptr .align 1 _Z33mapCountInstanceByInstColorKerneliPfiiS_iPi_param_1,
	.param .u32 _Z33mapCountInstanceByInstColorKerneliPfiiS_iPi_param_2,
	.param .u32 _Z33mapCountInstanceByInstColorKerneliPfiiS_iPi_param_3,
	.param .u64 .ptr .align 1 _Z33mapCountInstanceByInstColorKerneliPfiiS_iPi_param_4,
	.param .u32 _Z33mapCountInstanceByInstColorKerneliPfiiS_iPi_param_5,
	.param .u64 .ptr .align 1 _Z33mapCountInstanceByInstColorKerneliPfiiS_iPi_param_6
)
{
	.reg .pred 	%p<6>;
	.reg .b32 	%r<18>;
	.reg .b32 	%f<3>;
	.reg .b64 	%rd<13>;

	ld.param.u32 	%r8, [_Z33mapCountInstanceByInstColorKerneliPfiiS_iPi_param_0];
	ld.param.u64 	%rd2, [_Z33mapCountInstanceByInstColorKerneliPfiiS_iPi_param_1];
	ld.param.u32 	%r6, [_Z33mapCountInstanceByInstColorKerneliPfiiS_iPi_param_2];
	ld.param.u32 	%r9, [_Z33mapCountInstanceByInstColorKerneliPfiiS_iPi_param_3];
	ld.param.u64 	%rd3, [_Z33mapCountInstanceByInstColorKerneliPfiiS_iPi_param_4];
	ld.param.u32 	%r7, [_Z33mapCountInstanceByInstColorKerneliPfiiS_iPi_param_5];
	ld.param.u64 	%rd4, [_Z33mapCountInstanceByInstColorKerneliPfiiS_iPi_param_6];
	mov.u32 	%r10, %ctaid.x;
	mov.u32 	%r11, %ntid.x;
	mov.u32 	%r12, %tid.x;
	mad.lo.s32 	%r1, %r10, %r11, %r12;
	sub.s32 	%r2, %r6, %r9;
	setp.ge.s32 	%p1, %r1, %r8;
	setp.lt.s32 	%p2, %r2, 1;
	or.pred  	%p3, %p1, %p2;
	@%p3 bra 	$L__BB29_5;
	shl.b32 	%r14, %r2, 1;
	cvta.to.global.u64 	%rd5, %rd2;
	mad.lo.s32 	%r15, %r6, %r1, %r7;
	mul.wide.s32 	%rd6, %r15, 4;
	add.s64 	%rd7, %rd5, %rd6;
	ld.global.f32 	%f1, [%rd7];
	max.s32 	%r3, %r14, 1;
	cvta.to.global.u64 	%rd1, %rd3;
	mov.b32 	%r17, 0;
$L__BB29_2:
	mul.wide.u32 	%rd8, %r17, 4;
	add.s64 	%rd9, %rd1, %rd8;
	ld.global.f32 	%f2, [%rd9];
	setp.eq.f32 	%p4, %f1, %f2;
	@%p4 bra 	$L__BB29_4;
	add.s32 	%r17, %r17, 1;
	setp.eq.s32 	%p5, %r17, %r3;
	@%p5 bra 	$L__BB29_5;
	bra.uni 	$L__BB29_2;
$L__BB29_4:
	cvta.to.global.u64 	%rd10, %rd4;
	add.s64 	%rd12, %rd10, %rd8;
	atom.global.add.u32 	%r16, [%rd12], 1;
$L__BB29_5:
	ret;

}
	// .globl	_Z31getSurfelToInstanceBufferKerneliPfiiS_iiibPiS_S_S0_PS_
.visible .entry _Z31getSurfelToInstanceBufferKerneliPfiiS_iiibPiS_S_S0_PS_(
	.param .u32 _Z31getSurfelToInstanceBufferKerneliPfiiS_iiibPiS_S_S0_PS__param_0,
	.param .u64 .ptr .align 1 _Z31getSurfelToInstanceBufferKerneliPfiiS_iiibPiS_S_S0_PS__param_1,
	.param .u32 _Z31getSurfelToInstanceBufferKerneliPfiiS_iiibPiS_S_S0_PS__param_2,
	.param .u32 _Z31getSurfelToInstanceBufferKerneliPfiiS_iiibPiS_S_S0_PS__param_3,
	.param .u64 .ptr .align 1 _Z31getSurfelToInstanceBufferKerneliPfiiS_iiibPiS_S_S0_PS__param_4,
	.param .u32 _Z31getSurfelToInstanceBufferKerneliPfiiS_iiibPiS_S_S0_PS__param_5,
	.param .u32 _Z31getSurfelToInstanceBufferKerneliPfiiS_iiibPiS_S_S0_PS__param_6,
	.param .u32 _Z31getSurfelToInstanceBufferKerneliPfiiS_iiibPiS_S_S0_PS__param_7,
	.param .u8 _Z31getSurfelToInstanceBufferKerneliPfiiS_iiibPiS_S_S0_PS__param_8,
	.param .u64 .ptr .align 1 _Z31getSurfelToInstanceBufferKerneliPfiiS_iiibPiS_S_S0_PS__param_9,
	.param .u64 .ptr .align 1 _Z31getSurfelToInstanceBufferKerneliPfiiS_iiibPiS_S_S0_PS__param_10,
	.param .u64 .ptr .align 1 _Z31getSurfelToInstanceBufferKerneliPfiiS_iiibPiS_S_S0_PS__param_11,
	.param .u64 .ptr .align 1 _Z31getSurfelToInstanceBufferKerneliPfiiS_iiibPiS_S_S0_PS__param_12,
	.param .u64 .ptr .align 1 _Z31getSurfelToInstanceBufferKerneliPfiiS_iiibPiS_S_S0_PS__param_13
)
{
	.reg .pred 	%p<8>;
	.reg .b16 	%rs<2>;
	.reg .b32 	%r<30>;
	.reg .b32 	%f<134>;
	.reg .b64 	%rd<52>;

	ld.param.u32 	%r11, [_Z31getSurfelToInstanceBufferKerneliPfiiS_iiibPiS_S_S0_PS__param_0];
	ld.param.u64 	%rd9, [_Z31getSurfelToInstanceBufferKerneliPfiiS_iiibPiS_S_S0_PS__param_1];
	ld.param.u32 	%r7, [_Z31getSurfelToInstanceBufferKerneliPfiiS_iiibPiS_S_S0_PS__param_2];
	ld.param.u32 	%r12, [_Z31getSurfelToInstanceBufferKerneliPfiiS_iiibPiS_S_S0_PS__param_3];
	ld.param.u64 	%rd6, [_Z31getSurfelToInstanceBufferKerneliPfiiS_iiibPiS_S_S0_PS__param_4];
	ld.param.u32 	%r8, [_Z31getSurfelToInstanceBufferKerneliPfiiS_iiibPiS_S_S0_PS__param_5];
	ld.param.u32 	%r9, [_Z31getSurfelToInstanceBufferKerneliPfiiS_iiibPiS_S_S0_PS__param_6];
	ld.param.u32 	%r10, [_Z31getSurfelToInstanceBufferKerneliPfiiS_iiibPiS_S_S0_PS__param_7];
	ld.param.s8 	%rs1, [_Z31getSurfelToInstanceBufferKerneliPfiiS_iiibPiS_S_S0_PS__param_8];
	ld.param.u64 	%rd10, [_Z31getSurfelToInstanceBufferKerneliPfiiS_iiibPiS_S_S0_PS__param_10];
	ld.param.u64 	%rd11, [_Z31getSurfelToInstanceBufferKerneliPfiiS_iiibPiS_S_S0_PS__param_11];
	ld.param.u64 	%rd7, [_Z31getSurfelToInstanceBufferKerneliPfiiS_iiibPiS_S_S0_PS__param_12];
	ld.param.u64 	%rd8, [_Z31getSurfelToInstanceBufferKerneliPfiiS_iiibPiS_S_S0_PS__param_13];
	cvta.to.global.u64 	%rd1, %rd11;
	cvta.to.global.u64 	%rd2, %rd10;
	cvta.to.global.u64 	%rd3, %rd9;
	mov.u32 	%r13, %ctaid.x;
	mov.u32 	%r14, %ntid.x;
	mov.u32 	%r15, %tid.x;
	mad.lo.s32 	%r1, %r13, %r14, %r15;
	sub.s32 	%r2, %r7, %r12;
	setp.ge.s32 	%p1, %r1, %r11;
	setp.lt.s32 	%p2, %r2, 1;
	or.pred  	%p3, %p1, %p2;
	@%p3 bra 	$L__BB30_11;
	shl.b32 	%r17, %r2, 1;
	mul.lo.s32 	%r3, %r7, %r1;
	add.s32 	%r18, %r8, %r3;
	mul.wide.s32 	%rd12, %r18, 4;
	add.s64 	%rd13, %rd3, %rd12;
	ld.global.f32 	%f1, [%rd13];
	max.s32 	%r4, %r17, 1;
	cvta.to.global.u64 	%rd4, %rd6;
	mov.b32 	%r29, 0;
$L__BB30_2:
	mul.wide.u32 	%rd14, %r29, 4;
	add.s64 	%rd15, %rd4, %rd14;
	ld.global.f32 	%f26, [%rd15];
	setp.eq.f32 	%p4, %f1, %f26;
	@%p4 bra 	$L__BB30_4;
	add.s32 	%r29, %r29, 1;
	setp.eq.s32 	%p5, %r29, %r4;
	@%p5 bra 	$L__BB30_11;
	bra.uni 	$L__BB30_2;
$L__BB30_4:
	mul.wide.s32 	%rd16, %r3, 4;
	add.s64 	%rd5, %rd3, %rd16;
	ld.global.f32 	%f2, [%rd5];
	ld.global.f32 	%f3, [%rd5+4];
	ld.global.f32 	%f4, [%rd5+8];
	setp.eq.s16 	%p6, %rs1, 0;
	@%p6 bra 	$L__BB30_6;
	ld.global.f32 	%f27, [%rd2];
	ld.global.f32 	%f28, [%rd2+4];
	mul.f32 	%f29, %f3, %f28;
	fma.rn.f32 	%f30, %f2, %f27, %f29;
	ld.global.f32 	%f31, [%rd2+8];
	fma.rn.f32 	%f32, %f4, %f31, %f30;
	ld.global.f32 	%f33, [%rd2+12];
	add.f32 	%f128, %f33, %f32;
	ld.global.f32 	%f34, [%rd2+16];
	ld.global.f32 	%f35, [%rd2+20];
	mul.f32 	%f36, %f3, %f35;
	fma.rn.f32 	%f37, %f2, %f34, %f36;
	ld.global.f32 	%f38, [%rd2+24];
	fma.rn.f32 	%f39, %f4, %f38, %f37;
	ld.global.f32 	%f40, [%rd2+28];
	add.f32 	%f129, %f40, %f39;
	ld.global.f32 	%f41, [%rd2+32];
	ld.global.f32 	%f42, [%rd2+36];
	mul.f32 	%f43, %f3, %f42;
	fma.rn.f32 	%f44, %f2, %f41, %f43;
	ld.global.f32 	%f45, [%rd2+40];
	fma.rn.f32 	%f46, %f4, %f45, %f44;
	ld.global.f32 	%f47, [%rd2+44];
	add.f32 	%f130, %f47, %f46;
	bra.uni 	$L__BB30_7;
$L__BB30_6:
	shl.b32 	%r19, %r29, 4;
	mul.wide.u32 	%rd17, %r19, 4;
	add.s64 	%rd18, %rd1, %rd17;
	ld.global.f32 	%f48, [%rd18];
	ld.global.f32 	%f49, [%rd18+4];
	mul.f32 	%f50, %f3, %f49;
	fma.rn.f32 	%f51, %f2, %f48, %f50;
	ld.global.f32 	%f52, [%rd18+8];
	fma.rn.f32 	%f53, %f4, %f52, %f51;
	ld.global.f32 	%f54, [%rd18+12];
	add.f32 	%f128, %f54, %f53;
	ld.global.f32 	%f55, [%rd18+16];
	ld.global.f32 	%f56, [%rd18+20];
	mul.f32 	%f57, %f3, %f56;
	fma.rn.f32 	%f58, %f2, %f55, %f57;
	ld.global.f32 	%f59, [%rd18+24];
	fma.rn.f32 	%f60, %f4, %f59, %f58;
	ld.global.f32 	%f61, [%rd18+28];
	add.f32 	%f129, %f61, %f60;
	ld.global.f32 	%f62, [%rd18+32];
	ld.global.f32 	%f63, [%rd18+36];
	mul.f32 	%f64, %f3, %f63;
	fma.rn.f32 	%f65, %f2, %f62, %f64;
	ld.global.f32 	%f66, [%rd18+40];
	fma.rn.f32 	%f67, %f4, %f66, %f65;
	ld.global.f32 	%f68, [%rd18+44];
	add.f32 	%f130, %f68, %f67;
$L__BB30_7:
	setp.eq.s16 	%p7, %rs1, 0;
	mul.wide.s32 	%rd19, %r9, 4;
	add.s64 	%rd20, %rd5, %rd19;
	ld.global.f32 	%f69, [%rd20];
	ld.global.f32 	%f70, [%rd20+4];
	neg.f32 	%f71, %f70;
	ld.global.f32 	%f72, [%rd20+8];
	neg.f32 	%f73, %f72;
	mul.f32 	%f74, %f70, %f70;
	fma.rn.f32 	%f75, %f69, %f69, %f74;
	fma.rn.f32 	%f76, %f72, %f72, %f75;
	sqrt.rn.f32 	%f77, %f76;
	div.rn.f32 	%f14, %f69, %f77;
	div.rn.f32 	%f15, %f71, %f77;
	div.rn.f32 	%f16, %f73, %f77;
	@%p7 bra 	$L__BB30_9;
	ld.global.f32 	%f78, [%rd2];
	ld.global.f32 	%f79, [%rd2+4];
	mul.f32 	%f80, %f15, %f79;
	fma.rn.f32 	%f81, %f14, %f78, %f80;
	ld.global.f32 	%f82, [%rd2+8];
	fma.rn.f32 	%f83, %f16, %f82, %f81;
	ld.global.f32 	%f84, [%rd2+12];
	add.f32 	%f131, %f84, %f83;
	ld.global.f32 	%f85, [%rd2+16];
	ld.global.f32 	%f86, [%rd2+20];
	mul.f32 	%f87, %f15, %f86;
	fma.rn.f32 	%f88, %f14, %f85, %f87;
	ld.global.f32 	%f89, [%rd2+24];
	fma.rn.f32 	%f90, %f16, %f89, %f88;
	ld.global.f32 	%f91, [%rd2+28];
	add.f32 	%f132, %f91, %f90;
	ld.global.f32 	%f92, [%rd2+32];
	ld.global.f32 	%f93, [%rd2+36];
	mul.f32 	%f94, %f15, %f93;
	fma.rn.f32 	%f95, %f14, %f92, %f94;
	ld.global.f32 	%f96, [%rd2+40];
	fma.rn.f32 	%f97, %f16, %f96, %f95;
	ld.global.f32 	%f98, [%rd2+44];
	add.f32 	%f133, %f98, %f97;
	bra.uni 	$L__BB30_10;
$L__BB30_9:
	shl.b32 	%r20, %r29, 4;
	mul.wide.u32 	%rd21, %r20, 4;
	add.s64 	%rd22, %rd1, %rd21;
	ld.global.f32 	%f99, [%rd22];
	ld.global.f32 	%f100, [%rd22+4];
	mul.f32 	%f101, %f15, %f100;
	fma.rn.f32 	%f102, %f14, %f99, %f101;
	ld.global.f32 	%f103, [%rd22+8];
	fma.rn.f32 	%f104, %f16, %f103, %f102;
	ld.global.f32 	%f105, [%rd22+12];
	add.f32 	%f131, %f105, %f104;
	ld.global.f32 	%f106, [%rd22+16];
	ld.global.f32 	%f107, [%rd22+20];
	mul.f32 	%f108, %f15, %f107;
	fma.rn.f32 	%f109, %f14, %f106, %f108;
	ld.global.f32 	%f110, [%rd22+24];
	fma.rn.f32 	%f111, %f16, %f110, %f109;
	ld.global.f32 	%f112, [%rd22+28];
	add.f32 	%f132, %f112, %f111;
	ld.global.f32 	%f113, [%rd22+32];
	ld.global.f32 	%f114, [%rd22+36];
	mul.f32 	%f115, %f15, %f114;
	fma.rn.f32 	%f116, %f14, %f113, %f115;
	ld.global.f32 	%f117, [%rd22+40];
	fma.rn.f32 	%f118, %f16, %f117, %f116;
	ld.global.f32 	%f119, [%rd22+44];
	add.f32 	%f133, %f119, %f118;
$L__BB30_10:
	mul.wide.s32 	%rd23, %r10, 4;
	add.s64 	%rd24, %rd5, %rd23;
	ld.global.f32 	%f120, [%rd24];
	cvt.rzi.s32.f32 	%r21, %f120;
	shr.u32 	%r22, %r21, 16;
	and.b32  	%r23, %r22, 255;
	cvt.rn.f32.u32 	%f121, %r23;
	div.rn.f32 	%f122, %f121, 0f437F0000;
	shr.u32 	%r24, %r21, 8;
	and.b32  	%r25, %r24, 255;
	cvt.rn.f32.u32 	%f123, %r25;
	div.rn.f32 	%f124, %f123, 0f437F0000;
	and.b32  	%r26, %r21, 255;
	cvt.rn.f32.u32 	%f125, %r26;
	div.rn.f32 	%f126, %f125, 0f437F0000;
	cvta.to.global.u64 	%rd25, %rd7;
	add.s64 	%rd27, %rd25, %rd14;
	atom.global.add.u32 	%r27, [%rd27], 1;
	cvt.rn.f32.s32 	%f127, %r1;
	cvta.to.global.u64 	%rd28, %rd8;
	mul.wide.u32 	%rd29, %r29, 8;
	add.s64 	%rd30, %rd28, %rd29;
	ld.global.u64 	%rd31, [%rd30];
	mul.lo.s32 	%r28, %r27, 13;
	mul.wide.s32 	%rd32, %r28, 4;
	add.s64 	%rd33, %rd31, %rd32;
	st.f32 	[%rd33+8], %f127;
	ld.global.u64 	%rd34, [%rd30];
	add.s64 	%rd35, %rd34, %rd32;
	st.f32 	[%rd35+12], %f128;
	ld.global.u64 	%rd36, [%rd30];
	add.s64 	%rd37, %rd36, %rd32;
	st.f32 	[%rd37+16], %f129;
	ld.global.u64 	%rd38, [%rd30];
	add.s64 	%rd39, %rd38, %rd32;
	st.f32 	[%rd39+20], %f130;
	ld.global.u64 	%rd40, [%rd30];
	add.s64 	%rd41, %rd40, %rd32;
	st.f32 	[%rd41+24], %f131;
	ld.global.u64 	%rd42, [%rd30];
	add.s64 	%rd43, %rd42, %rd32;
	st.f32 	[%rd43+28], %f132;
	ld.global.u64 	%rd44, [%rd30];
	add.s64 	%rd45, %rd44, %rd32;
	st.f32 	[%rd45+32], %f133;
	ld.global.u64 	%rd46, [%rd30];
	add.s64 	%rd47, %rd46, %rd32;
	st.f32 	[%rd47+36], %f122;
	ld.global.u64 	%rd48, [%rd30];
	add.s64 	%rd49, %rd48, %rd32;
	st.f32 	[%rd49+40], %f124;
	ld.global.u64 	%rd50, [%rd30];
	add.s64 	%rd51, %rd50, %rd32;
	st.f32 	[%rd51+44], %f126;
$L__BB30_11:
	ret;

}
	// .globl	_Z31computePrecisionAndRecallKerneliPfiiiiS_PiS0_S0_
.visible .entry _Z31computePrecisionAndRecallKerneliPfiiiiS_PiS0_S0_(
	.param .u32 _Z31computePrecisionAndRecallKerneliPfiiiiS_PiS0_S0__param_0,
	.param .u64 .ptr .align 1 _Z31computePrecisionAndRecallKerneliPfiiiiS_PiS0_S0__param_1,
	.param .u32 _Z31computePrecisionAndRecallKerneliPfiiiiS_PiS0_S0__param_2,
	.param .u32 _Z31computePrecisionAndRecallKerneliPfiiiiS_PiS0_S0__param_3,
	.param .u32 _Z31computePrecisionAndRecallKerneliPfiiiiS_PiS0_S0__param_4,
	.param .u32 _Z31computePrecisionAndRecallKerneliPfiiiiS_PiS0_S0__param_5,
	.param .u64 .ptr .align 1 _Z31computePrecisionAndRecallKerneliPfiiiiS_PiS0_S0__param_6,
	.param .u64 .ptr .align 1 _Z31computePrecisionAndRecallKerneliPfiiiiS_PiS0_S0__param_7,
	.param .u64 .ptr .align 1 _Z31computePrecisionAndRecallKerneliPfiiiiS_PiS0_S0__param_8,
	.param .u64 .ptr .align 1 _Z31computePrecisionAndRecallKerneliPfiiiiS_PiS0_S0__param_9
)
{
	.reg .pred 	%p<7>;
	.reg .b32 	%r<29>;
	.reg .b32 	%f<4>;
	.reg .b64 	%rd<26>;

	ld.param.u32 	%r12, [_Z31computePrecisionAndRecallKerneliPfiiiiS_PiS0_S0__param_0];
	ld.param.u64 	%rd7, [_Z31computePrecisionAndRecallKerneliPfiiiiS_PiS0_S0__param_1];
	ld.param.u32 	%r9, [_Z31computePrecisionAndRecallKerneliPfiiiiS_PiS0_S0__param_2];
	ld.param.u32 	%r13, [_Z31computePrecisionAndRecallKerneliPfiiiiS_PiS0_S0__param_3];
	ld.param.u32 	%r10, [_Z31computePrecisionAndRecallKerneliPfiiiiS_PiS0_S0__param_4];
	ld.param.u32 	%r11, [_Z31computePrecisionAndRecallKerneliPfiiiiS_PiS0_S0__param_5];
	ld.param.u64 	%rd3, [_Z31computePrecisionAndRecallKerneliPfiiiiS_PiS0_S0__param_6];
	ld.param.u64 	%rd4, [_Z31computePrecisionAndRecallKerneliPfiiiiS_PiS0_S0__param_7];
	ld.param.u64 	%rd5, [_Z31computePrecisionAndRecallKerneliPfiiiiS_PiS0_S0__param_8];
	ld.param.u64 	%rd6, [_Z31computePrecisionAndRecallKerneliPfiiiiS_PiS0_S0__param_9];
	cvta.to.global.u64 	%rd1, %rd7;
	mov.u32 	%r14, %ctaid.x;
	mov.u32 	%r15, %ntid.x;
	mov.u32 	%r16, %tid.x;
	mad.lo.s32 	%r1, %r14, %r15, %r16;
	sub.s32 	%r2, %r9, %r13;
	shl.b32 	%r3, %r2, 1;
	setp.ge.s32 	%p1, %r1, %r12;
	@%p1 bra 	$L__BB31_10;
	setp.lt.s32 	%p2, %r2, 1;
	mov.b32 	%r28, -1;
	@%p2 bra 	$L__BB31_6;
	mad.lo.s32 	%r19, %r9, %r1, %r10;
	mul.wide.s32 	%rd8, %r19, 4;
	add.s64 	%rd9, %rd1, %rd8;
	ld.global.f32 	%f1, [%rd9];
	max.s32 	%r4, %r3, 1;
	cvta.to.global.u64 	%rd2, %rd3;
	mov.b32 	%r27, 0;
$L__BB31_3:
	mul.wide.u32 	%rd10, %r27, 4;
	add.s64 	%rd11, %rd2, %rd10;
	ld.global.f32 	%f2, [%rd11];
	setp.eq.f32 	%p3, %f1, %f2;
	@%p3 bra 	$L__BB31_5;
	add.s32 	%r27, %r27, 1;
	setp.eq.s32 	%p4, %r27, %r4;
	@%p4 bra 	$L__BB31_6;
	bra.uni 	$L__BB31_3;
$L__BB31_5:
	cvta.to.global.u64 	%rd12, %rd4;
	add.s64 	%rd14, %rd12, %rd10;
	atom.global.add.u32 	%r21, [%rd14], 1;
	mov.u32 	%r28, %r27;
$L__BB31_6:
	mad.lo.s32 	%r22, %r9, %r1, %r11;
	mul.wide.s32 	%rd15, %r22, 4;
	add.s64 	%rd16, %rd1, %rd15;
	ld.global.f32 	%f3, [%rd16];
	cvt.rzi.s32.f32 	%r8, %f3;
	setp.lt.s32 	%p5, %r8, 0;
	@%p5 bra 	$L__BB31_8;
	cvta.to.global.u64 	%rd17, %rd5;
	mul.wide.u32 	%rd18, %r8, 4;
	add.s64 	%rd19, %rd17, %rd18;
	atom.global.add.u32 	%r23, [%rd19], 1;
$L__BB31_8:
	or.b32  	%r24, %r8, %r28;
	setp.lt.s32 	%p6, %r24, 0;
	@%p6 bra 	$L__BB31_10;
	mul.lo.s32 	%r25, %r8, %r3;
	cvt.s64.s32 	%rd20, %r25;
	cvt.s64.s32 	%rd21, %r28;
	add.s64 	%rd22, %rd20, %rd21;
	cvta.to.global.u64 	%rd23, %rd6;
	shl.b64 	%rd24, %rd22, 2;
	add.s64 	%rd25, %rd23, %rd24;
	atom.global.add.u32 	%r26, [%rd25], 1;
$L__BB31_10:
	ret;

}
	// .globl	_Z23cpuTestCopyMapIdsKernelyiiPi
.visible .entry _Z23cpuTestCopyMapIdsKernelyiiPi(
	.param .u64 _Z23cpuTestCopyMapIdsKernelyiiPi_param_0,
	.param .u32 _Z23cpuTestCopyMapIdsKernelyiiPi_param_1,
	.param .u32 _Z23cpuTestCopyMapIdsKernelyiiPi_param_2,
	.param .u64 .ptr .align 1 _Z23cpuTestCopyMapIdsKernelyiiPi_param_3
)
{
	.reg .b32 	%r<15>;
	.reg .b32 	%f<3>;
	.reg .b64 	%rd<6>;

	ld.param.u64 	%rd1, [_Z23cpuTestCopyMapIdsKernelyiiPi_param_0];
	ld.param.u32 	%r1, [_Z23cpuTestCopyMapIdsKernelyiiPi_param_1];
	ld.param.u64 	%rd2, [_Z23cpuTestCopyMapIdsKernelyiiPi_param_3];
	cvta.to.global.u64 	%rd3, %rd2;
	mov.u32 	%r2, %ctaid.x;
	mov.u32 	%r3, %ntid.x;
	mov.u32 	%r4, %tid.x;
	mad.lo.s32 	%r5, %r2, %r3, %r4;
	mov.u32 	%r6, %ctaid.y;
	mov.u32 	%r7, %ntid.y;
	mov.u32 	%r8, %tid.y;
	mad.lo.s32 	%r9, %r6, %r7, %r8;
	cvt.rn.f32.s32 	%f1, %r5;
	cvt.rn.f32.u32 	%f2, %r9;
	tex.2d.v4.s32.f32 	{%r10, %r11, %r12, %r13}, [%rd1, {%f1, %f2}];
	mad.lo.s32 	%r14, %r1, %r9, %r5;
	mul.wide.s32 	%rd4, %r14, 4;
	add.s64 	%rd5, %rd3, %rd4;
	st.global.u32 	[%rd5], %r10;
	ret;

}


// ===== COMPILED SASS (sm_100) =====

	.target	sm_100

	.elftype	@"ET_EXEC"


//--------------------- .note.nv.tkinfo           --------------------------
	.section	.note.nv.tkinfo,"",@"SHT_NOTE"
	.sectionflags	@"SHF_NOTE_NV_TKINFO"
	.tkinfo
        /*0018*/ 	.word	0x00000002
        /*0030*/ 	.string	""
        /*0030*/ 	.string	"ptxas"
        /*0030*/ 	.string	"Cuda compilation tools, release 13.0, V13.0.88"
        /*0030*/ 	.string	"Build cuda_13.0.r13.0/compiler.36424714_0"
        /*0030*/ 	.string	"-arch sm_100 -m 64 "



//--------------------- .note.nv.cuinfo           --------------------------
	.section	.note.nv.cuinfo,"",@"SHT_NOTE"
	.sectionflags	@"SHF_NOTE_NV_CUINFO"
        /*0018*/ 	.short	0x0002
        /*001a*/ 	.short	0x0064
        /*001c*/ 	.short	0x0082
	.zero		2


//--------------------- .nv.info                  --------------------------
	.section	.nv.info,"",@"SHT_CUDA_INFO"
	.align	4


	//----- nvinfo : EIATTR_REGCOUNT
	.align		4
        /*0000*/ 	.byte	0x04, 0x2f
        /*0002*/ 	.short	(.L_3 - .L_2)
	.align		4
.L_2:
        /*0004*/ 	.word	index@(_Z22maskCleanOverlapKernelPhiii)
        /*0008*/ 	.word	0x0000001a


	//----- nvinfo : EIATTR_FRAME_SIZE
	.align		4
.L_3:
        /*000c*/ 	.byte	0x04, 0x11
        /*000e*/ 	.short	(.L_5 - .L_4)
	.align		4
.L_4:
        /*0010*/ 	.word	index@(_Z22maskCleanOverlapKernelPhiii)
        /*0014*/ 	.word	0x00000000


	//----- nvinfo : EIATTR_REGCOUNT
	.align		4
.L_5:
        /*0018*/ 	.byte	0x04, 0x2f
        /*001a*/ 	.short	(.L_7 - .L_6)
	.align		4
.L_6:
        /*001c*/ 	.word	index@(_Z28depthMapGaussianfilterKernelPtiiS_)
        /*0020*/ 	.word	0x00000012


	//----- nvinfo : EIATTR_FRAME_SIZE
	.align		4
.L_7:
        /*0024*/ 	.byte	0x04, 0x11
        /*0026*/ 	.short	(.L_9 - .L_8)
	.align		4
.L_8:
        /*0028*/ 	.word	index@(_Z28depthMapGaussianfilterKernelPtiiS_)
        /*002c*/ 	.word	0x00000000


	//----- nvinfo : EIATTR_REGCOUNT
	.align		4
.L_9:
        /*0030*/ 	.byte	0x04, 0x2f
        /*0032*/ 	.short	(.L_11 - .L_10)
	.align		4
.L_10:
        /*0034*/ 	.word	index@(_Z24getPosMapFromDepthKernelPtPfiiS0_)
        /*0038*/ 	.word	0x00000012


	//----- nvinfo : EIATTR_FRAME_SIZE
	.align		4
.L_11:
        /*003c*/ 	.byte	0x04, 0x11
        /*003e*/ 	.short	(.L_13 - .L_12)
	.align		4
.L_12:
        /*0040*/ 	.word	index@($__internal_18_$__cuda_sm3x_div_rn_noftz_f32_slowpath)
        /*0044*/ 	.word	0x00000000


	//----- nvinfo : EIATTR_FRAME_SIZE
	.align		4
.L_13:
        /*0048*/ 	.byte	0x04, 0x11
        /*004a*/ 	.short	(.L_15 - .L_14)
	.align		4
.L_14:
        /*004c*/ 	.word	index@(_Z24getPosMapFromDepthKernelPtPfiiS0_)
        /*0050*/ 	.word	0x00000000


	//----- nvinfo : EIATTR_REGCOUNT
	.align		4
.L_15:
        /*0054*/ 	.byte	0x04, 0x2f
        /*0056*/ 	.short	(.L_17 - .L_16)
	.align		4
.L_16:
        /*0058*/ 	.word	index@(_Z27getNormalMapFromDepthKernelPtPfiiS0_)
        /*005c*/ 	.word	0x00000022


	//----- nvinfo : EIATTR_FRAME_SIZE
	.align		4
.L_17:
        /*0060*/ 	.byte	0x04, 0x11
        /*0062*/ 	.short	(.L_19 - .L_18)
	.align		4
.L_18:
        /*0064*/ 	.word	index@($__internal_17_$__cuda_sm3x_div_rn_noftz_f32_slowpath)
        /*0068*/ 	.word	0x00000000


	//----- nvinfo : EIATTR_FRAME_SIZE
	.align		4
.L_19:
        /*006c*/ 	.byte	0x04, 0x11
        /*006e*/ 	.short	(.L_21 - .L_20)
	.align		4
.L_20:
        /*0070*/ 	.word	index@($__internal_16_$__cuda_sm20_sqrt_rn_f32_slowpath)
        /*0074*/ 	.word	0x00000000


	//----- nvinfo : EIATTR_FRAME_SIZE
	.align		4
.L_21:
        /*0078*/ 	.byte	0x04, 0x11
        /*007a*/ 	.short	(.L_23 - .L_22)
	.align		4
.L_22:
        /*007c*/ 	.word	index@(_Z27getNormalMapFromDepthKernelPtPfiiS0_)
        /*0080*/ 	.word	0x00000000


	//----- nvinfo : EIATTR_REGCOUNT
	.align		4
.L_23:
        /*0084*/ 	.byte	0x04, 0x2f
        /*0086*/ 	.short	(.L_25 - .L_24)
	.align		4
.L_24:
        /*0088*/ 	.word	index@(_Z28getSuperPixelInfoCudaKernel0PiPtPfS1_iS1_S_ii)
        /*008c*/ 	.word	0x00000015


	//----- nvinfo : EIATTR_FRAME_SIZE
	.align		4
.L_25:
        /*0090*/ 	.byte	0x04, 0x11
        /*0092*/ 	.short	(.L_27 - .L_26)
	.align		4
.L_26:
        /*0094*/ 	.word	index@(_Z28getSuperPixelInfoCudaKernel0PiPtPfS1_iS1_S_ii)
        /*0098*/ 	.word	0x00000000


	//----- nvinfo : EIATTR_REGCOUNT
	.align		4
.L_27:
        /*009c*/ 	.byte	0x04, 0x2f
        /*009e*/ 	.short	(.L_29 - .L_28)
	.align		4
.L_28:
        /*00a0*/ 	.word	index@(_Z28getSuperPixelInfoCudaKernelAPiPtPfS1_iS1_S_ii)
        /*00a4*/ 	.word	0x00000016


	//----- nvinfo : EIATTR_FRAME_SIZE
	.align		4
.L_29:
        /*00a8*/ 	.byte	0x04, 0x11
        /*00aa*/ 	.short	(.L_31 - .L_30)
	.align		4
.L_30:
        /*00ac*/ 	.word	index@(_Z28getSuperPixelInfoCudaKernelAPiPtPfS1_iS1_S_ii)
        /*00b0*/ 	.word	0x00000000


	//----- nvinfo : EIATTR_REGCOUNT
	.align		4
.L_31:
        /*00b4*/ 	.byte	0x04, 0x2f
        /*00b6*/ 	.short	(.L_33 - .L_32)
	.align		4
.L_32:
        /*00b8*/ 	.word	index@(_Z28getSuperPixelInfoCudaKernelBPiPtPfS1_iS1_S_ii)
        /*00bc*/ 	.word	0x0000001a


	//----- nvinfo : EIATTR_FRAME_SIZE
	.align		4
.L_33:
        /*00c0*/ 	.byte	0x04, 0x11
        /*00c2*/ 	.short	(.L_35 - .L_34)
	.align		4
.L_34:
        /*00c4*/ 	.word	index@(_Z28getSuperPixelInfoCudaKernelBPiPtPfS1_iS1_S_ii)
        /*00c8*/ 	.word	0x00000030


	//----- nvinfo : EIATTR_REGCOUNT
	.align		4
.L_35:
        /*00cc*/ 	.byte	0x04, 0x2f
        /*00ce*/ 	.short	(.L_37 - .L_36)
	.align		4
.L_36:
        /*00d0*/ 	.word	index@(_Z28getSuperPixelInfoCudaKernelCPiPtPfS1_iS1_S_ii)
        /*00d4*/ 	.word	0x00000016


	//----- nvinfo : EIATTR_FRAME_SIZE
	.align		4
.L_37:
        /*00d8*/ 	.byte	0x04, 0x11
        /*00da*/ 	.short	(.L_39 - .L_38)
	.align		4
.L_38:
        /*00dc*/ 	.word	index@($__internal_15_$__cuda_sm3x_div_rn_noftz_f32_slowpath)
        /*00e0*/ 	.word	0x00000000


	//----- nvinfo : EIATTR_FRAME_SIZE
	.align		4
.L_39:
        /*00e4*/ 	.byte	0x04, 0x11
        /*00e6*/ 	.short	(.L_41 - .L_40)
	.align		4
.L_40:
        /*00e8*/ 	.word	index@($__internal_14_$__cuda_sm20_sqrt_rn_f32_slowpath)
        /*00ec*/ 	.word	0x00000000


	//----- nvinfo : EIATTR_FRAME_SIZE
	.align		4
.L_41:
        /*00f0*/ 	.byte	0x04, 0x11
        /*00f2*/ 	.short	(.L_43 - .L_42)
	.align		4
.L_42:
        /*00f4*/ 	.word	index@(_Z28getSuperPixelInfoCudaKernelCPiPtPfS1_iS1_S_ii)
        /*00f8*/ 	.word	0x00000000


	//----- nvinfo : EIATTR_REGCOUNT
	.align		4
.L_43:
        /*00fc*/ 	.byte	0x04, 0x2f
        /*00fe*/ 	.short	(.L_45 - .L_44)
	.align		4
.L_44:
        /*0100*/ 	.word	index@(_Z28getSuperPixelInfoCudaKernelDPiPtPfS1_iS1_S_ii)
        /*0104*/ 	.word	0x0000002c


	//----- nvinfo : EIATTR_FRAME_SIZE
	.align		4
.L_45:
        /*0108*/ 	.byte	0x04, 0x11
        /*010a*/ 	.short	(.L_47 - .L_46)
	.align		4
.L_46:
        /*010c*/ 	.word	index@($__internal_13_$__cuda_sm3x_div_rn_noftz_f32_slowpath)
        /*0110*/ 	.word	0x00000000


	//----- nvinfo : EIATTR_FRAME_SIZE
	.align		4
.L_47:
        /*0114*/ 	.byte	0x04, 0x11
        /*0116*/ 	.short	(.L_49 - .L_48)
	.align		4
.L_48:
        /*0118*/ 	.word	index@($__internal_12_$__cuda_sm20_sqrt_rn_f32_slowpath)
        /*011c*/ 	.word	0x00000000


	//----- nvinfo : EIATTR_FRAME_SIZE
	.align		4
.L_49:
        /*0120*/ 	.byte	0x04, 0x11
        /*0122*/ 	.short	(.L_51 - .L_50)
	.align		4
.L_50:
        /*0124*/ 	.word	index@($__internal_11_$__cuda_sm20_div_rn_f64_full)
        /*0128*/ 	.word	0x00000000


	//----- nvinfo : EIATTR_FRAME_SIZE
	.align		4
.L_51:
        /*012c*/ 	.byte	0x04, 0x11
        /*012e*/ 	.short	(.L_53 - .L_52)
	.align		4
.L_52:
        /*0130*/ 	.word	index@(_Z28getSuperPixelInfoCudaKernelDPiPtPfS1_iS1_S_ii)
        /*0134*/ 	.word	0x00000000


	//----- nvinfo : EIATTR_REGCOUNT
	.align		4
.L_53:
        /*0138*/ 	.byte	0x04, 0x2f
        /*013a*/ 	.short	(.L_55 - .L_54)
	.align		4
.L_54:
        /*013c*/ 	.word	index@(_Z28getSuperPixelInfoCudaKernelEPiPtPfS1_iS1_S_ii)
        /*0140*/ 	.word	0x00000016


	//----- nvinfo : EIATTR_FRAME_SIZE
	.align		4
.L_55:
        /*0144*/ 	.byte	0x04, 0x11
        /*0146*/ 	.short	(.L_57 - .L_56)
	.align		4
.L_56:
        /*0148*/ 	.word	index@($__internal_10_$__cuda_sm3x_div_rn_noftz_f32_slowpath)
        /*014c*/ 	.word	0x00000000


	//----- nvinfo : EIATTR_FRAME_SIZE
	.align		4
.L_57:
        /*0150*/ 	.byte	0x04, 0x11
        /*0152*/ 	.short	(.L_59 - .L_58)
	.align		4
.L_58:
        /*0154*/ 	.word	index@($__internal_9_$__cuda_sm20_sqrt_rn_f32_slowpath)
        /*0158*/ 	.word	0x00000000


	//----- nvinfo : EIATTR_FRAME_SIZE
	.align		4
.L_59:
        /*015c*/ 	.byte	0x04, 0x11
        /*015e*/ 	.short	(.L_61 - .L_60)
	.align		4
.L_60:
        /*0160*/ 	.word	index@(_Z28getSuperPixelInfoCudaKernelEPiPtPfS1_iS1_S_ii)
        /*0164*/ 	.word	0x00000000


	//----- nvinfo : EIATTR_REGCOUNT
	.align		4
.L_61:
        /*0168*/ 	.byte	0x04, 0x2f
        /*016a*/ 	.short	(.L_63 - .L_62)
	.align		4
.L_62:
        /*016c*/ 	.word	index@(_Z24getFinalSuperPiexlKernelPfiiPiS0_)
        /*0170*/ 	.word	0x0000000c


	//----- nvinfo : EIATTR_FRAME_SIZE
	.align		4
.L_63:
        /*0174*/ 	.byte	0x04, 0x11
        /*0176*/ 	.short	(.L_65 - .L_64)
	.align		4
.L_64:
        /*0178*/ 	.word	index@(_Z24getFinalSuperPiexlKernelPfiiPiS0_)
        /*017c*/ 	.word	0x00000000


	//----- nvinfo : EIATTR_REGCOUNT
	.align		4
.L_65:
        /*0180*/ 	.byte	0x04, 0x2f
        /*0182*/ 	.short	(.L_67 - .L_66)
	.align		4
.L_66:
        /*0184*/ 	.word	index@(_Z34checkProjectDepthAndInstanceKernelyiPfiiiiiPi)
        /*0188*/ 	.word	0x00000018


	//----- nvinfo : EIATTR_FRAME_SIZE
	.align		4
.L_67:
        /*018c*/ 	.byte	0x04, 0x11
        /*018e*/ 	.short	(.L_69 - .L_68)
	.align		4
.L_68:
        /*0190*/ 	.word	index@(_Z34checkProjectDepthAndInstanceKernelyiPfiiiiiPi)
        /*0194*/ 	.word	0x00000000


	//----- nvinfo : EIATTR_REGCOUNT
	.align		4
.L_69:
        /*0198*/ 	.byte	0x04, 0x2f
        /*019a*/ 	.short	(.L_71 - .L_70)
	.align		4
.L_70:
        /*019c*/ 	.word	index@(_Z28getProjectInstanceListKernelyiPfPiiiii)
        /*01a0*/ 	.word	0x00000020


	//----- nvinfo : EIATTR_FRAME_SIZE
	.align		4
.L_71:
        /*01a4*/ 	.byte	0x04, 0x11
        /*01a6*/ 	.short	(.L_73 - .L_72)
	.align		4
.L_72:
        /*01a8*/ 	.word	index@(_Z28getProjectInstanceListKernelyiPfPiiiii)
        /*01ac*/ 	.word	0x00000000


	//----- nvinfo : EIATTR_REGCOUNT
	.align		4
.L_73:
        /*01b0*/ 	.byte	0x04, 0x2f
        /*01b2*/ 	.short	(.L_75 - .L_74)
	.align		4
.L_74:
        /*01b4*/ 	.word	index@(_Z20maskCompareMapKernelPhiPiS0_iiiS0_S0_S0_)
        /*01b8*/ 	.word	0x0000002f


	//----- nvinfo : EIATTR_FRAME_SIZE
	.align		4
.L_75:
        /*01bc*/ 	.byte	0x04, 0x11
        /*01be*/ 	.short	(.L_77 - .L_76)
	.align		4
.L_76:
        /*01c0*/ 	.word	index@(_Z20maskCompareMapKernelPhiPiS0_iiiS0_S0_S0_)
        /*01c4*/ 	.word	0x00000000


	//----- nvinfo : EIATTR_REGCOUNT
	.align		4
.L_77:
        /*01c8*/ 	.byte	0x04, 0x2f
        /*01ca*/ 	.short	(.L_79 - .L_78)
	.align		4
.L_78:
        /*01cc*/ 	.word	index@(_Z25initMapsBoundingBoxKerneliiPiS_ii)
        /*01d0*/ 	.word	0x0000000a


	//----- nvinfo : EIATTR_FRAME_SIZE
	.align		4
.L_79:
        /*01d4*/ 	.byte	0x04, 0x11
        /*01d6*/ 	.short	(.L_81 - .L_80)
	.align		4
.L_80:
        /*01d8*/ 	.word	index@(_Z25initMapsBoundingBoxKerneliiPiS_ii)
        /*01dc*/ 	.word	0x00000000


	//----- nvinfo : EIATTR_REGCOUNT
	.align		4
.L_81:
        /*01e0*/ 	.byte	0x04, 0x2f
        /*01e2*/ 	.short	(.L_83 - .L_82)
	.align		4
.L_82:
        /*01e4*/ 	.word	index@(_Z31computeProjectBoundingBoxKernelPhiPiiiiS0_S0_)
        /*01e8*/ 	.word	0x00000020


	//----- nvinfo : EIATTR_FRAME_SIZE
	.align		4
.L_83:
        /*01ec*/ 	.byte	0x04, 0x11
        /*01ee*/ 	.short	(.L_85 - .L_84)
	.align		4
.L_84:
        /*01f0*/ 	.word	index@(_Z31computeProjectBoundingBoxKernelPhiPiiiiS0_S0_)
        /*01f4*/ 	.word	0x00000000


	//----- nvinfo : EIATTR_REGCOUNT
	.align		4
.L_85:
        /*01f8*/ 	.byte	0x04, 0x2f
        /*01fa*/ 	.short	(.L_87 - .L_86)
	.align		4
.L_86:
        /*01fc*/ 	.word	index@(_Z24getProjectDepthMapKernelyiPfPtiiiS_i)
        /*0200*/ 	.word	0x00000010


	//----- nvinfo : EIATTR_FRAME_SIZE
	.align		4
.L_87:
        /*0204*/ 	.byte	0x04, 0x11
        /*0206*/ 	.short	(.L_89 - .L_88)
	.align		4
.L_88:
        /*0208*/ 	.word	index@($__internal_8_$__cuda_sm20_sqrt_rn_f32_slowpath)
        /*020c*/ 	.word	0x00000000


	//----- nvinfo : EIATTR_FRAME_SIZE
	.align		4
.L_89:
        /*0210*/ 	.byte	0x04, 0x11
        /*0212*/ 	.short	(.L_91 - .L_90)
	.align		4
.L_90:
        /*0214*/ 	.word	index@(_Z24getProjectDepthMapKernelyiPfPtiiiS_i)
        /*0218*/ 	.word	0x00000000


	//----- nvinfo : EIATTR_REGCOUNT
	.align		4
.L_91:
        /*021c*/ 	.byte	0x04, 0x2f
        /*021e*/ 	.short	(.L_93 - .L_92)
	.align		4
.L_92:
        /*0220*/ 	.word	index@(_Z26computeMaxCountInMapKerneliPfiiPiS0_)
        /*0224*/ 	.word	0x0000001c


	//----- nvinfo : EIATTR_FRAME_SIZE
	.align		4
.L_93:
        /*0228*/ 	.byte	0x04, 0x11
        /*022a*/ 	.short	(.L_95 - .L_94)
	.align		4
.L_94:
        /*022c*/ 	.word	index@(_Z26computeMaxCountInMapKerneliPfiiPiS0_)
        /*0230*/ 	.word	0x00000000


	//----- nvinfo : EIATTR_REGCOUNT
	.align		4
.L_95:
        /*0234*/ 	.byte	0x04, 0x2f
        /*0236*/ 	.short	(.L_97 - .L_96)
	.align		4
.L_96:
        /*0238*/ 	.word	index@(_Z27cleanInstanceTableMapKerneliPfiiPi)
        /*023c*/ 	.word	0x00000017


	//----- nvinfo : EIATTR_FRAME_SIZE
	.align		4
.L_97:
        /*0240*/ 	.byte	0x04, 0x11
        /*0242*/ 	.short	(.L_99 - .L_98)
	.align		4
.L_98:
        /*0244*/ 	.word	index@(_Z27cleanInstanceTableMapKerneliPfiiPi)
        /*0248*/ 	.word	0x00000000


	//----- nvinfo : EIATTR_REGCOUNT
	.align		4
.L_99:
        /*024c*/ 	.byte	0x04, 0x2f
        /*024e*/ 	.short	(.L_101 - .L_100)
	.align		4
.L_100:
        /*0250*/ 	.word	index@(_Z29updateSurfelMapInstanceKernelyiiiPfiiPhiii)
        /*0254*/ 	.word	0x0000000c


	//----- nvinfo : EIATTR_FRAME_SIZE
	.align		4
.L_101:
        /*0258*/ 	.byte	0x04, 0x11
        /*025a*/ 	.short	(.L_103 - .L_102)
	.align		4
.L_102:
        /*025c*/ 	.word	index@(_Z29updateSurfelMapInstanceKernelyiiiPfiiPhiii)
        /*0260*/ 	.word	0x00000000


	//----- nvinfo : EIATTR_REGCOUNT
	.align		4
.L_103:
        /*0264*/ 	.byte	0x04, 0x2f
        /*0266*/ 	.short	(.L_105 - .L_104)
	.align		4
.L_104:
        /*0268*/ 	.word	index@(_Z29countAndColourSurfelMapKerneliPfiiiS_Pi)
        /*026c*/ 	.word	0x0000001d


	//----- nvinfo : EIATTR_FRAME_SIZE
	.align		4
.L_105:
        /*0270*/ 	.byte	0x04, 0x11
        /*0272*/ 	.short	(.L_107 - .L_106)
	.align		4
.L_106:
        /*0274*/ 	.word	index@(_Z29countAndColourSurfelMapKerneliPfiiiS_Pi)
        /*0278*/ 	.word	0x00000000


	//----- nvinfo : EIATTR_REGCOUNT
	.align		4
.L_107:
        /*027c*/ 	.byte	0x04, 0x2f
        /*027e*/ 	.short	(.L_109 - .L_108)
	.align		4
.L_108:
        /*0280*/ 	.word	index@(_Z22getVertexFromMapKerneliPfiS_)
        /*0284*/ 	.word	0x0000000e


	//----- nvinfo : EIATTR_FRAME_SIZE
	.align		4
.L_109:
        /*0288*/ 	.byte	0x04, 0x11
        /*028a*/ 	.short	(.L_111 - .L_110)
	.align		4
.L_110:
        /*028c*/ 	.word	index@(_Z22getVertexFromMapKerneliPfiS_)
        /*0290*/ 	.word	0x00000000


	//----- nvinfo : EIATTR_REGCOUNT
	.align		4
.L_111:
        /*0294*/ 	.byte	0x04, 0x2f
        /*0296*/ 	.short	(.L_113 - .L_112)
	.align		4
.L_112:
        /*0298*/ 	.word	index@(_Z22mapKnnVoteColourKerneliPfiiiPiS_iS0_S_S_)
        /*029c*/ 	.word	0x0000001d


	//----- nvinfo : EIATTR_FRAME_SIZE
	.align		4
.L_113:
        /*02a0*/ 	.byte	0x04, 0x11
        /*02a2*/ 	.short	(.L_115 - .L_114)
	.align		4
.L_114:
        /*02a4*/ 	.word	index@(_Z22mapKnnVoteColourKerneliPfiiiPiS_iS0_S_S_)
        /*02a8*/ 	.word	0x00000000


	//----- nvinfo : EIATTR_REGCOUNT
	.align		4
.L_115:
        /*02ac*/ 	.byte	0x04, 0x2f
        /*02ae*/ 	.short	(.L_117 - .L_116)
	.align		4
.L_116:
        /*02b0*/ 	.word	index@(_Z34loopClosureCopyMatchInstanceKerneliPfiiPii)
        /*02b4*/ 	.word	0x00000011


	//----- nvinfo : EIATTR_FRAME_SIZE
	.align		4
.L_117:
        /*02b8*/ 	.byte	0x04, 0x11
        /*02ba*/ 	.short	(.L_119 - .L_118)
	.align		4
.L_118:
        /*02bc*/ 	.word	index@(_Z34loopClosureCopyMatchInstanceKerneliPfiiPii)
        /*02c0*/ 	.word	0x00000000


	//----- nvinfo : EIATTR_REGCOUNT
	.align		4
.L_119:
        /*02c4*/ 	.byte	0x04, 0x2f
        /*02c6*/ 	.short	(.L_121 - .L_120)
	.align		4
.L_120:
        /*02c8*/ 	.word	index@(_Z24renderProjectFrameKernelyiiiPfiiiS_S_)
        /*02cc*/ 	.word	0x00000014


	//----- nvinfo : EIATTR_FRAME_SIZE
	.align		4
.L_121:
        /*02d0*/ 	.byte	0x04, 0x11
        /*02d2*/ 	.short	(.L_123 - .L_122)
	.align		4
.L_122:
        /*02d4*/ 	.word	index@($__internal_7_$__cuda_sm3x_div_rn_noftz_f32_slowpath)
        /*02d8*/ 	.word	0x00000000


	//----- nvinfo : EIATTR_FRAME_SIZE
	.align		4
.L_123:
        /*02dc*/ 	.byte	0x04, 0x11
        /*02de*/ 	.short	(.L_125 - .L_124)
	.align		4
.L_124:
        /*02e0*/ 	.word	index@(_Z24renderProjectFrameKernelyiiiPfiiiS_S_)
        /*02e4*/ 	.word	0x00000000


	//----- nvinfo : EIATTR_REGCOUNT
	.align		4
.L_125:
        /*02e8*/ 	.byte	0x04, 0x2f
        /*02ea*/ 	.short	(.L_127 - .L_126)
	.align		4
.L_126:
        /*02ec*/ 	.word	index@(_Z21renderMaskFrameKernelPhiiiPf)
        /*02f0*/ 	.word	0x00000020


	//----- nvinfo : EIATTR_FRAME_SIZE
	.align		4
.L_127:
        /*02f4*/ 	.byte	0x04, 0x11
        /*02f6*/ 	.short	(.L_129 - .L_128)
	.align		4
.L_128:
        /*02f8*/ 	.word	index@($__internal_6_$__cuda_sm3x_div_rn_noftz_f32_slowpath)
        /*02fc*/ 	.word	0x00000000


	//----- nvinfo : EIATTR_FRAME_SIZE
	.align		4
.L_129:
        /*0300*/ 	.byte	0x04, 0x11
        /*0302*/ 	.short	(.L_131 - .L_130)
	.align		4
.L_130:
        /*0304*/ 	.word	index@(_Z21renderMaskFrameKernelPhiiiPf)
        /*0308*/ 	.word	0x00000000


	//----- nvinfo : EIATTR_REGCOUNT
	.align		4
.L_131:
        /*030c*/ 	.byte	0x04, 0x2f
        /*030e*/ 	.short	(.L_133 - .L_132)
	.align		4
.L_132:
        /*0310*/ 	.word	index@(_Z29testAllSurfelNormalVoteKerneliPfiiiiS_iPiS0_)
        /*0314*/ 	.word	0x0000001e


	//----- nvinfo : EIATTR_FRAME_SIZE
	.align		4
.L_133:
        /*0318*/ 	.byte	0x04, 0x11
        /*031a*/ 	.short	(.L_135 - .L_134)
	.align		4
.L_134:
        /*031c*/ 	.word	index@($__internal_5_$__cuda_sm3x_div_rn_noftz_f32_slowpath)
        /*0320*/ 	.word	0x00000020


	//----- nvinfo : EIATTR_FRAME_SIZE
	.align		4
.L_135:
        /*0324*/ 	.byte	0x04, 0x11
        /*0326*/ 	.short	(.L_137 - .L_136)
	.align		4
.L_136:
        /*0328*/ 	.word	index@($__internal_4_$__cuda_sm20_sqrt_rn_f32_slowpath)
        /*032c*/ 	.word	0x00000020


	//----- nvinfo : EIATTR_FRAME_SIZE
	.align		4
.L_137:
        /*0330*/ 	.byte	0x04, 0x11
        /*0332*/ 	.short	(.L_139 - .L_138)
	.align		4
.L_138:
        /*0334*/ 	.word	index@(_Z29testAllSurfelNormalVoteKerneliPfiiiiS_iPiS0_)
        /*0338*/ 	.word	0x00000020


	//----- nvinfo : EIATTR_REGCOUNT
	.align		4
.L_139:
        /*033c*/ 	.byte	0x04, 0x2f
        /*033e*/ 	.short	(.L_141 - .L_140)
	.align		4
.L_140:
        /*0340*/ 	.word	index@(_Z36setGroundandInstanceCoordinateKerneliiPfPiS0_S_S_)
        /*0344*/ 	.word	0x00000030


	//----- nvinfo : EIATTR_FRAME_SIZE
	.align		4
.L_141:
        /*0348*/ 	.byte	0x04, 0x11
        /*034a*/ 	.short	(.L_143 - .L_142)
	.align		4
.L_142:
        /*034c*/ 	.word	index@($__internal_3_$__cuda_sm3x_div_rn_noftz_f32_slowpath)
        /*0350*/ 	.word	0x00000020


	//----- nvinfo : EIATTR_FRAME_SIZE
	.align		4
.L_143:
        /*0354*/ 	.byte	0x04, 0x11
        /*0356*/ 	.short	(.L_145 - .L_144)
	.align		4
.L_144:
        /*0358*/ 	.word	index@($__internal_2_$__cuda_sm20_sqrt_rn_f32_slowpath)
        /*035c*/ 	.word	0x00000020


	//----- nvinfo : EIATTR_FRAME_SIZE
	.align		4
.L_145:
        /*0360*/ 	.byte	0x04, 0x11
        /*0362*/ 	.short	(.L_147 - .L_146)
	.align		4
.L_146:
        /*0364*/ 	.word	index@(_Z36setGroundandInstanceCoordinateKerneliiPfPiS0_S_S_)
        /*0368*/ 	.word	0x00000020


	//----- nvinfo : EIATTR_REGCOUNT
	.align		4
.L_147:
        /*036c*/ 	.byte	0x04, 0x2f
        /*036e*/ 	.short	(.L_149 - .L_148)
	.align		4
.L_148:
        /*0370*/ 	.word	index@(_Z27testAllSurfelFindBBoxKerneliPfiiiS_fS_S_bPi)
        /*0374*/ 	.word	0x0000001e


	//----- nvinfo : EIATTR_FRAME_SIZE
	.align		4
.L_149:
        /*0378*/ 	.byte	0x04, 0x11
        /*037a*/ 	.short	(.L_151 - .L_150)
	.align		4
.L_150:
        /*037c*/ 	.word	index@(_Z27testAllSurfelFindBBoxKerneliPfiiiS_fS_S_bPi)
        /*0380*/ 	.word	0x00000000


	//----- nvinfo : EIATTR_REGCOUNT
	.align		4
.L_151:
        /*0384*/ 	.byte	0x04, 0x2f
        /*0386*/ 	.short	(.L_153 - .L_152)
	.align		4
.L_152:
        /*0388*/ 	.word	index@(_Z33mapCountInstanceByInstColorKerneliPfiiS_iPi)
        /*038c*/ 	.word	0x0000000c


	//----- nvinfo : EIATTR_FRAME_SIZE
	.align		4
.L_153:
        /*0390*/ 	.byte	0x04, 0x11
        /*0392*/ 	.short	(.L_155 - .L_154)
	.align		4
.L_154:
        /*0394*/ 	.word	index@(_Z33mapCountInstanceByInstColorKerneliPfiiS_iPi)
        /*0398*/ 	.word	0x00000000


	//----- nvinfo : EIATTR_REGCOUNT
	.align		4
.L_155:
        /*039c*/ 	.byte	0x04, 0x2f
        /*039e*/ 	.short	(.L_157 - .L_156)
	.align		4
.L_156:
        /*03a0*/ 	.word	index@(_Z31getSurfelToInstanceBufferKerneliPfiiS_iiibPiS_S_S0_PS_)
        /*03a4*/ 	.word	0x00000020


	//----- nvinfo : EIATTR_FRAME_SIZE
	.align		4
.L_157:
        /*03a8*/ 	.byte	0x04, 0x11
        /*03aa*/ 	.short	(.L_159 - .L_158)
	.align		4
.L_158:
        /*03ac*/ 	.word	index@($__internal_1_$__cuda_sm3x_div_rn_noftz_f32_slowpath)
        /*03b0*/ 	.word	0x00000000


	//----- nvinfo : EIATTR_FRAME_SIZE
	.align		4
.L_159:
        /*03b4*/ 	.byte	0x04, 0x11
        /*03b6*/ 	.short	(.L_161 - .L_160)
	.align		4
.L_160:
        /*03b8*/ 	.word	index@($__internal_0_$__cuda_sm20_sqrt_rn_f32_slowpath)
        /*03bc*/ 	.word	0x00000000


	//----- nvinfo : EIATTR_FRAME_SIZE
	.align		4
.L_161:
        /*03c0*/ 	.byte	0x04, 0x11
        /*03c2*/ 	.short	(.L_163 - .L_162)
	.align		4
.L_162:
        /*03c4*/ 	.word	index@(_Z31getSurfelToInstanceBufferKerneliPfiiS_iiibPiS_S_S0_PS_)
        /*03c8*/ 	.word	0x00000000


	//----- nvinfo : EIATTR_REGCOUNT
	.align		4
.L_163:
        /*03cc*/ 	.byte	0x04, 0x2f
        /*03ce*/ 	.short	(.L_165 - .L_164)
	.align		4
.L_164:
        /*03d0*/ 	.word	index@(_Z31computePrecisionAndRecallKerneliPfiiiiS_PiS0_S0_)
        /*03d4*/ 	.word	0x0000000d


	//----- nvinfo : EIATTR_FRAME_SIZE
	.align		4
.L_165:
        /*03d8*/ 	.byte	0x04, 0x11
        /*03da*/ 	.short	(.L_167 - .L_166)
	.align		4
.L_166:
        /*03dc*/ 	.word	index@(_Z31computePrecisionAndRecallKerneliPfiiiiS_PiS0_S0_)
        /*03e0*/ 	.word	0x00000000


	//----- nvinfo : EIATTR_REGCOUNT
	.align		4
.L_167:
        /*03e4*/ 	.byte	0x04, 0x2f
        /*03e6*/ 	.short	(.L_169 - .L_168)
	.align		4
.L_168:
        /*03e8*/ 	.word	index@(_Z23cpuTestCopyMapIdsKernelyiiPi)
        /*03ec*/ 	.word	0x0000000a


	//----- nvinfo : EIATTR_FRAME_SIZE
	.align		4
.L_169:
        /*03f0*/ 	.byte	0x04, 0x11
        /*03f2*/ 	.short	(.L_171 - .L_170)
	.align		4
.L_170:
        /*03f4*/ 	.word	index@(_Z23cpuTestCopyMapIdsKernelyiiPi)
        /*03f8*/ 	.word	0x00000000


	//----- nvinfo : EIATTR_MIN_STACK_SIZE
	.align		4
.L_171:
        /*03fc*/ 	.byte	0x04, 0x12
        /*03fe*/ 	.short	(.L_173 - .L_172)
	.align		4
.L_172:
        /*0400*/ 	.word	index@(_Z23cpuTestCopyMapIdsKernelyiiPi)
        /*0404*/ 	.word	0x00000000


	//----- nvinfo : EIATTR_MIN_STACK_SIZE
	.align		4
.L_173:
        /*0408*/ 	.byte	0x04, 0x12
        /*040a*/ 	.short	(.L_175 - .L_174)
	.align		4
.L_174:
        /*040c*/ 	.word	index@(_Z31computePrecisionAndRecallKerneliPfiiiiS_PiS0_S0_)
        /*0410*/ 	.word	0x00000000


	//----- nvinfo : EIATTR_MIN_STACK_SIZE
	.align		4
.L_175:
        /*0414*/ 	.byte	0x04, 0x12
        /*0416*/ 	.short	(.L_177 - .L_176)
	.align		4
.L_176:
        /*0418*/ 	.word	index@(_Z31getSurfelToInstanceBufferKerneliPfiiS_iiibPiS_S_S0_PS_)
        /*041c*/ 	.word	0x00000000


	//----- nvinfo : EIATTR_MIN_STACK_SIZE
	.align		4
.L_177:
        /*0420*/ 	.byte	0x04, 0x12
        /*0422*/ 	.short	(.L_179 - .L_178)
	.align		4
.L_178:
        /*0424*/ 	.word	index@(_Z33mapCountInstanceByInstColorKerneliPfiiS_iPi)
        /*0428*/ 	.word	0x00000000


	//----- nvinfo : EIATTR_MIN_STACK_SIZE
	.align		4
.L_179:
        /*042c*/ 	.byte	0x04, 0x12
        /*042e*/ 	.short	(.L_181 - .L_180)
	.align		4
.L_180:
        /*0430*/ 	.word	index@(_Z27testAllSurfelFindBBoxKerneliPfiiiS_fS_S_bPi)
        /*0434*/ 	.word	0x00000000


	//----- nvinfo : EIATTR_MIN_STACK_SIZE
	.align		4
.L_181:
        /*0438*/ 	.byte	0x04, 0x12
        /*043a*/ 	.short	(.L_183 - .L_182)
	.align		4
.L_182:
        /*043c*/ 	.word	index@(_Z36setGroundandInstanceCoordinateKerneliiPfPiS0_S_S_)
        /*0440*/ 	.word	0x00000020


	//----- nvinfo : EIATTR_MIN_STACK_SIZE
	.align		4
.L_183:
        /*0444*/ 	.byte	0x04, 0x12
        /*0446*/ 	.short	(.L_185 - .L_184)
	.align		4
.L_184:
        /*0448*/ 	.word	index@(_Z29testAllSurfelNormalVoteKerneliPfiiiiS_iPiS0_)
        /*044c*/ 	.word	0x00000020


	//----- nvinfo : EIATTR_MIN_STACK_SIZE
	.align		4
.L_185:
        /*0450*/ 	.byte	0x04, 0x12
        /*0452*/ 	.short	(.L_187 - .L_186)
	.align		4
.L_186:
        /*0454*/ 	.word	index@(_Z21renderMaskFrameKernelPhiiiPf)
        /*0458*/ 	.word	0x00000000


	//----- nvinfo : EIATTR_MIN_STACK_SIZE
	.align		4
.L_187:
        /*045c*/ 	.byte	0x04, 0x12
        /*045e*/ 	.short	(.L_189 - .L_188)
	.align		4
.L_188:
        /*0460*/ 	.word	index@(_Z24renderProjectFrameKernelyiiiPfiiiS_S_)
        /*0464*/ 	.word	0x00000000


	//----- nvinfo : EIATTR_MIN_STACK_SIZE
	.align		4
.L_189:
        /*0468*/ 	.byte	0x04, 0x12
        /*046a*/ 	.short	(.L_191 - .L_190)
	.align		4
.L_190:
        /*046c*/ 	.word	index@(_Z34loopClosureCopyMatchInstanceKerneliPfiiPii)
        /*0470*/ 	.word	0x00000000


	//----- nvinfo : EIATTR_MIN_STACK_SIZE
	.align		4
.L_191:
        /*0474*/ 	.byte	0x04, 0x12
        /*0476*/ 	.short	(.L_193 - .L_192)
	.align		4
.L_192:
        /*0478*/ 	.word	index@(_Z22mapKnnVoteColourKerneliPfiiiPiS_iS0_S_S_)
        /*047c*/ 	.word	0x00000000


	//----- nvinfo : EIATTR_MIN_STACK_SIZE
	.align		4
.L_193:
        /*0480*/ 	.byte	0x04, 0x12
        /*0482*/ 	.short	(.L_195 - .L_194)
	.align		4
.L_194:
        /*0484*/ 	.word	index@(_Z22getVertexFromMapKerneliPfiS_)
        /*0488*/ 	.word	0x00000000


	//----- nvinfo : EIATTR_MIN_STACK_SIZE
	.align		4
.L_195:
        /*048c*/ 	.byte	0x04, 0x12
        /*048e*/ 	.short	(.L_197 - .L_196)
	.align		4
.L_196:
        /*0490*/ 	.word	index@(_Z29countAndColourSurfelMapKerneliPfiiiS_Pi)
        /*0494*/ 	.word	0x00000000


	//----- nvinfo : EIATTR_MIN_STACK_SIZE
	.align		4
.L_197:
        /*0498*/ 	.byte	0x04, 0x12
        /*049a*/ 	.short	(.L_199 - .L_198)
	.align		4
.L_198:
        /*049c*/ 	.word	index@(_Z29updateSurfelMapInstanceKernelyiiiPfiiPhiii)
        /*04a0*/ 	.word	0x00000000


	//----- nvinfo : EIATTR_MIN_STACK_SIZE
	.align		4
.L_199:
        /*04a4*/ 	.byte	0x04, 0x12
        /*04a6*/ 	.short	(.L_201 - .L_200)
	.align		4
.L_200:
        /*04a8*/ 	.word	index@(_Z27cleanInstanceTableMapKerneliPfiiPi)
        /*04ac*/ 	.word	0x00000000


	//----- nvinfo : EIATTR_MIN_STACK_SIZE
	.align		4
.L_201:
        /*04b0*/ 	.byte	0x04, 0x12
        /*04b2*/ 	.short	(.L_203 - .L_202)
	.align		4
.L_202:
        /*04b4*/ 	.word	index@(_Z26computeMaxCountInMapKerneliPfiiPiS0_)
        /*04b8*/ 	.word	0x00000000


	//----- nvinfo : EIATTR_MIN_STACK_SIZE
	.align		4
.L_203:
        /*04bc*/ 	.byte	0x04, 0x12
        /*04be*/ 	.short	(.L_205 - .L_204)
	.align		4
.L_204:
        /*04c0*/ 	.word	index@(_Z24getProjectDepthMapKernelyiPfPtiiiS_i)
        /*04c4*/ 	.word	0x00000000


	//----- nvinfo : EIATTR_MIN_STACK_SIZE
	.align		4
.L_205:
        /*04c8*/ 	.byte	0x04, 0x12
        /*04ca*/ 	.short	(.L_207 - .L_206)
	.align		4
.L_206:
        /*04cc*/ 	.word	index@(_Z31computeProjectBoundingBoxKernelPhiPiiiiS0_S0_)
        /*04d0*/ 	.word	0x00000000


	//----- nvinfo : EIATTR_MIN_STACK_SIZE
	.align		4
.L_207:
        /*04d4*/ 	.byte	0x04, 0x12
        /*04d6*/ 	.short	(.L_209 - .L_208)
	.align		4
.L_208:
        /*04d8*/ 	.word	index@(_Z25initMapsBoundingBoxKerneliiPiS_ii)
        /*04dc*/ 	.word	0x00000000


	//----- nvinfo : EIATTR_MIN_STACK_SIZE
	.align		4
.L_209:
        /*04e0*/ 	.byte	0x04, 0x12
        /*04e2*/ 	.short	(.L_211 - .L_210)
	.align		4
.L_210:
        /*04e4*/ 	.word	index@(_Z20maskCompareMapKernelPhiPiS0_iiiS0_S0_S0_)
        /*04e8*/ 	.word	0x00000000


	//----- nvinfo : EIATTR_MIN_STACK_SIZE
	.align		4
.L_211:
        /*04ec*/ 	.byte	0x04, 0x12
        /*04ee*/ 	.short	(.L_213 - .L_212)
	.align		4
.L_212:
        /*04f0*/ 	.word	index@(_Z28getProjectInstanceListKernelyiPfPiiiii)
        /*04f4*/ 	.word	0x00000000


	//----- nvinfo : EIATTR_MIN_STACK_SIZE
	.align		4
.L_213:
        /*04f8*/ 	.byte	0x04, 0x12
        /*04fa*/ 	.short	(.L_215 - .L_214)
	.align		4
.L_214:
        /*04fc*/ 	.word	index@(_Z34checkProjectDepthAndInstanceKernelyiPfiiiiiPi)
        /*0500*/ 	.word	0x00000000


	//----- nvinfo : EIATTR_MIN_STACK_SIZE
	.align		4
.L_215:
        /*0504*/ 	.byte	0x04, 0x12
        /*0506*/ 	.short	(.L_217 - .L_216)
	.align		4
.L_216:
        /*0508*/ 	.word	index@(_Z24getFinalSuperPiexlKernelPfiiPiS0_)
        /*050c*/ 	.word	0x00000000


	//----- nvinfo : EIATTR_MIN_STACK_SIZE
	.align		4
.L_217:
        /*0510*/ 	.byte	0x04, 0x12
        /*0512*/ 	.short	(.L_219 - .L_218)
	.align		4
.L_218:
        /*0514*/ 	.word	index@(_Z28getSuperPixelInfoCudaKernelEPiPtPfS1_iS1_S_ii)
        /*0518*/ 	.word	0x00000000


	//----- nvinfo : EIATTR_MIN_STACK_SIZE
	.align		4
.L_219:
        /*051c*/ 	.byte	0x04, 0x12
        /*051e*/ 	.short	(.L_221 - .L_220)
	.align		4
.L_220:
        /*0520*/ 	.word	index@(_Z28getSuperPixelInfoCudaKernelDPiPtPfS1_iS1_S_ii)
        /*0524*/ 	.word	0x00000000


	//----- nvinfo : EIATTR_MIN_STACK_SIZE
	.align		4
.L_221:
        /*0528*/ 	.byte	0x04, 0x12
        /*052a*/ 	.short	(.L_223 - .L_222)
	.align		4
.L_222:
        /*052c*/ 	.word	index@(_Z28getSuperPixelInfoCudaKernelCPiPtPfS1_iS1_S_ii)
        /*0530*/ 	.word	0x00000000


	//----- nvinfo : EIATTR_MIN_STACK_SIZE
	.align		4
.L_223:
        /*0534*/ 	.byte	0x04, 0x12
        /*0536*/ 	.short	(.L_225 - .L_224)
	.align		4
.L_224:
        /*0538*/ 	.word	index@(_Z28getSuperPixelInfoCudaKernelBPiPtPfS1_iS1_S_ii)
        /*053c*/ 	.word	0x00000030


	//----- nvinfo : EIATTR_MIN_STACK_SIZE
	.align		4
.L_225:
        /*0540*/ 	.byte	0x04, 0x12
        /*0542*/ 	.short	(.L_227 - .L_226)
	.align		4
.L_226:
        /*0544*/ 	.word	index@(_Z28getSuperPixelInfoCudaKernelAPiPtPfS1_iS1_S_ii)
        /*0548*/ 	.word	0x00000000


	//----- nvinfo : EIATTR_MIN_STACK_SIZE
	.align		4
.L_227:
        /*054c*/ 	.byte	0x04, 0x12
        /*054e*/ 	.short	(.L_229 - .L_228)
	.align		4
.L_228:
        /*0550*/ 	.word	index@(_Z28getSuperPixelInfoCudaKernel0PiPtPfS1_iS1_S_ii)
        /*0554*/ 	.word	0x00000000


	//----- nvinfo : EIATTR_MIN_STACK_SIZE
	.align		4
.L_229:
        /*0558*/ 	.byte	0x04, 0x12
        /*055a*/ 	.short	(.L_231 - .L_230)
	.align		4
.L_230:
        /*055c*/ 	.word	index@(_Z27getNormalMapFromDepthKernelPtPfiiS0_)
        /*0560*/ 	.word	0x00000000


	//----- nvinfo : EIATTR_MIN_STACK_SIZE
	.align		4
.L_231:
        /*0564*/ 	.byte	0x04, 0x12
        /*0566*/ 	.short	(.L_233 - .L_232)
	.align		4
.L_232:
        /*0568*/ 	.word	index@(_Z24getPosMapFromDepthKernelPtPfiiS0_)
        /*056c*/ 	.word	0x00000000


	//----- nvinfo : EIATTR_MIN_STACK_SIZE
	.align		4
.L_233:
        /*0570*/ 	.byte	0x04, 0x12
        /*0572*/ 	.short	(.L_235 - .L_234)
	.align		4
.L_234:
        /*0574*/ 	.word	index@(_Z28depthMapGaussianfilterKernelPtiiS_)
        /*0578*/ 	.word	0x00000000


	//----- nvinfo : EIATTR_MIN_STACK_SIZE
	.align		4
.L_235:
        /*057c*/ 	.byte	0x04, 0x12
        /*057e*/ 	.short	(.L_237 - .L_236)
	.align		4
.L_236:
        /*0580*/ 	.word	index@(_Z22maskCleanOverlapKernelPhiii)
        /*0584*/ 	.word	0x00000000
.L_237:


//--------------------- .nv.compat                --------------------------
	.section	.nv.compat,"",@"SHT_CUDA_COMPAT_INFO"
	.align	4
        /*0000*/ 	.byte	0x02, 0x09, 0x00, 0x00, 0x02, 0x02, 0x02, 0x00, 0x02, 0x05, 0x05, 0x00, 0x03, 0x07, 0x01, 0x01
        /*0010*/ 	.byte	0x02, 0x03, 0x00, 0x00, 0x02, 0x06, 0x01, 0x00, 0x04, 0x0b, 0x08, 0x00, 0x01, 0x00, 0x00, 0x00
        /*0020*/ 	.byte	0x00, 0x00, 0x00, 0x00


//--------------------- .nv.info._Z23cpuTestCopyMapIdsKernelyiiPi --------------------------
	.section	.nv.info._Z23cpuTestCopyMapIdsKernelyiiPi,"",@"SHT_CUDA_INFO"
	.sectionflags	@""
	.align	4


	//----- nvinfo : EIATTR_CUDA_API_VERSION
	.align		4
        /*0000*/ 	.byte	0x04, 0x37
        /*0002*/ 	.short	(.L_239 - .L_238)
.L_238:
        /*0004*/ 	.word	0x00000082


	//----- nvinfo : EIATTR_KPARAM_INFO
	.align		4
.L_239:
        /*0008*/ 	.byte	0x04, 0x17
        /*000a*/ 	.short	(.L_241 - .L_240)
.L_240:
        /*000c*/ 	.word	0x00000000
        /*0010*/ 	.short	0x0003
        /*0012*/ 	.short	0x0010
        /*0014*/ 	.byte	0x00, 0xf5, 0x21, 0x00


	//----- nvinfo : EIATTR_KPARAM_INFO
	.align		4
.L_241:
        /*0018*/ 	.byte	0x04, 0x17
        /*001a*/ 	.short	(.L_243 - .L_242)
.L_242:
        /*001c*/ 	.word	0x00000000
        /*0020*/ 	.short	0x0002
        /*0022*/ 	.short	0x000c
        /*0024*/ 	.byte	0x00, 0xf0, 0x11, 0x00


	//----- nvinfo : EIATTR_KPARAM_INFO
	.align		4
.L_243:
        /*0028*/ 	.byte	0x04, 0x17
        /*002a*/ 	.short	(.L_245 - .L_244)
.L_244:
        /*002c*/ 	.word	0x00000000
        /*0030*/ 	.short	0x0001
        /*0032*/ 	.short	0x0008
        /*0034*/ 	.byte	0x00, 0xf0, 0x11, 0x00


	//----- nvinfo : EIATTR_KPARAM_INFO
	.align		4
.L_245:
        /*0038*/ 	.byte	0x04, 0x17
        /*003a*/ 	.short	(.L_247 - .L_246)
.L_246:
        /*003c*/ 	.word	0x00000000
        /*0040*/ 	.short	0x0000
        /*0042*/ 	.short	0x0000
        /*0044*/ 	.byte	0x00, 0xf0, 0x21, 0x00


	//----- nvinfo : EIATTR_SPARSE_MMA_MASK
	.align		4
.L_247:
        /*0048*/ 	.byte	0x03, 0x50
        /*004a*/ 	.short	0x0000


	//----- nvinfo : EIATTR_MAXREG_COUNT
	.align		4
        /*004c*/ 	.byte	0x03, 0x1b
        /*004e*/ 	.short	0x00ff


	//----- nvinfo : EIATTR_MERCURY_ISA_VERSION
	.align		4
        /*0050*/ 	.byte	0x03, 0x5f
        /*0052*/ 	.short	0x0101


	//----- nvinfo : EIATTR_VRC_CTA_INIT_COUNT
	.align		4
        /*0054*/ 	.byte	0x02, 0x4a
	.zero		1
	.zero		1


	//----- nvinfo : EIATTR_EXIT_INSTR_OFFSETS
	.align		4
        /*0058*/ 	.byte	0x04, 0x1c
        /*005a*/ 	.short	(.L_249 - .L_248)


	//   ....[0]....
.L_248:
        /*005c*/ 	.word	0x00000150


	//----- nvinfo : EIATTR_CBANK_PARAM_SIZE
	.align		4
.L_249:
        /*0060*/ 	.byte	0x03, 0x19
        /*0062*/ 	.short	0x0018


	//----- nvinfo : EIATTR_PARAM_CBANK
	.align		4
        /*0064*/ 	.byte	0x04, 0x0a
        /*0066*/ 	.short	(.L_251 - .L_250)
	.align		4
.L_250:
        /*0068*/ 	.word	index@(.nv.constant0._Z23cpuTestCopyMapIdsKernelyiiPi)
        /*006c*/ 	.short	0x0380
        /*006e*/ 	.short	0x0018


	//----- nvinfo : EIATTR_SW_WAR
	.align		4
.L_251:
        /*0070*/ 	.byte	0x04, 0x36
        /*0072*/ 	.short	(.L_253 - .L_252)
.L_252:
        /*0074*/ 	.word	0x00000008
.L_253:


//--------------------- .nv.info._Z31computePrecisionAndRecallKerneliPfiiiiS_PiS0_S0_ --------------------------
	.section	.nv.info._Z31computePrecisionAndRecallKerneliPfiiiiS_PiS0_S0_,"",@"SHT_CUDA_INFO"
	.sectionflags	@""
	.align	4


	//----- nvinfo : EIATTR_CUDA_API_VERSION
	.align		4
        /*0000*/ 	.byte	0x04, 0x37
        /*0002*/ 	.short	(.L_255 - .L_254)
.L_254:
        /*0004*/ 	.word	0x00000082


	//----- nvinfo : EIATTR_KPARAM_INFO
	.align		4
.L_255:
        /*0008*/ 	.byte	0x04, 0x17
        /*000a*/ 	.short	(.L_257 - .L_256)
.L_256:
        /*000c*/ 	.word	0x00000000
        /*0010*/ 	.short	0x0009
        /*0012*/ 	.short	0x0038
        /*0014*/ 	.byte	0x00, 0xf5, 0x21, 0x00


	//----- nvinfo : EIATTR_KPARAM_INFO
	.align		4
.L_257:
        /*0018*/ 	.byte	0x04, 0x17
        /*001a*/ 	.short	(.L_259 - .L_258)
.L_258:
        /*001c*/ 	.word	0x00000000
        /*0020*/ 	.short	0x0008
        /*0022*/ 	.short	0x0030
        /*0024*/ 	.byte	0x00, 0xf5, 0x21, 0x00


	//----- nvinfo : EIATTR_KPARAM_INFO
	.align		4
.L_259:
        /*0028*/ 	.byte	0x04, 0x17
        /*002a*/ 	.short	(.L_261 - .L_260)
.L_260:
        /*002c*/ 	.word	0x00000000
        /*0030*/ 	.short	0x0007
        /*0032*/ 	.short	0x0028
        /*0034*/ 	.byte	0x00, 0xf5, 0x21, 0x00


	//----- nvinfo : EIATTR_KPARAM_INFO
	.align		4
.L_261:
        /*0038*/ 	.byte	0x04, 0x17
        /*003a*/ 	.short	(.L_263 - .L_262)
.L_262:
        /*003c*/ 	.word	0x00000000
        /*0040*/ 	.short	0x0006
        /*0042*/ 	.short	0x0020
        /*0044*/ 	.byte	0x00, 0xf5, 0x21, 0x00


	//----- nvinfo : EIATTR_KPARAM_INFO
	.align		4
.L_263:
        /*0048*/ 	.byte	0x04, 0x17
        /*004a*/ 	.short	(.L_265 - .L_264)
.L_264:
        /*004c*/ 	.word	0x00000000
        /*0050*/ 	.short	0x0005
        /*0052*/ 	.short	0x001c
        /*0054*/ 	.byte	0x00, 0xf0, 0x11, 0x00


	//----- nvinfo : EIATTR_KPARAM_INFO
	.align		4
.L_265:
        /*0058*/ 	.byte	0x04, 0x17
        /*005a*/ 	.short	(.L_267 - .L_266)
.L_266:
        /*005c*/ 	.word	0x00000000
        /*0060*/ 	.short	0x0004
        /*0062*/ 	.short	0x0018
        /*0064*/ 	.byte	0x00, 0xf0, 0x11, 0x00


	//----- nvinfo : EIATTR_KPARAM_INFO
	.align		4
.L_267:
        /*0068*/ 	.byte	0x04, 0x17
        /*006a*/ 	.short	(.L_269 - .L_268)
.L_268:
        /*006c*/ 	.word	0x00000000
        /*0070*/ 	.short	0x0003
        /*0072*/ 	.short	0x0014
        /*0074*/ 	.byte	0x00, 0xf0, 0x11, 0x00


	//----- nvinfo : EIATTR_KPARAM_INFO
	.align		4
.L_269:
        /*0078*/ 	.byte	0x04, 0x17
        /*007a*/ 	.short	(.L_271 - .L_270)
.L_270:
        /*007c*/ 	.word	0x00000000
        /*0080*/ 	.short	0x0002
        /*0082*/ 	.short	0x0010
        /*0084*/ 	.byte	0x00, 0xf0, 0x11, 0x00


	//----- nvinfo : EIATTR_KPARAM_INFO
	.align		4
.L_271:
        /*0088*/ 	.byte	0x04, 0x17
        /*008a*/ 	.short	(.L_273 - .L_272)
.L_272:
        /*008c*/ 	.word	0x00000000
        /*0090*/ 	.short	0x0001
        /*0092*/ 	.short	0x0008
        /*0094*/ 	.byte	0x00, 0xf5, 0x21, 0x00


	//----- nvinfo : EIATTR_KPARAM_INFO
	.align		4
.L_273:
        /*0098*/ 	.byte	0x04, 0x17
        /*009a*/ 	.short	(.L_275 - .L_274)
.L_274:
        /*009c*/ 	.word	0x00000000
        /*00a0*/ 	.short	0x0000
        /*00a2*/ 	.short	0x0000
        /*00a4*/ 	.byte	0x00, 0xf0, 0x11, 0x00


	//----- nvinfo : EIATTR_SPARSE_MMA_MASK
	.align		4
.L_275:
        /*00a8*/ 	.byte	0x03, 0x50
        /*00aa*/ 	.short	0x0000


	//----- nvinfo : EIATTR_MAXREG_COUNT
	.align		4
        /*00ac*/ 	.byte	0x03, 0x1b
        /*00ae*/ 	.short	0x00ff


	//----- nvinfo : EIATTR_MERCURY_ISA_VERSION
	.align		4
        /*00b0*/ 	.byte	0x03, 0x5f
        /*00b2*/ 	.short	0x0101


	//----- nvinfo : EIATTR_VRC_CTA_INIT_COUNT
	.align		4
        /*00b4*/ 	.byte	0x02, 0x4a
	.zero		1
	.zero		1


	//----- nvinfo : EIATTR_EXIT_INSTR_OFFSETS
	.align		4
        /*00b8*/ 	.byte	0x04, 0x1c
        /*00ba*/ 	.short	(.L_277 - .L_276)


	//   ....[0]....
.L_276:
        /*00bc*/ 	.word	0x00000070


	//   ....[1]....
        /*00c0*/ 	.word	0x00000440


	//   ....[2]....
        /*00c4*/ 	.word	0x000004e0


	//----- nvinfo : EIATTR_CRS_STACK_SIZE
	.align		4
.L_277:
        /*00c8*/ 	.byte	0x04, 0x1e
        /*00ca*/ 	.short	(.L_279 - .L_278)
.L_278:
        /*00cc*/ 	.word	0x00000000


	//----- nvinfo : EIATTR_CBANK_PARAM_SIZE
	.align		4
.L_279:
        /*00d0*/ 	.byte	0x03, 0x19
        /*00d2*/ 	.short	0x0040


	//----- nvinfo : EIATTR_PARAM_CBANK
	.align		4
        /*00d4*/ 	.byte	0x04, 0x0a
        /*00d6*/ 	.short	(.L_281 - .L_280)
	.align		4
.L_280:
        /*00d8*/ 	.word	index@(.nv.constant0._Z31computePrecisionAndRecallKerneliPfiiiiS_PiS0_S0_)
        /*00dc*/ 	.short	0x0380
        /*00de*/ 	.short	0x0040


	//----- nvinfo : EIATTR_SW_WAR
	.align		4
.L_281:
        /*00e0*/ 	.byte	0x04, 0x36
        /*00e2*/ 	.short	(.L_283 - .L_282)
.L_282:
        /*00e4*/ 	.word	0x00000008
.L_283:


//--------------------- .nv.info._Z31getSurfelToInstanceBufferKerneliPfiiS_iiibPiS_S_S0_PS_ --------------------------
	.section	.nv.info._Z31getSurfelToInstanceBufferKerneliPfiiS_iiibPiS_S_S0_PS_,"",@"SHT_CUDA_INFO"
	.sectionflags	@""
	.align	4


	//----- nvinfo : EIATTR_CUDA_API_VERSION
	.align		4
        /*0000*/ 	.byte	0x04, 0x37
        /*0002*/ 	.short	(.L_285 - .L_284)
.L_284:
        /*0004*/ 	.word	0x00000082


	//----- nvinfo : EIATTR_KPARAM_INFO
	.align		4
.L_285:
        /*0008*/ 	.byte	0x04, 0x17
        /*000a*/ 	.short	(.L_287 - .L_286)
.L_286:
        /*000c*/ 	.word	0x00000000
        /*0010*/ 	.short	0x000d
        /*0012*/ 	.short	0x0050
        /*0014*/ 	.byte	0x00, 0xf5, 0x21, 0x00


	//----- nvinfo : EIATTR_KPARAM_INFO
	.align		4
.L_287:
        /*0018*/ 	.byte	0x04, 0x17
        /*001a*/ 	.short	(.L_289 - .L_288)
.L_288:
        /*001c*/ 	.word	0x00000000
        /*0020*/ 	.short	0x000c
        /*0022*/ 	.short	0x0048
        /*0024*/ 	.byte	0x00, 0xf5, 0x21, 0x00


	//----- nvinfo : EIATTR_KPARAM_INFO
	.align		4
.L_289:
        /*0028*/ 	.byte	0x04, 0x17
        /*002a*/ 	.short	(.L_291 - .L_290)
.L_290:
        /*002c*/ 	.word	0x00000000
        /*0030*/ 	.short	0x000b
        /*0032*/ 	.short	0x0040
        /*0034*/ 	.byte	0x00, 0xf5, 0x21, 0x00


	//----- nvinfo : EIATTR_KPARAM_INFO
	.align		4
.L_291:
        /*0038*/ 	.byte	0x04, 0x17
        /*003a*/ 	.short	(.L_293 - .L_292)
.L_292:
        /*003c*/ 	.word	0x00000000
        /*0040*/ 	.short	0x000a
        /*0042*/ 	.short	0x0038
        /*0044*/ 	.byte	0x00, 0xf5, 0x21, 0x00


	//----- nvinfo : EIATTR_KPARAM_INFO
	.align		4
.L_293:
        /*0048*/ 	.byte	0x04, 0x17
        /*004a*/ 	.short	(.L_295 - .L_294)
.L_294:
        /*004c*/ 	.word	0x00000000
        /*0050*/ 	.short	0x0009
        /*0052*/ 	.short	0x0030
        /*0054*/ 	.byte	0x00, 0xf5, 0x21, 0x00


	//----- nvinfo : EIATTR_KPARAM_INFO
	.align		4
.L_295:
        /*0058*/ 	.byte	0x04, 0x17
        /*005a*/ 	.short	(.L_297 - .L_296)
.L_296:
        /*005c*/ 	.word	0x00000000
        /*0060*/ 	.short	0x0008
        /*0062*/ 	.short	0x002c
        /*0064*/ 	.byte	0x00, 0xf0, 0x05, 0x00


	//----- nvinfo : EIATTR_KPARAM_INFO
	.align		4
.L_297:
        /*0068*/ 	.byte	0x04, 0x17
        /*006a*/ 	.short	(.L_299 - .L_298)
.L_298:
        /*006c*/ 	.word	0x00000000
        /*0070*/ 	.short	0x0007
        /*0072*/ 	.short	0x0028
        /*0074*/ 	.byte	0x00, 0xf0, 0x11, 0x00


	//----- nvinfo : EIATTR_KPARAM_INFO
	.align		4
.L_299:
        /*0078*/ 	.byte	0x04, 0x17
        /*007a*/ 	.short	(.L_301 - .L_300)
.L_300:
        /*007c*/ 	.word	0x00000000
        /*0080*/ 	.short	0x0006
        /*0082*/ 	.short	0x0024
        /*0084*/ 	.byte	0x00, 0xf0, 0x11, 0x00


	//----- nvinfo : EIATTR_KPARAM_INFO
	.align		4
.L_301:
        /*0088*/ 	.byte	0x04, 0x17
        /*008a*/ 	.short	(.L_303 - .L_302)
.L_302:
        /*008c*/ 	.word	0x00000000
        /*0090*/ 	.short	0x0005
        /*0092*/ 	.short	0x0020
        /*0094*/ 	.byte	0x00, 0xf0, 0x11, 0x00


	//----- nvinfo : EIATTR_KPARAM_INFO
	.align		4
.L_303:
        /*0098*/ 	.byte	0x04, 0x17
        /*009a*/ 	.short	(.L_305 - .L_304)
.L_304:
        /*009c*/ 	.word	0x00000000
        /*00a0*/ 	.short	0x0004
        /*00a2*/ 	.short	0x0018
        /*00a4*/ 	.byte	0x00, 0xf5, 0x21, 0x00


	//----- nvinfo : EIATTR_KPARAM_INFO
	.align		4
.L_305:
        /*00a8*/ 	.byte	0x04, 0x17
        /*00aa*/ 	.short	(.L_307 - .L_306)
.L_306:
        /*00ac*/ 	.word	0x00000000
        /*00b0*/ 	.short	0x0003
        /*00b2*/ 	.short	0x0014
        /*00b4*/ 	.byte	0x00, 0xf0, 0x11, 0x00


	//----- nvinfo : EIATTR_KPARAM_INFO
	.align		4
.L_307:
        /*00b8*/ 	.byte	0x04, 0x17
        /*00ba*/ 	.short	(.L_309 - .L_308)
.L_308:
        /*00bc*/ 	.word	0x00000000
        /*00c0*/ 	.short	0x0002
        /*00c2*/ 	.short	0x0010
        /*00c4*/ 	.byte	0x00, 0xf0, 0x11, 0x00


	//----- nvinfo : EIATTR_KPARAM_INFO
	.align		4
.L_309:
        /*00c8*/ 	.byte	0x04, 0x17
        /*00ca*/ 	.short	(.L_311 - .L_310)
.L_310:
        /*00cc*/ 	.word	0x00000000
        /*00d0*/ 	.short	0x0001
        /*00d2*/ 	.short	0x0008
        /*00d4*/ 	.byte	0x00, 0xf5, 0x21, 0x00


	//----- nvinfo : EIATTR_KPARAM_INFO
	.align		4
.L_311:
        /*00d8*/ 	.byte	0x04, 0x17
        /*00da*/ 	.short	(.L_313 - .L_312)
.L_312:
        /*00dc*/ 	.word	0x00000000
        /*00e0*/ 	.short	0x0000
        /*00e2*/ 	.short	0x0000
        /*00e4*/ 	.byte	0x00, 0xf0, 0x11, 0x00


	//----- nvinfo : EIATTR_SPARSE_MMA_MASK
	.align		4
.L_313:
        /*00e8*/ 	.byte	0x03, 0x50
        /*00ea*/ 	.short	0x0000


	//----- nvinfo : EIATTR_MAXREG_COUNT
	.align		4
        /*00ec*/ 	.byte	0x03, 0x1b
        /*00ee*/ 	.short	0x00ff


	//----- nvinfo : EIATTR_MERCURY_ISA_VERSION
	.align		4
        /*00f0*/ 	.byte	0x03, 0x5f
        /*00f2*/ 	.short	0x0101


	//----- nvinfo : EIATTR_VRC_CTA_INIT_COUNT
	.align		4
        /*00f4*/ 	.byte	0x02, 0x4a
	.zero		1
	.zero		1


	//----- nvinfo : EIATTR_EXIT_INSTR_OFFSETS
	.align		4
        /*00f8*/ 	.byte	0x04, 0x1c
        /*00fa*/ 	.short	(.L_315 - .L_314)


	//   ....[0]....
.L_314:
        /*00fc*/ 	.word	0x000000a0


	//   ....[1]....
        /*0100*/ 	.word	0x000001f0


	//   ....[2]....
        /*0104*/ 	.word	0x000013c0


	//----- nvinfo : EIATTR_CRS_STACK_SIZE
	.align		4
.L_315:
        /*0108*/ 	.byte	0x04, 0x1e
        /*010a*/ 	.short	(.L_317 - .L_316)
.L_316:
        /*010c*/ 	.word	0x00000000


	//----- nvinfo : EIATTR_CBANK_PARAM_SIZE
	.align		4
.L_317:
        /*0110*/ 	.byte	0x03, 0x19
        /*0112*/ 	.short	0x0058


	//----- nvinfo : EIATTR_PARAM_CBANK
	.align		4
        /*0114*/ 	.byte	0x04, 0x0a
        /*0116*/ 	.short	(.L_319 - .L_318)
	.align		4
.L_318:
        /*0118*/ 	.word	index@(.nv.constant0._Z31getSurfelToInstanceBufferKerneliPfiiS_iiibPiS_S_S0_PS_)
        /*011c*/ 	.short	0x0380
        /*011e*/ 	.short	0x0058


	//----- nvinfo : EIATTR_SW_WAR
	.align		4
.L_319:
        /*0120*/ 	.byte	0x04, 0x36
        /*0122*/ 	.short	(.L_321 - .L_320)
.L_320:
        /*0124*/ 	.word	0x00000008
.L_321:


//--------------------- .nv.info._Z33mapCountInstanceByInstColorKerneliPfiiS_iPi --------------------------
	.section	.nv.info._Z33mapCountInstanceByInstColorKerneliPfiiS_iPi,"",@"SHT_CUDA_INFO"
	.sectionflags	@""
	.align	4


	//----- nvinfo : EIATTR_CUDA_API_VERSION
	.align		4
        /*0000*/ 	.byte	0x04, 0x37
        /*0002*/ 	.short	(.L_323 - .L_322)
.L_322:
        /*0004*/ 	.word	0x00000082


	//----- nvinfo : EIATTR_KPARAM_INFO
	.align		4
.L_323:
        /*0008*/ 	.byte	0x04, 0x17
        /*000a*/ 	.short	(.L_325 - .L_324)
.L_324:
        /*000c*/ 	.word	0x00000000
        /*0010*/ 	.short	0x0006
        /*0012*/ 	.short	0x0028
        /*0014*/ 	.byte	0x00, 0xf5, 0x21, 0x00


	//----- nvinfo : EIATTR_KPARAM_INFO
	.align		4
.L_325:
        /*0018*/ 	.byte	0x04, 0x17
        /*001a*/ 	.short	(.L_327 - .L_326)
.L_326:
        /*001c*/ 	.word	0x00000000
        /*0020*/ 	.short	0x0005
        /*0022*/ 	.short	0x0020
        /*0024*/ 	.byte	0x00, 0xf0, 0x11, 0x00


	//----- nvinfo : EIATTR_KPARAM_INFO
	.align		4
.L_327:
        /*0028*/ 	.byte	0x04, 0x17
        /*002a*/ 	.short	(.L_329 - .L_328)
.L_328:
        /*002c*/ 	.word	0x00000000
        /*0030*/ 	.short	0x0004
        /*0032*/ 	.short	0x0018
        /*0034*/ 	.byte	0x00, 0xf5, 0x21, 0x00


	//----- nvinfo : EIATTR_KPARAM_INFO
	.align		4
.L_329:
        /*0038*/ 	.byte	0x04, 0x17
        /*003a*/ 	.short	(.L_331 - .L_330)
.L_330:
        /*003c*/ 	.word	0x00000000
        /*0040*/ 	.short	0x0003
        /*0042*/ 	.short	0x0014
        /*0044*/ 	.byte	0x00, 0xf0, 0x11, 0x00


	//----- nvinfo : EIATTR_KPARAM_INFO
	.align		4
.L_331:
        /*0048*/ 	.byte	0x04, 0x17
        /*004a*/ 	.short	(.L_333 - .L_332)
.L_332:
        /*004c*/ 	.word	0x00000000
        /*0050*/ 	.short	0x0002
        /*0052*/ 	.short	0x0010
        /*0054*/ 	.byte	0x00, 0xf0, 0x11, 0x00


	//----- nvinfo : EIATTR_KPARAM_INFO
	.align		4
.L_333:
        /*0058*/ 	.byte	0x04, 0x17
        /*005a*/ 	.short	(.L_335 - .L_334)
.L_334:
        /*005c*/ 	.word	0x00000000
        /*0060*/ 	.short	0x0001
        /*0062*/ 	.short	0x0008
        /*0064*/ 	.byte	0x00, 0xf5, 0x21, 0x00


	//----- nvinfo : EIATTR_KPARAM_INFO
	.align		4
.L_335:
        /*0068*/ 	.byte	0x04, 0x17
        /*006a*/ 	.short	(.L_337 - .L_336)
.L_336:
        /*006c*/ 	.word	0x00000000
        /*0070*/ 	.short	0x0000
        /*0072*/ 	.short	0x0000
        /*0074*/ 	.byte	0x00, 0xf0, 0x11, 0x00


	//----- nvinfo : EIATTR_SPARSE_MMA_MASK
	.align		4
.L_337:
        /*0078*/ 	.byte	0x03, 0x50
        /*007a*/ 	.short	0x0000


	//----- nvinfo : EIATTR_MAXREG_COUNT
	.align		4
        /*007c*/ 	.byte	0x03, 0x1b
        /*007e*/ 	.short	0x00ff


	//----- nvinfo : EIATTR_MERCURY_ISA_VERSION
	.align		4
        /*0080*/ 	.byte	0x03, 0x5f
        /*0082*/ 	.short	0x0101


	//----- nvinfo : EIATTR_VRC_CTA_INIT_COUNT
	.align		4
        /*0084*/ 	.byte	0x02, 0x4a
	.zero		1
	.zero		1


	//----- nvinfo : EIATTR_EXIT_INSTR_OFFSETS
	.align		4
        /*0088*/ 	.byte	0x04, 0x1c
        /*008a*/ 	.short	(.L_339 - .L_338)


	//   ....[0]....
.L_338:
        /*008c*/ 	.word	0x000000a0


	//   ....[1]....
        /*0090*/ 	.word	0x000001e0


	//   ....[2]....
        /*0094*/ 	.word	0x000002c0


	//----- nvinfo : EIATTR_CRS_STACK_SIZE
	.align		4
.L_339:
        /*0098*/ 	.byte	0x04, 0x1e
        /*009a*/ 	.short	(.L_341 - .L_340)
.L_340:
        /*009c*/ 	.word	0x00000000


	//----- nvinfo : EIATTR_CBANK_PARAM_SIZE
	.align		4
.L_341:
        /*00a0*/ 	.byte	0x03, 0x19
        /*00a2*/ 	.short	0x0030


	//----- nvinfo : EIATTR_PARAM_CBANK
	.align		4
        /*00a4*/ 	.byte	0x04, 0x0a
        /*00a6*/ 	.short	(.L_343 - .L_342)
	.align		4
.L_342:
        /*00a8*/ 	.word	index@(.nv.constant0._Z33mapCountInstanceByInstColorKerneliPfiiS_iPi)
        /*00ac*/ 	.short	0x0380
        /*00ae*/ 	.short	0x0030


	//----- nvinfo : EIATTR_SW_WAR
	.align		4
.L_343:
        /*00b0*/ 	.byte	0x04, 0x36
        /*00b2*/ 	.short	(.L_345 - .L_344)
.L_344:
        /*00b4*/ 	.word	0x00000008
.L_345:


//--------------------- .nv.info._Z27testAllSurfelFindBBoxKerneliPfiiiS_fS_S_bPi --------------------------
	.section	.nv.info._Z27testAllSurfelFindBBoxKerneliPfiiiS_fS_S_bPi,"",@"SHT_CUDA_INFO"
	.sectionflags	@""
	.align	4


	//----- nvinfo : EIATTR_CUDA_API_VERSION
	.align		4
        /*0000*/ 	.byte	0x04, 0x37
        /*0002*/ 	.short	(.L_347 - .L_346)
.L_346:
        /*0004*/ 	.word	0x00000082


	//----- nvinfo : EIATTR_KPARAM_INFO
	.align		4
.L_347:
        /*0008*/ 	.byte	0x04, 0x17
        /*000a*/ 	.short	(.L_349 - .L_348)
.L_348:
        /*000c*/ 	.word	0x00000000
        /*0010*/ 	.short	0x000a
        /*0012*/ 	.short	0x0048
        /*0014*/ 	.byte	0x00, 0xf5, 0x21, 0x00


	//----- nvinfo : EIATTR_KPARAM_INFO
	.align		4
.L_349:
        /*0018*/ 	.byte	0x04, 0x17
        /*001a*/ 	.short	(.L_351 - .L_350)
.L_350:
        /*001c*/ 	.word	0x00000000
        /*0020*/ 	.short	0x0009
        /*0022*/ 	.short	0x0040
        /*0024*/ 	.byte	0x00, 0xf0, 0x05, 0x00


	//----- nvinfo : EIATTR_KPARAM_INFO
	.align		4
.L_351:
        /*0028*/ 	.byte	0x04, 0x17
        /*002a*/ 	.short	(.L_353 - .L_352)
.L_352:
        /*002c*/ 	.word	0x00000000
        /*0030*/ 	.short	0x0008
        /*0032*/ 	.short	0x0038
        /*0034*/ 	.byte	0x00, 0xf5, 0x21, 0x00


	//----- nvinfo : EIATTR_KPARAM_INFO
	.align		4
.L_353:
        /*0038*/ 	.byte	0x04, 0x17
        /*003a*/ 	.short	(.L_355 - .L_354)
.L_354:
        /*003c*/ 	.word	0x00000000
        /*0040*/ 	.short	0x0007
        /*0042*/ 	.short	0x0030
        /*0044*/ 	.byte	0x00, 0xf5, 0x21, 0x00


	//----- nvinfo : EIATTR_KPARAM_INFO
	.align		4
.L_355:
        /*0048*/ 	.byte	0x04, 0x17
        /*004a*/ 	.short	(.L_357 - .L_356)
.L_356:
        /*004c*/ 	.word	0x00000000
        /*0050*/ 	.short	0x0006
        /*0052*/ 	.short	0x0028
        /*0054*/ 	.byte	0x00, 0xf0, 0x11, 0x00


	//----- nvinfo : EIATTR_KPARAM_INFO
	.align		4
.L_357:
        /*0058*/ 	.byte	0x04, 0x17
        /*005a*/ 	.short	(.L_359 - .L_358)
.L_358:
        /*005c*/ 	.word	0x00000000
        /*0060*/ 	.short	0x0005
        /*0062*/ 	.short	0x0020
        /*0064*/ 	.byte	0x00, 0xf5, 0x21, 0x00


	//----- nvinfo : EIATTR_KPARAM_INFO
	.align		4
.L_359:
        /*0068*/ 	.byte	0x04, 0x17
        /*006a*/ 	.short	(.L_361 - .L_360)
.L_360:
        /*006c*/ 	.word	0x00000000
        /*0070*/ 	.short	0x0004
        /*0072*/ 	.short	0x0018
        /*0074*/ 	.byte	0x00, 0xf0, 0x11, 0x00


	//----- nvinfo : EIATTR_KPARAM_INFO
	.align		4
.L_361:
        /*0078*/ 	.byte	0x04, 0x17
        /*007a*/ 	.short	(.L_363 - .L_362)
.L_362:
        /*007c*/ 	.word	0x00000000
        /*0080*/ 	.short	0x0003
        /*0082*/ 	.short	0x0014
        /*0084*/ 	.byte	0x00, 0xf0, 0x11, 0x00


	//----- nvinfo : EIATTR_KPARAM_INFO
	.align		4
.L_363:
        /*0088*/ 	.byte	0x04, 0x17
        /*008a*/ 	.short	(.L_365 - .L_364)
.L_364:
        /*008c*/ 	.word	0x00000000
        /*0090*/ 	.short	0x0002
        /*0092*/ 	.short	0x0010
        /*0094*/ 	.byte	0x00, 0xf0, 0x11, 0x00


	//----- nvinfo : EIATTR_KPARAM_INFO
	.align		4
.L_365:
        /*0098*/ 	.byte	0x04, 0x17
        /*009a*/ 	.short	(.L_367 - .L_366)
.L_366:
        /*009c*/ 	.word	0x00000000
        /*00a0*/ 	.short	0x0001
        /*00a2*/ 	.short	0x0008
        /*00a4*/ 	.byte	0x00, 0xf5, 0x21, 0x00


	//----- nvinfo : EIATTR_KPARAM_INFO
	.align		4
.L_367:
        /*00a8*/ 	.byte	0x04, 0x17
        /*00aa*/ 	.short	(.L_369 - .L_368)
.L_368:
        /*00ac*/ 	.word	0x00000000
        /*00b0*/ 	.short	0x0000
        /*00b2*/ 	.short	0x0000
        /*00b4*/ 	.byte	0x00, 0xf0, 0x11, 0x00


	//----- nvinfo : EIATTR_SPARSE_MMA_MASK
	.align		4
.L_369:
        /*00b8*/ 	.byte	0x03, 0x50
        /*00ba*/ 	.short	0x0000


	//----- nvinfo : EIATTR_MAXREG_COUNT
	.align		4
        /*00bc*/ 	.byte	0x03, 0x1b
        /*00be*/ 	.short	0x00ff


	//----- nvinfo : EIATTR_MERCURY_ISA_VERSION
	.align		4
        /*00c0*/ 	.byte	0x03, 0x5f
        /*00c2*/ 	.short	0x0101


	//----- nvinfo : EIATTR_VRC_CTA_INIT_COUNT
	.align		4
        /*00c4*/ 	.byte	0x02, 0x4a
	.zero		1
	.zero		1


	//----- nvinfo : EIATTR_EXIT_INSTR_OFFSETS
	.align		4
        /*00c8*/ 	.byte	0x04, 0x1c
        /*00ca*/ 	.short	(.L_371 - .L_370)


	//   ....[0]....
.L_370:
        /*00cc*/ 	.word	0x00000070


	//   ....[1]....
        /*00d0*/ 	.word	0x000000c0


	//   ....[2]....
        /*00d4*/ 	.word	0x00000210


	//   ....[3]....
        /*00d8*/ 	.word	0x00000880


	//----- nvinfo : EIATTR_CRS_STACK_SIZE
	.align		4
.L_371:
        /*00dc*/ 	.byte	0x04, 0x1e
        /*00de*/ 	.short	(.L_373 - .L_372)
.L_372:
        /*00e0*/ 	.word	0x00000000


	//----- nvinfo : EIATTR_CBANK_PARAM_SIZE
	.align		4
.L_373:
        /*00e4*/ 	.byte	0x03, 0x19
        /*00e6*/ 	.short	0x0050


	//----- nvinfo : EIATTR_PARAM_CBANK
	.align		4
        /*00e8*/ 	.byte	0x04, 0x0a
        /*00ea*/ 	.short	(.L_375 - .L_374)
	.align		4
.L_374:
        /*00ec*/ 	.word	index@(.nv.constant0._Z27testAllSurfelFindBBoxKerneliPfiiiS_fS_S_bPi)
        /*00f0*/ 	.short	0x0380
        /*00f2*/ 	.short	0x0050


	//----- nvinfo : EIATTR_SW_WAR
	.align		4
.L_375:
        /*00f4*/ 	.byte	0x04, 0x36
        /*00f6*/ 	.short	(.L_377 - .L_376)
.L_376:
        /*00f8*/ 	.word	0x00000008
.L_377:


//--------------------- .nv.info._Z36setGroundandInstanceCoordinateKerneliiPfPiS0_S_S_ --------------------------
	.section	.nv.info._Z36setGroundandInstanceCoordinateKerneliiPfPiS0_S_S_,"",@"SHT_CUDA_INFO"
	.sectionflags	@""
	.align	4


	//----- nvinfo : EIATTR_CUDA_API_VERSION
	.align		4
        /*0000*/ 	.byte	0x04, 0x37
        /*0002*/ 	.short	(.L_379 - .L_378)
.L_378:
        /*0004*/ 	.word	0x00000082


	//----- nvinfo : EIATTR_KPARAM_INFO
	.align		4
.L_379:
        /*0008*/ 	.byte	0x04, 0x17
        /*000a*/ 	.short	(.L_381 - .L_380)
.L_380:
        /*000c*/ 	.word	0x00000000
        /*0010*/ 	.short	0x0006
        /*0012*/ 	.short	0x0028
        /*0014*/ 	.byte	0x00, 0xf5, 0x21, 0x00


	//----- nvinfo : EIATTR_KPARAM_INFO
	.align		4
.L_381:
        /*0018*/ 	.byte	0x04, 0x17
        /*001a*/ 	.short	(.L_383 - .L_382)
.L_382:
        /*001c*/ 	.word	0x00000000
        /*0020*/ 	.short	0x0005
        /*0022*/ 	.short	0x0020
        /*0024*/ 	.byte	0x00, 0xf5, 0x21, 0x00


	//----- nvinfo : EIATTR_KPARAM_INFO
	.align		4
.L_383:
        /*0028*/ 	.byte	0x04, 0x17
        /*002a*/ 	.short	(.L_385 - .L_384)
.L_384:
        /*002c*/ 	.word	0x00000000
        /*0030*/ 	.short	0x0004
        /*0032*/ 	.short	0x0018
        /*0034*/ 	.byte	0x00, 0xf5, 0x21, 0x00


	//----- nvinfo : EIATTR_KPARAM_INFO
	.align		4
.L_385:
        /*0038*/ 	.byte	0x04, 0x17
        /*003a*/ 	.short	(.L_387 - .L_386)
.L_386:
        /*003c*/ 	.word	0x00000000
        /*0040*/ 	.short	0x0003
        /*0042*/ 	.short	0x0010
        /*0044*/ 	.byte	0x00, 0xf5, 0x21, 0x00


	//----- nvinfo : EIATTR_KPARAM_INFO
	.align		4
.L_387:
        /*0048*/ 	.byte	0x04, 0x17
        /*004a*/ 	.short	(.L_389 - .L_388)
.L_388:
        /*004c*/ 	.word	0x00000000
        /*0050*/ 	.short	0x0002
        /*0052*/ 	.short	0x0008
        /*0054*/ 	.byte	0x00, 0xf5, 0x21, 0x00


	//----- nvinfo : EIATTR_KPARAM_INFO
	.align		4
.L_389:
        /*0058*/ 	.byte	0x04, 0x17
        /*005a*/ 	.short	(.L_391 - .L_390)
.L_390:
        /*005c*/ 	.word	0x00000000
        /*0060*/ 	.short	0x0001
        /*0062*/ 	.short	0x0004
        /*0064*/ 	.byte	0x00, 0xf0, 0x11, 0x00


	//----- nvinfo : EIATTR_KPARAM_INFO
	.align		4
.L_391:
        /*0068*/ 	.byte	0x04, 0x17
        /*006a*/ 	.short	(.L_393 - .L_392)
.L_392:
        /*006c*/ 	.word	0x00000000
        /*0070*/ 	.short	0x0000
        /*0072*/ 	.short	0x0000
        /*0074*/ 	.byte	0x00, 0xf0, 0x11, 0x00


	//----- nvinfo : EIATTR_SPARSE_MMA_MASK
	.align		4
.L_393:
        /*0078*/ 	.byte	0x03, 0x50
        /*007a*/ 	.short	0x0000


	//----- nvinfo : EIATTR_MAXREG_COUNT
	.align		4
        /*007c*/ 	.byte	0x03, 0x1b
        /*007e*/ 	.short	0x00ff


	//----- nvinfo : EIATTR_MERCURY_ISA_VERSION
	.align		4
        /*0080*/ 	.byte	0x03, 0x5f
        /*0082*/ 	.short	0x0101


	//----- nvinfo : EIATTR_VRC_CTA_INIT_COUNT
	.align		4
        /*0084*/ 	.byte	0x02, 0x4a
	.zero		1
	.zero		1


	//----- nvinfo : EIATTR_EXIT_INSTR_OFFSETS
	.align		4
        /*0088*/ 	.byte	0x04, 0x1c
        /*008a*/ 	.short	(.L_395 - .L_394)


	//   ....[0]....
.L_394:
        /*008c*/ 	.word	0x00000080


	//   ....[1]....
        /*0090*/ 	.word	0x00000db0


	//   ....[2]....
        /*0094*/ 	.word	0x0000a430


	//----- nvinfo : EIATTR_CRS_STACK_SIZE
	.align		4
.L_395:
        /*0098*/ 	.byte	0x04, 0x1e
        /*009a*/ 	.short	(.L_397 - .L_396)
.L_396:
        /*009c*/ 	.word	0x00000000


	//----- nvinfo : EIATTR_CBANK_PARAM_SIZE
	.align		4
.L_397:
        /*00a0*/ 	.byte	0x03, 0x19
        /*00a2*/ 	.short	0x0030


	//----- nvinfo : EIATTR_PARAM_CBANK
	.align		4
        /*00a4*/ 	.byte	0x04, 0x0a
        /*00a6*/ 	.short	(.L_399 - .L_398)
	.align		4
.L_398:
        /*00a8*/ 	.word	index@(.nv.constant0._Z36setGroundandInstanceCoordinateKerneliiPfPiS0_S_S_)
        /*00ac*/ 	.short	0x0380
        /*00ae*/ 	.short	0x0030


	//----- nvinfo : EIATTR_SW_WAR
	.align		4
.L_399:
        /*00b0*/ 	.byte	0x04, 0x36
        /*00b2*/ 	.short	(.L_401 - .L_400)
.L_400:
        /*00b4*/ 	.word	0x00000008
.L_401:


//--------------------- .nv.info._Z29testAllSurfelNormalVoteKerneliPfiiiiS_iPiS0_ --------------------------
	.section	.nv.info._Z29testAllSurfelNormalVoteKerneliPfiiiiS_iPiS0_,"",@"SHT_CUDA_INFO"
	.sectionflags	@""
	.align	4


	//----- nvinfo : EIATTR_CUDA_API_VERSION
	.align		4
        /*0000*/ 	.byte	0x04, 0x37
        /*0002*/ 	.short	(.L_403 - .L_402)
.L_402:
        /*0004*/ 	.word	0x00000082


	//----- nvinfo : EIATTR_KPARAM_INFO
	.align		4
.L_403:
        /*0008*/ 	.byte	0x04, 0x17
        /*000a*/ 	.short	(.L_405 - .L_404)
.L_404:
        /*000c*/ 	.word	0x00000000
        /*0010*/ 	.short	0x0009
        /*0012*/ 	.short	0x0038
        /*0014*/ 	.byte	0x00, 0xf5, 0x21, 0x00


	//----- nvinfo : EIATTR_KPARAM_INFO
	.align		4
.L_405:
        /*0018*/ 	.byte	0x04, 0x17
        /*001a*/ 	.short	(.L_407 - .L_406)
.L_406:
        /*001c*/ 	.word	0x00000000
        /*0020*/ 	.short	0x0008
        /*0022*/ 	.short	0x0030
        /*0024*/ 	.byte	0x00, 0xf5, 0x21, 0x00


	//----- nvinfo : EIATTR_KPARAM_INFO
	.align		4
.L_407:
        /*0028*/ 	.byte	0x04, 0x17
        /*002a*/ 	.short	(.L_409 - .L_408)
.L_408:
        /*002c*/ 	.word	0x00000000
        /*0030*/ 	.short	0x0007
        /*0032*/ 	.short	0x0028
        /*0034*/ 	.byte	0x00, 0xf0, 0x11, 0x00


	//----- nvinfo : EIATTR_KPARAM_INFO
	.align		4
.L_409:
        /*0038*/ 	.byte	0x04, 0x17
        /*003a*/ 	.short	(.L_411 - .L_410)
.L_410:
        /*003c*/ 	.word	0x00000000
        /*0040*/ 	.short	0x0006
        /*0042*/ 	.short	0x0020
        /*0044*/ 	.byte	0x00, 0xf5, 0x21, 0x00


	//----- nvinfo : EIATTR_KPARAM_INFO
	.align		4
.L_411:
        /*0048*/ 	.byte	0x04, 0x17
        /*004a*/ 	.short	(.L_413 - .L_412)
.L_412:
        /*004c*/ 	.word	0x00000000
        /*0050*/ 	.short	0x0005
        /*0052*/ 	.short	0x001c
        /*0054*/ 	.byte	0x00, 0xf0, 0x11, 0x00


	//----- nvinfo : EIATTR_KPARAM_INFO
	.align		4
.L_413:
        /*0058*/ 	.byte	0x04, 0x17
        /*005a*/ 	.short	(.L_415 - .L_414)
.L_414:
        /*005c*/ 	.word	0x00000000
        /*0060*/ 	.short	0x0004
        /*0062*/ 	.short	0x0018
        /*0064*/ 	.byte	0x00, 0xf0, 0x11, 0x00


	//----- nvinfo : EIATTR_KPARAM_INFO
	.align		4
.L_415:
        /*0068*/ 	.byte	0x04, 0x17
        /*006a*/ 	.short	(.L_417 - .L_416)
.L_416:
        /*006c*/ 	.word	0x00000000
        /*0070*/ 	.short	0x0003
        /*0072*/ 	.short	0x0014
        /*0074*/ 	.byte	0x00, 0xf0, 0x11, 0x00


	//----- nvinfo : EIATTR_KPARAM_INFO
	.align		4
.L_417:
        /*0078*/ 	.byte	0x04, 0x17
        /*007a*/ 	.short	(.L_419 - .L_418)
.L_418:
        /*007c*/ 	.word	0x00000000
        /*0080*/ 	.short	0x0002
        /*0082*/ 	.short	0x0010
        /*0084*/ 	.byte	0x00, 0xf0, 0x11, 0x00


	//----- nvinfo : EIATTR_KPARAM_INFO
	.align		4
.L_419:
        /*0088*/ 	.byte	0x04, 0x17
        /*008a*/ 	.short	(.L_421 - .L_420)
.L_420:
        /*008c*/ 	.word	0x00000000
        /*0090*/ 	.short	0x0001
        /*0092*/ 	.short	0x0008
        /*0094*/ 	.byte	0x00, 0xf5, 0x21, 0x00


	//----- nvinfo : EIATTR_KPARAM_INFO
	.align		4
.L_421:
        /*0098*/ 	.byte	0x04, 0x17
        /*009a*/ 	.short	(.L_423 - .L_422)
.L_422:
        /*009c*/ 	.word	0x00000000
        /*00a0*/ 	.short	0x0000
        /*00a2*/ 	.short	0x0000
        /*00a4*/ 	.byte	0x00, 0xf0, 0x11, 0x00


	//----- nvinfo : EIATTR_SPARSE_MMA_MASK
	.align		4
.L_423:
        /*00a8*/ 	.byte	0x03, 0x50
        /*00aa*/ 	.short	0x0000


	//----- nvinfo : EIATTR_MAXREG_COUNT
	.align		4
        /*00ac*/ 	.byte	0x03, 0x1b
        /*00ae*/ 	.short	0x00ff


	//----- nvinfo : EIATTR_MERCURY_ISA_VERSION
	.align		4
        /*00b0*/ 	.byte	0x03, 0x5f
        /*00b2*/ 	.short	0x0101


	//----- nvinfo : EIATTR_INT_WARP_WIDE_INSTR_OFFSETS
	.align		4
        /*00b4*/ 	.byte	0x04, 0x31
        /*00b6*/ 	.short	(.L_425 - .L_424)


	//   ....[0]....
.L_424:
        /*00b8*/ 	.word	0x000033c0


	//----- nvinfo : EIATTR_VRC_CTA_INIT_COUNT
	.align		4
.L_425:
        /*00bc*/ 	.byte	0x02, 0x4a
	.zero		1
	.zero		1


	//----- nvinfo : EIATTR_EXIT_INSTR_OFFSETS
	.align		4
        /*00c0*/ 	.byte	0x04, 0x1c
        /*00c2*/ 	.short	(.L_427 - .L_426)


	//   ....[0]....
.L_426:
        /*00c4*/ 	.word	0x00000080


	//   ....[1]....
        /*00c8*/ 	.word	0x000006e0


	//   ....[2]....
        /*00cc*/ 	.word	0x00003540


	//----- nvinfo : EIATTR_CRS_STACK_SIZE
	.align		4
.L_427:
        /*00d0*/ 	.byte	0x04, 0x1e
        /*00d2*/ 	.short	(.L_429 - .L_428)
.L_428:
        /*00d4*/ 	.word	0x00000000


	//----- nvinfo : EIATTR_CBANK_PARAM_SIZE
	.align		4
.L_429:
        /*00d8*/ 	.byte	0x03, 0x19
        /*00da*/ 	.short	0x0040


	//----- nvinfo : EIATTR_PARAM_CBANK
	.align		4
        /*00dc*/ 	.byte	0x04, 0x0a
        /*00de*/ 	.short	(.L_431 - .L_430)
	.align		4
.L_430:
        /*00e0*/ 	.word	index@(.nv.constant0._Z29testAllSurfelNormalVoteKerneliPfiiiiS_iPiS0_)
        /*00e4*/ 	.short	0x0380
        /*00e6*/ 	.short	0x0040


	//----- nvinfo : EIATTR_SW_WAR
	.align		4
.L_431:
        /*00e8*/ 	.byte	0x04, 0x36
        /*00ea*/ 	.short	(.L_433 - .L_432)
.L_432:
        /*00ec*/ 	.word	0x00000008
.L_433:


//--------------------- .nv.info._Z21renderMaskFrameKernelPhiiiPf --------------------------
	.section	.nv.info._Z21renderMaskFrameKernelPhiiiPf,"",@"SHT_CUDA_INFO"
	.sectionflags	@""
	.align	4


	//----- nvinfo : EIATTR_CUDA_API_VERSION
	.align		4
        /*0000*/ 	.byte	0x04, 0x37
        /*0002*/ 	.short	(.L_435 - .L_434)
.L_434:
        /*0004*/ 	.word	0x00000082


	//----- nvinfo : EIATTR_KPARAM_INFO
	.align		4
.L_435:
        /*0008*/ 	.byte	0x04, 0x17
        /*000a*/ 	.short	(.L_437 - .L_436)
.L_436:
        /*000c*/ 	.word	0x00000000
        /*0010*/ 	.short	0x0004
        /*0012*/ 	.short	0x0018
        /*0014*/ 	.byte	0x00, 0xf5, 0x21, 0x00


	//----- nvinfo : EIATTR_KPARAM_INFO
	.align		4
.L_437:
        /*0018*/ 	.byte	0x04, 0x17
        /*001a*/ 	.short	(.L_439 - .L_438)
.L_438:
        /*001c*/ 	.word	0x00000000
        /*0020*/ 	.short	0x0003
        /*0022*/ 	.short	0x0010
        /*0024*/ 	.byte	0x00, 0xf0, 0x11, 0x00


	//----- nvinfo : EIATTR_KPARAM_INFO
	.align		4
.L_439:
        /*0028*/ 	.byte	0x04, 0x17
        /*002a*/ 	.short	(.L_441 - .L_440)
.L_440:
        /*002c*/ 	.word	0x00000000
        /*0030*/ 	.short	0x0002
        /*0032*/ 	.short	0x000c
        /*0034*/ 	.byte	0x00, 0xf0, 0x11, 0x00


	//----- nvinfo : EIATTR_KPARAM_INFO
	.align		4
.L_441:
        /*0038*/ 	.byte	0x04, 0x17
        /*003a*/ 	.short	(.L_443 - .L_442)
.L_442:
        /*003c*/ 	.word	0x00000000
        /*0040*/ 	.short	0x0001
        /*0042*/ 	.short	0x0008
        /*0044*/ 	.byte	0x00, 0xf0, 0x11, 0x00


	//----- nvinfo : EIATTR_KPARAM_INFO
	.align		4
.L_443:
        /*0048*/ 	.byte	0x04, 0x17
        /*004a*/ 	.short	(.L_445 - .L_444)
.L_444:
        /*004c*/ 	.word	0x00000000
        /*0050*/ 	.short	0x0000
        /*0052*/ 	.short	0x0000
        /*0054*/ 	.byte	0x00, 0xf5, 0x21, 0x00


	//----- nvinfo : EIATTR_SPARSE_MMA_MASK
	.align		4
.L_445:
        /*0058*/ 	.byte	0x03, 0x50
        /*005a*/ 	.short	0x0000


	//----- nvinfo : EIATTR_MAXREG_COUNT
	.align		4
        /*005c*/ 	.byte	0x03, 0x1b
        /*005e*/ 	.short	0x00ff


	//----- nvinfo : EIATTR_MERCURY_ISA_VERSION
	.align		4
        /*0060*/ 	.byte	0x03, 0x5f
        /*0062*/ 	.short	0x0101


	//----- nvinfo : EIATTR_VRC_CTA_INIT_COUNT
	.align		4
        /*0064*/ 	.byte	0x02, 0x4a
	.zero		1
	.zero		1


	//----- nvinfo : EIATTR_EXIT_INSTR_OFFSETS
	.align		4
        /*0068*/ 	.byte	0x04, 0x1c
        /*006a*/ 	.short	(.L_447 - .L_446)


	//   ....[0]....
.L_446:
        /*006c*/ 	.word	0x00001500


	//----- nvinfo : EIATTR_CRS_STACK_SIZE
	.align		4
.L_447:
        /*0070*/ 	.byte	0x04, 0x1e
        /*0072*/ 	.short	(.L_449 - .L_448)
.L_448:
        /*0074*/ 	.word	0x00000000


	//----- nvinfo : EIATTR_CBANK_PARAM_SIZE
	.align		4
.L_449:
        /*0078*/ 	.byte	0x03, 0x19
        /*007a*/ 	.short	0x0020


	//----- nvinfo : EIATTR_PARAM_CBANK
	.align		4
        /*007c*/ 	.byte	0x04, 0x0a
        /*007e*/ 	.short	(.L_451 - .L_450)
	.align		4
.L_450:
        /*0080*/ 	.word	index@(.nv.constant0._Z21renderMaskFrameKernelPhiiiPf)
        /*0084*/ 	.short	0x0380
        /*0086*/ 	.short	0x0020


	//----- nvinfo : EIATTR_SW_WAR
	.align		4
.L_451:
        /*0088*/ 	.byte	0x04, 0x36
        /*008a*/ 	.short	(.L_453 - .L_452)
.L_452:
        /*008c*/ 	.word	0x00000008
.L_453:


//--------------------- .nv.info._Z24renderProjectFrameKernelyiiiPfiiiS_S_ --------------------------
	.section	.nv.info._Z24renderProjectFrameKernelyiiiPfiiiS_S_,"",@"SHT_CUDA_INFO"
	.sectionflags	@""
	.align	4


	//----- nvinfo : EIATTR_CUDA_API_VERSION
	.align		4
        /*0000*/ 	.byte	0x04, 0x37
        /*0002*/ 	.short	(.L_455 - .L_454)
.L_454:
        /*0004*/ 	.word	0x00000082


	//----- nvinfo : EIATTR_KPARAM_INFO
	.align		4
.L_455:
        /*0008*/ 	.byte	0x04, 0x17
        /*000a*/ 	.short	(.L_457 - .L_456)
.L_456:
        /*000c*/ 	.word	0x00000000
        /*0010*/ 	.short	0x0009
        /*0012*/ 	.short	0x0038
        /*0014*/ 	.byte	0x00, 0xf5, 0x21, 0x00


	//----- nvinfo : EIATTR_KPARAM_INFO
	.align		4
.L_457:
        /*0018*/ 	.byte	0x04, 0x17
        /*001a*/ 	.short	(.L_459 - .L_458)
.L_458:
        /*001c*/ 	.word	0x00000000
        /*0020*/ 	.short	0x0008
        /*0022*/ 	.short	0x0030
        /*0024*/ 	.byte	0x00, 0xf5, 0x21, 0x00


	//----- nvinfo : EIATTR_KPARAM_INFO
	.align		4
.L_459:
        /*0028*/ 	.byte	0x04, 0x17
        /*002a*/ 	.short	(.L_461 - .L_460)
.L_460:
        /*002c*/ 	.word	0x00000000
        /*0030*/ 	.short	0x0007
        /*0032*/ 	.short	0x0028
        /*0034*/ 	.byte	0x00, 0xf0, 0x11, 0x00


	//----- nvinfo : EIATTR_KPARAM_INFO
	.align		4
.L_461:
        /*0038*/ 	.byte	0x04, 0x17
        /*003a*/ 	.short	(.L_463 - .L_462)
.L_462:
        /*003c*/ 	.word	0x00000000
        /*0040*/ 	.short	0x0006
        /*0042*/ 	.short	0x0024
        /*0044*/ 	.byte	0x00, 0xf0, 0x11, 0x00


	//----- nvinfo : EIATTR_KPARAM_INFO
	.align		4
.L_463:
        /*0048*/ 	.byte	0x04, 0x17
        /*004a*/ 	.short	(.L_465 - .L_464)
.L_464:
        /*004c*/ 	.word	0x00000000
        /*0050*/ 	.short	0x0005
        /*0052*/ 	.short	0x0020
        /*0054*/ 	.byte	0x00, 0xf0, 0x11, 0x00


	//----- nvinfo : EIATTR_KPARAM_INFO
	.align		4
.L_465:
        /*0058*/ 	.byte	0x04, 0x17
        /*005a*/ 	.short	(.L_467 - .L_466)
.L_466:
        /*005c*/ 	.word	0x00000000
        /*0060*/ 	.short	0x0004
        /*0062*/ 	.short	0x0018
        /*0064*/ 	.byte	0x00, 0xf5, 0x21, 0x00


	//----- nvinfo : EIATTR_KPARAM_INFO
	.align		4
.L_467:
        /*0068*/ 	.byte	0x04, 0x17
        /*006a*/ 	.short	(.L_469 - .L_468)
.L_468:
        /*006c*/ 	.word	0x00000000
        /*0070*/ 	.short	0x0003
        /*0072*/ 	.short	0x0010
        /*0074*/ 	.byte	0x00, 0xf0, 0x11, 0x00


	//----- nvinfo : EIATTR_KPARAM_INFO
	.align		4
.L_469:
        /*0078*/ 	.byte	0x04, 0x17
        /*007a*/ 	.short	(.L_471 - .L_470)
.L_470:
        /*007c*/ 	.word	0x00000000
        /*0080*/ 	.short	0x0002
        /*0082*/ 	.short	0x000c
        /*0084*/ 	.byte	0x00, 0xf0, 0x11, 0x00


	//----- nvinfo : EIATTR_KPARAM_INFO
	.align		4
.L_471:
        /*0088*/ 	.byte	0x04, 0x17
        /*008a*/ 	.short	(.L_473 - .L_472)
.L_472:
        /*008c*/ 	.word	0x00000000
        /*0090*/ 	.short	0x0001
        /*0092*/ 	.short	0x0008
        /*0094*/ 	.byte	0x00, 0xf0, 0x11, 0x00


	//----- nvinfo : EIATTR_KPARAM_INFO
	.align		4
.L_473:
        /*0098*/ 	.byte	0x04, 0x17
        /*009a*/ 	.short	(.L_475 - .L_474)
.L_474:
        /*009c*/ 	.word	0x00000000
        /*00a0*/ 	.short	0x0000
        /*00a2*/ 	.short	0x0000
        /*00a4*/ 	.byte	0x00, 0xf0, 0x21, 0x00


	//----- nvinfo : EIATTR_SPARSE_MMA_MASK
	.align		4
.L_475:
        /*00a8*/ 	.byte	0x03, 0x50
        /*00aa*/ 	.short	0x0000


	//----- nvinfo : EIATTR_MAXREG_COUNT
	.align		4
        /*00ac*/ 	.byte	0x03, 0x1b
        /*00ae*/ 	.short	0x00ff


	//----- nvinfo : EIATTR_MERCURY_ISA_VERSION
	.align		4
        /*00b0*/ 	.byte	0x03, 0x5f
        /*00b2*/ 	.short	0x0101


	//----- nvinfo : EIATTR_VRC_CTA_INIT_COUNT
	.align		4
        /*00b4*/ 	.byte	0x02, 0x4a
	.zero		1
	.zero		1


	//----- nvinfo : EIATTR_EXIT_INSTR_OFFSETS
	.align		4
        /*00b8*/ 	.byte	0x04, 0x1c
        /*00ba*/ 	.short	(.L_477 - .L_476)


	//   ....[0]....
.L_476:
        /*00bc*/ 	.word	0x00000640


	//----- nvinfo : EIATTR_CRS_STACK_SIZE
	.align		4
.L_477:
        /*00c0*/ 	.byte	0x04, 0x1e
        /*00c2*/ 	.short	(.L_479 - .L_478)
.L_478:
        /*00c4*/ 	.word	0x00000000


	//----- nvinfo : EIATTR_CBANK_PARAM_SIZE
	.align		4
.L_479:
        /*00c8*/ 	.byte	0x03, 0x19
        /*00ca*/ 	.short	0x0040


	//----- nvinfo : EIATTR_PARAM_CBANK
	.align		4
        /*00cc*/ 	.byte	0x04, 0x0a
        /*00ce*/ 	.short	(.L_481 - .L_480)
	.align		4
.L_480:
        /*00d0*/ 	.word	index@(.nv.constant0._Z24renderProjectFrameKernelyiiiPfiiiS_S_)
        /*00d4*/ 	.short	0x0380
        /*00d6*/ 	.short	0x0040


	//----- nvinfo : EIATTR_SW_WAR
	.align		4
.L_481:
        /*00d8*/ 	.byte	0x04, 0x36
        /*00da*/ 	.short	(.L_483 - .L_482)
.L_482:
        /*00dc*/ 	.word	0x00000008
.L_483:


//--------------------- .nv.info._Z34loopClosureCopyMatchInstanceKerneliPfiiPii --------------------------
	.section	.nv.info._Z34loopClosureCopyMatchInstanceKerneliPfiiPii,"",@"SHT_CUDA_INFO"
	.sectionflags	@""
	.align	4


	//----- nvinfo : EIATTR_CUDA_API_VERSION
	.align		4
        /*0000*/ 	.byte	0x04, 0x37
        /*0002*/ 	.short	(.L_485 - .L_484)
.L_484:
        /*0004*/ 	.word	0x00000082


	//----- nvinfo : EIATTR_KPARAM_INFO
	.align		4
.L_485:
        /*0008*/ 	.byte	0x04, 0x17
        /*000a*/ 	.short	(.L_487 - .L_486)
.L_486:
        /*000c*/ 	.word	0x00000000
        /*0010*/ 	.short	0x0005
        /*0012*/ 	.short	0x0020
        /*0014*/ 	.byte	0x00, 0xf0, 0x11, 0x00


	//----- nvinfo : EIATTR_KPARAM_INFO
	.align		4
.L_487:
        /*0018*/ 	.byte	0x04, 0x17
        /*001a*/ 	.short	(.L_489 - .L_488)
.L_488:
        /*001c*/ 	.word	0x00000000
        /*0020*/ 	.short	0x0004
        /*0022*/ 	.short	0x0018
        /*0024*/ 	.byte	0x00, 0xf5, 0x21, 0x00


	//----- nvinfo : EIATTR_KPARAM_INFO
	.align		4
.L_489:
        /*0028*/ 	.byte	0x04, 0x17
        /*002a*/ 	.short	(.L_491 - .L_490)
.L_490:
        /*002c*/ 	.word	0x00000000
        /*0030*/ 	.short	0x0003
        /*0032*/ 	.short	0x0014
        /*0034*/ 	.byte	0x00, 0xf0, 0x11, 0x00


	//----- nvinfo : EIATTR_KPARAM_INFO
	.align		4
.L_491:
        /*0038*/ 	.byte	0x04, 0x17
        /*003a*/ 	.short	(.L_493 - .L_492)
.L_492:
        /*003c*/ 	.word	0x00000000
        /*0040*/ 	.short	0x0002
        /*0042*/ 	.short	0x0010
        /*0044*/ 	.byte	0x00, 0xf0, 0x11, 0x00


	//----- nvinfo : EIATTR_KPARAM_INFO
	.align		4
.L_493:
        /*0048*/ 	.byte	0x04, 0x17
        /*004a*/ 	.short	(.L_495 - .L_494)
.L_494:
        /*004c*/ 	.word	0x00000000
        /*0050*/ 	.short	0x0001
        /*0052*/ 	.short	0x0008
        /*0054*/ 	.byte	0x00, 0xf5, 0x21, 0x00


	//----- nvinfo : EIATTR_KPARAM_INFO
	.align		4
.L_495:
        /*0058*/ 	.byte	0x04, 0x17
        /*005a*/ 	.short	(.L_497 - .L_496)
.L_496:
        /*005c*/ 	.word	0x00000000
        /*0060*/ 	.short	0x0000
        /*0062*/ 	.short	0x0000
        /*0064*/ 	.byte	0x00, 0xf0, 0x11, 0x00


	//----- nvinfo : EIATTR_SPARSE_MMA_MASK
	.align		4
.L_497:
        /*0068*/ 	.byte	0x03, 0x50
        /*006a*/ 	.short	0x0000


	//----- nvinfo : EIATTR_MAXREG_COUNT
	.align		4
        /*006c*/ 	.byte	0x03, 0x1b
        /*006e*/ 	.short	0x00ff


	//----- nvinfo : EIATTR_MERCURY_ISA_VERSION
	.align		4
        /*0070*/ 	.byte	0x03, 0x5f
        /*0072*/ 	.short	0x0101


	//----- nvinfo : EIATTR_VRC_CTA_INIT_COUNT
	.align		4
        /*0074*/ 	.byte	0x02, 0x4a
	.zero		1
	.zero		1


	//----- nvinfo : EIATTR_EXIT_INSTR_OFFSETS
	.align		4
        /*0078*/ 	.byte	0x04, 0x1c
        /*007a*/ 	.short	(.L_499 - .L_498)


	//   ....[0]....
.L_498:
        /*007c*/ 	.word	0x00000090


	//   ....[1]....
        /*0080*/ 	.word	0x000001e0


	//   ....[2]....
        /*0084*/ 	.word	0x00000370


	//----- nvinfo : EIATTR_CBANK_PARAM_SIZE
	.align		4
.L_499:
        /*0088*/ 	.byte	0x03, 0x19
        /*008a*/ 	.short	0x0024


	//----- nvinfo : EIATTR_PARAM_CBANK
	.align		4
        /*008c*/ 	.byte	0x04, 0x0a
        /*008e*/ 	.short	(.L_501 - .L_500)
	.align		4
.L_500:
        /*0090*/ 	.word	index@(.nv.constant0._Z34loopClosureCopyMatchInstanceKerneliPfiiPii)
        /*0094*/ 	.short	0x0380
        /*0096*/ 	.short	0x0024


	//----- nvinfo : EIATTR_SW_WAR
	.align		4
.L_501:
        /*0098*/ 	.byte	0x04, 0x36
        /*009a*/ 	.short	(.L_503 - .L_502)
.L_502:
        /*009c*/ 	.word	0x00000008
.L_503:


//--------------------- .nv.info._Z22mapKnnVoteColourKerneliPfiiiPiS_iS0_S_S_ --------------------------
	.section	.nv.info._Z22mapKnnVoteColourKerneliPfiiiPiS_iS0_S_S_,"",@"SHT_CUDA_INFO"
	.sectionflags	@""
	.align	4


	//----- nvinfo : EIATTR_CUDA_API_VERSION
	.align		4
        /*0000*/ 	.byte	0x04, 0x37
        /*0002*/ 	.short	(.L_505 - .L_504)
.L_504:
        /*0004*/ 	.word	0x00000082


	//----- nvinfo : EIATTR_KPARAM_INFO
	.align		4
.L_505:
        /*0008*/ 	.byte	0x04, 0x17
        /*000a*/ 	.short	(.L_507 - .L_506)
.L_506:
        /*000c*/ 	.word	0x00000000
        /*0010*/ 	.short	0x000a
        /*0012*/ 	.short	0x0048
        /*0014*/ 	.byte	0x00, 0xf5, 0x21, 0x00


	//----- nvinfo : EIATTR_KPARAM_INFO
	.align		4
.L_507:
        /*0018*/ 	.byte	0x04, 0x17
        /*001a*/ 	.short	(.L_509 - .L_508)
.L_508:
        /*001c*/ 	.word	0x00000000
        /*0020*/ 	.short	0x0009
        /*0022*/ 	.short	0x0040
        /*0024*/ 	.byte	0x00, 0xf5, 0x21, 0x00


	//----- nvinfo : EIATTR_KPARAM_INFO
	.align		4
.L_509:
        /*0028*/ 	.byte	0x04, 0x17
        /*002a*/ 	.short	(.L_511 - .L_510)
.L_510:
        /*002c*/ 	.word	0x00000000
        /*0030*/ 	.short	0x0008
        /*0032*/ 	.short	0x0038
        /*0034*/ 	.byte	0x00, 0xf5, 0x21, 0x00


	//----- nvinfo : EIATTR_KPARAM_INFO
	.align		4
.L_511:
        /*0038*/ 	.byte	0x04, 0x17
        /*003a*/ 	.short	(.L_513 - .L_512)
.L_512:
        /*003c*/ 	.word	0x00000000
        /*0040*/ 	.short	0x0007
        /*0042*/ 	.short	0x0030
        /*0044*/ 	.byte	0x00, 0xf0, 0x11, 0x00


	//----- nvinfo : EIATTR_KPARAM_INFO
	.align		4
.L_513:
        /*0048*/ 	.byte	0x04, 0x17
        /*004a*/ 	.short	(.L_515 - .L_514)
.L_514:
        /*004c*/ 	.word	0x00000000
        /*0050*/ 	.short	0x0006
        /*0052*/ 	.short	0x0028
        /*0054*/ 	.byte	0x00, 0xf5, 0x21, 0x00


	//----- nvinfo : EIATTR_KPARAM_INFO
	.align		4
.L_515:
        /*0058*/ 	.byte	0x04, 0x17
        /*005a*/ 	.short	(.L_517 - .L_516)
.L_516:
        /*005c*/ 	.word	0x00000000
        /*0060*/ 	.short	0x0005
        /*0062*/ 	.short	0x0020
        /*0064*/ 	.byte	0x00, 0xf5, 0x21, 0x00


	//----- nvinfo : EIATTR_KPARAM_INFO
	.align		4
.L_517:
        /*0068*/ 	.byte	0x04, 0x17
        /*006a*/ 	.short	(.L_519 - .L_518)
.L_518:
        /*006c*/ 	.word	0x00000000
        /*0070*/ 	.short	0x0004
        /*0072*/ 	.short	0x0018
        /*0074*/ 	.byte	0x00, 0xf0, 0x11, 0x00


	//----- nvinfo : EIATTR_KPARAM_INFO
	.align		4
.L_519:
        /*0078*/ 	.byte	0x04, 0x17
        /*007a*/ 	.short	(.L_521 - .L_520)
.L_520:
        /*007c*/ 	.word	0x00000000
        /*0080*/ 	.short	0x0003
        /*0082*/ 	.short	0x0014
        /*0084*/ 	.byte	0x00, 0xf0, 0x11, 0x00


	//----- nvinfo : EIATTR_KPARAM_INFO
	.align		4
.L_521:
        /*0088*/ 	.byte	0x04, 0x17
        /*008a*/ 	.short	(.L_523 - .L_522)
.L_522:
        /*008c*/ 	.word	0x00000000
        /*0090*/ 	.short	0x0002
        /*0092*/ 	.short	0x0010
        /*0094*/ 	.byte	0x00, 0xf0, 0x11, 0x00


	//----- nvinfo : EIATTR_KPARAM_INFO
	.align		4
.L_523:
        /*0098*/ 	.byte	0x04, 0x17
        /*009a*/ 	.short	(.L_525 - .L_524)
.L_524:
        /*009c*/ 	.word	0x00000000
        /*00a0*/ 	.short	0x0001
        /*00a2*/ 	.short	0x0008
        /*00a4*/ 	.byte	0x00, 0xf5, 0x21, 0x00


	//----- nvinfo : EIATTR_KPARAM_INFO
	.align		4
.L_525:
        /*00a8*/ 	.byte	0x04, 0x17
        /*00aa*/ 	.short	(.L_527 - .L_526)
.L_526:
        /*00ac*/ 	.word	0x00000000
        /*00b0*/ 	.short	0x0000
        /*00b2*/ 	.short	0x0000
        /*00b4*/ 	.byte	0x00, 0xf0, 0x11, 0x00


	//----- nvinfo : EIATTR_SPARSE_MMA_MASK
	.align		4
.L_527:
        /*00b8*/ 	.byte	0x03, 0x50
        /*00ba*/ 	.short	0x0000


	//----- nvinfo : EIATTR_MAXREG_COUNT
	.align		4
        /*00bc*/ 	.byte	0x03, 0x1b
        /*00be*/ 	.short	0x00ff


	//----- nvinfo : EIATTR_MERCURY_ISA_VERSION
	.align		4
        /*00c0*/ 	.byte	0x03, 0x5f
        /*00c2*/ 	.short	0x0101


	//----- nvinfo : EIATTR_VRC_CTA_INIT_COUNT
	.align		4
        /*00c4*/ 	.byte	0x02, 0x4a
	.zero		1
	.zero		1


	//----- nvinfo : EIATTR_EXIT_INSTR_OFFSETS
	.align		4
        /*00c8*/ 	.byte	0x04, 0x1c
        /*00ca*/ 	.short	(.L_529 - .L_528)


	//   ....[0]....
.L_528:
        /*00cc*/ 	.word	0x00000090


	//   ....[1]....
        /*00d0*/ 	.word	0x000018a0


	//   ....[2]....
        /*00d4*/ 	.word	0x00001950


	//----- nvinfo : EIATTR_CRS_STACK_SIZE
	.align		4
.L_529:
        /*00d8*/ 	.byte	0x04, 0x1e
        /*00da*/ 	.short	(.L_531 - .L_530)
.L_530:
        /*00dc*/ 	.word	0x00000000


	//----- nvinfo : EIATTR_CBANK_PARAM_SIZE
	.align		4
.L_531:
        /*00e0*/ 	.byte	0x03, 0x19
        /*00e2*/ 	.short	0x0050


	//----- nvinfo : EIATTR_PARAM_CBANK
	.align		4
        /*00e4*/ 	.byte	0x04, 0x0a
        /*00e6*/ 	.short	(.L_533 - .L_532)
	.align		4
.L_532:
        /*00e8*/ 	.word	index@(.nv.constant0._Z22mapKnnVoteColourKerneliPfiiiPiS_iS0_S_S_)
        /*00ec*/ 	.short	0x0380
        /*00ee*/ 	.short	0x0050


	//----- nvinfo : EIATTR_SW_WAR
	.align		4
.L_533:
        /*00f0*/ 	.byte	0x04, 0x36
        /*00f2*/ 	.short	(.L_535 - .L_534)
.L_534:
        /*00f4*/ 	.word	0x00000008
.L_535:


//--------------------- .nv.info._Z22getVertexFromMapKerneliPfiS_ --------------------------
	.section	.nv.info._Z22getVertexFromMapKerneliPfiS_,"",@"SHT_CUDA_INFO"
	.sectionflags	@""
	.align	4


	//----- nvinfo : EIATTR_CUDA_API_VERSION
	.align		4
        /*0000*/ 	.byte	0x04, 0x37
        /*0002*/ 	.short	(.L_537 - .L_536)
.L_536:
        /*0004*/ 	.word	0x00000082


	//----- nvinfo : EIATTR_KPARAM_INFO
	.align		4
.L_537:
        /*0008*/ 	.byte	0x04, 0x17
        /*000a*/ 	.short	(.L_539 - .L_538)
.L_538:
        /*000c*/ 	.word	0x00000000
        /*0010*/ 	.short	0x0003
        /*0012*/ 	.short	0x0018
        /*0014*/ 	.byte	0x00, 0xf5, 0x21, 0x00


	//----- nvinfo : EIATTR_KPARAM_INFO
	.align		4
.L_539:
        /*0018*/ 	.byte	0x04, 0x17
        /*001a*/ 	.short	(.L_541 - .L_540)
.L_540:
        /*001c*/ 	.word	0x00000000
        /*0020*/ 	.short	0x0002
        /*0022*/ 	.short	0x0010
        /*0024*/ 	.byte	0x00, 0xf0, 0x11, 0x00


	//----- nvinfo : EIATTR_KPARAM_INFO
	.align		4
.L_541:
        /*0028*/ 	.byte	0x04, 0x17
        /*002a*/ 	.short	(.L_543 - .L_542)
.L_542:
        /*002c*/ 	.word	0x00000000
        /*0030*/ 	.short	0x0001
        /*0032*/ 	.short	0x0008
        /*0034*/ 	.byte	0x00, 0xf5, 0x21, 0x00


	//----- nvinfo : EIATTR_KPARAM_INFO
	.align		4
.L_543:
        /*0038*/ 	.byte	0x04, 0x17
        /*003a*/ 	.short	(.L_545 - .L_544)
.L_544:
        /*003c*/ 	.word	0x00000000
        /*0040*/ 	.short	0x0000
        /*0042*/ 	.short	0x0000
        /*0044*/ 	.byte	0x00, 0xf0, 0x11, 0x00


	//----- nvinfo : EIATTR_SPARSE_MMA_MASK
	.align		4
.L_545:
        /*0048*/ 	.byte	0x03, 0x50
        /*004a*/ 	.short	0x0000


	//----- nvinfo : EIATTR_MAXREG_COUNT
	.align		4
        /*004c*/ 	.byte	0x03, 0x1b
        /*004e*/ 	.short	0x00ff


	//----- nvinfo : EIATTR_MERCURY_ISA_VERSION
	.align		4
        /*0050*/ 	.byte	0x03, 0x5f
        /*0052*/ 	.short	0x0101


	//----- nvinfo : EIATTR_VRC_CTA_INIT_COUNT
	.align		4
        /*0054*/ 	.byte	0x02, 0x4a
	.zero		1
	.zero		1


	//----- nvinfo : EIATTR_EXIT_INSTR_OFFSETS
	.align		4
        /*0058*/ 	.byte	0x04, 0x1c
        /*005a*/ 	.short	(.L_547 - .L_546)


	//   ....[0]....
.L_546:
        /*005c*/ 	.word	0x00000070


	//   ....[1]....
        /*0060*/ 	.word	0x00000170


	//----- nvinfo : EIATTR_CBANK_PARAM_SIZE
	.align		4
.L_547:
        /*0064*/ 	.byte	0x03, 0x19
        /*0066*/ 	.short	0x0020


	//----- nvinfo : EIATTR_PARAM_CBANK
	.align		4
        /*0068*/ 	.byte	0x04, 0x0a
        /*006a*/ 	.short	(.L_549 - .L_548)
	.align		4
.L_548:
        /*006c*/ 	.word	index@(.nv.constant0._Z22getVertexFromMapKerneliPfiS_)
        /*0070*/ 	.short	0x0380
        /*0072*/ 	.short	0x0020


	//----- nvinfo : EIATTR_SW_WAR
	.align		4
.L_549:
        /*0074*/ 	.byte	0x04, 0x36
        /*0076*/ 	.short	(.L_551 - .L_550)
.L_550:
        /*0078*/ 	.word	0x00000008
.L_551:


//--------------------- .nv.info._Z29countAndColourSurfelMapKerneliPfiiiS_Pi --------------------------
	.section	.nv.info._Z29countAndColourSurfelMapKerneliPfiiiS_Pi,"",@"SHT_CUDA_INFO"
	.sectionflags	@""
	.align	4


	//----- nvinfo : EIATTR_CUDA_API_VERSION
	.align		4
        /*0000*/ 	.byte	0x04, 0x37
        /*0002*/ 	.short	(.L_553 - .L_552)
.L_552:
        /*0004*/ 	.word	0x00000082


	//----- nvinfo : EIATTR_KPARAM_INFO
	.align		4
.L_553:
        /*0008*/ 	.byte	0x04, 0x17
        /*000a*/ 	.short	(.L_555 - .L_554)
.L_554:
        /*000c*/ 	.word	0x00000000
        /*0010*/ 	.short	0x0006
        /*0012*/ 	.short	0x0028
        /*0014*/ 	.byte	0x00, 0xf5, 0x21, 0x00


	//----- nvinfo : EIATTR_KPARAM_INFO
	.align		4
.L_555:
        /*0018*/ 	.byte	0x04, 0x17
        /*001a*/ 	.short	(.L_557 - .L_556)
.L_556:
        /*001c*/ 	.word	0x00000000
        /*0020*/ 	.short	0x0005
        /*0022*/ 	.short	0x0020
        /*0024*/ 	.byte	0x00, 0xf5, 0x21, 0x00


	//----- nvinfo : EIATTR_KPARAM_INFO
	.align		4
.L_557:
        /*0028*/ 	.byte	0x04, 0x17
        /*002a*/ 	.short	(.L_559 - .L_558)
.L_558:
        /*002c*/ 	.word	0x00000000
        /*0030*/ 	.short	0x0004
        /*0032*/ 	.short	0x0018
        /*0034*/ 	.byte	0x00, 0xf0, 0x11, 0x00


	//----- nvinfo : EIATTR_KPARAM_INFO
	.align		4
.L_559:
        /*0038*/ 	.byte	0x04, 0x17
        /*003a*/ 	.short	(.L_561 - .L_560)
.L_560:
        /*003c*/ 	.word	0x00000000
        /*0040*/ 	.short	0x0003
        /*0042*/ 	.short	0x0014
        /*0044*/ 	.byte	0x00, 0xf0, 0x11, 0x00


	//----- nvinfo : EIATTR_KPARAM_INFO
	.align		4
.L_561:
        /*0048*/ 	.byte	0x04, 0x17
        /*004a*/ 	.short	(.L_563 - .L_562)
.L_562:
        /*004c*/ 	.word	0x00000000
        /*0050*/ 	.short	0x0002
        /*0052*/ 	.short	0x0010
        /*0054*/ 	.byte	0x00, 0xf0, 0x11, 0x00


	//----- nvinfo : EIATTR_KPARAM_INFO
	.align		4
.L_563:
        /*0058*/ 	.byte	0x04, 0x17
        /*005a*/ 	.short	(.L_565 - .L_564)
.L_564:
        /*005c*/ 	.word	0x00000000
        /*0060*/ 	.short	0x0001
        /*0062*/ 	.short	0x0008
        /*0064*/ 	.byte	0x00, 0xf5, 0x21, 0x00


	//----- nvinfo : EIATTR_KPARAM_INFO
	.align		4
.L_565:
        /*0068*/ 	.byte	0x04, 0x17
        /*006a*/ 	.short	(.L_567 - .L_566)
.L_566:
        /*006c*/ 	.word	0x00000000
        /*0070*/ 	.short	0x0000
        /*0072*/ 	.short	0x0000
        /*0074*/ 	.byte	0x00, 0xf0, 0x11, 0x00


	//----- nvinfo : EIATTR_SPARSE_MMA_MASK
	.align		4
.L_567:
        /*0078*/ 	.byte	0x03, 0x50
        /*007a*/ 	.short	0x0000


	//----- nvinfo : EIATTR_MAXREG_COUNT
	.align		4
        /*007c*/ 	.byte	0x03, 0x1b
        /*007e*/ 	.short	0x00ff


	//----- nvinfo : EIATTR_MERCURY_ISA_VERSION
	.align		4
        /*0080*/ 	.byte	0x03, 0x5f
        /*0082*/ 	.short	0x0101


	//----- nvinfo : EIATTR_VRC_CTA_INIT_COUNT
	.align		4
        /*0084*/ 	.byte	0x02, 0x4a
	.zero		1
	.zero		1


	//----- nvinfo : EIATTR_EXIT_INSTR_OFFSETS
	.align		4
        /*0088*/ 	.byte	0x04, 0x1c
        /*008a*/ 	.short	(.L_569 - .L_568)


	//   ....[0]....
.L_568:
        /*008c*/ 	.word	0x00000070


	//   ....[1]....
        /*0090*/ 	.word	0x00000e80


	//   ....[2]....
        /*0094*/ 	.word	0x00000ef0


	//   ....[3]....
        /*0098*/ 	.word	0x00000f20


	//----- nvinfo : EIATTR_CRS_STACK_SIZE
	.align		4
.L_569:
        /*009c*/ 	.byte	0x04, 0x1e
        /*009e*/ 	.short	(.L_571 - .L_570)
.L_570:
        /*00a0*/ 	.word	0x00000000


	//----- nvinfo : EIATTR_CBANK_PARAM_SIZE
	.align		4
.L_571:
        /*00a4*/ 	.byte	0x03, 0x19
        /*00a6*/ 	.short	0x0030


	//----- nvinfo : EIATTR_PARAM_CBANK
	.align		4
        /*00a8*/ 	.byte	0x04, 0x0a
        /*00aa*/ 	.short	(.L_573 - .L_572)
	.align		4
.L_572:
        /*00ac*/ 	.word	index@(.nv.constant0._Z29countAndColourSurfelMapKerneliPfiiiS_Pi)
        /*00b0*/ 	.short	0x0380
        /*00b2*/ 	.short	0x0030


	//----- nvinfo : EIATTR_SW_WAR
	.align		4
.L_573:
        /*00b4*/ 	.byte	0x04, 0x36
        /*00b6*/ 	.short	(.L_575 - .L_574)
.L_574:
        /*00b8*/ 	.word	0x00000008
.L_575:


//--------------------- .nv.info._Z29updateSurfelMapInstanceKernelyiiiPfiiPhiii --------------------------
	.section	.nv.info._Z29updateSurfelMapInstanceKernelyiiiPfiiPhiii,"",@"SHT_CUDA_INFO"
	.sectionflags	@""
	.align	4


	//----- nvinfo : EIATTR_CUDA_API_VERSION
	.align		4
        /*0000*/ 	.byte	0x04, 0x37
        /*0002*/ 	.short	(.L_577 - .L_576)
.L_576:
        /*0004*/ 	.word	0x00000082


	//----- nvinfo : EIATTR_KPARAM_INFO
	.align		4
.L_577:
        /*0008*/ 	.byte	0x04, 0x17
        /*000a*/ 	.short	(.L_579 - .L_578)
.L_578:
        /*000c*/ 	.word	0x00000000
        /*0010*/ 	.short	0x000a
        /*0012*/ 	.short	0x0038
        /*0014*/ 	.byte	0x00, 0xf0, 0x11, 0x00


	//----- nvinfo : EIATTR_KPARAM_INFO
	.align		4
.L_579:
        /*0018*/ 	.byte	0x04, 0x17
        /*001a*/ 	.short	(.L_581 - .L_580)
.L_580:
        /*001c*/ 	.word	0x00000000
        /*0020*/ 	.short	0x0009
        /*0022*/ 	.short	0x0034
        /*0024*/ 	.byte	0x00, 0xf0, 0x11, 0x00


	//----- nvinfo : EIATTR_KPARAM_INFO
	.align		4
.L_581:
        /*0028*/ 	.byte	0x04, 0x17
        /*002a*/ 	.short	(.L_583 - .L_582)
.L_582:
        /*002c*/ 	.word	0x00000000
        /*0030*/ 	.short	0x0008
        /*0032*/ 	.short	0x0030
        /*0034*/ 	.byte	0x00, 0xf0, 0x11, 0x00


	//----- nvinfo : EIATTR_KPARAM_INFO
	.align		4
.L_583:
        /*0038*/ 	.byte	0x04, 0x17
        /*003a*/ 	.short	(.L_585 - .L_584)
.L_584:
        /*003c*/ 	.word	0x00000000
        /*0040*/ 	.short	0x0007
        /*0042*/ 	.short	0x0028
        /*0044*/ 	.byte	0x00, 0xf5, 0x21, 0x00


	//----- nvinfo : EIATTR_KPARAM_INFO
	.align		4
.L_585:
        /*0048*/ 	.byte	0x04, 0x17
        /*004a*/ 	.short	(.L_587 - .L_586)
.L_586:
        /*004c*/ 	.word	0x00000000
        /*0050*/ 	.short	0x0006
        /*0052*/ 	.short	0x0024
        /*0054*/ 	.byte	0x00, 0xf0, 0x11, 0x00


	//----- nvinfo : EIATTR_KPARAM_INFO
	.align		4
.L_587:
        /*0058*/ 	.byte	0x04, 0x17
        /*005a*/ 	.short	(.L_589 - .L_588)
.L_588:
        /*005c*/ 	.word	0x00000000
        /*0060*/ 	.short	0x0005
        /*0062*/ 	.short	0x0020
        /*0064*/ 	.byte	0x00, 0xf0, 0x11, 0x00


	//----- nvinfo : EIATTR_KPARAM_INFO
	.align		4
.L_589:
        /*0068*/ 	.byte	0x04, 0x17
        /*006a*/ 	.short	(.L_591 - .L_590)
.L_590:
        /*006c*/ 	.word	0x00000000
        /*0070*/ 	.short	0x0004
        /*0072*/ 	.short	0x0018
        /*0074*/ 	.byte	0x00, 0xf5, 0x21, 0x00


	//----- nvinfo : EIATTR_KPARAM_INFO
	.align		4
.L_591:
        /*0078*/ 	.byte	0x04, 0x17
        /*007a*/ 	.short	(.L_593 - .L_592)
.L_592:
        /*007c*/ 	.word	0x00000000
        /*0080*/ 	.short	0x0003
        /*0082*/ 	.short	0x0010
        /*0084*/ 	.byte	0x00, 0xf0, 0x11, 0x00


	//----- nvinfo : EIATTR_KPARAM_INFO
	.align		4
.L_593:
        /*0088*/ 	.byte	0x04, 0x17
        /*008a*/ 	.short	(.L_595 - .L_594)
.L_594:
        /*008c*/ 	.word	0x00000000
        /*0090*/ 	.short	0x0002
        /*0092*/ 	.short	0x000c
        /*0094*/ 	.byte	0x00, 0xf0, 0x11, 0x00


	//----- nvinfo : EIATTR_KPARAM_INFO
	.align		4
.L_595:
        /*0098*/ 	.byte	0x04, 0x17
        /*009a*/ 	.short	(.L_597 - .L_596)
.L_596:
        /*009c*/ 	.word	0x00000000
        /*00a0*/ 	.short	0x0001
        /*00a2*/ 	.short	0x0008
        /*00a4*/ 	.byte	0x00, 0xf0, 0x11, 0x00


	//----- nvinfo : EIATTR_KPARAM_INFO
	.align		4
.L_597:
        /*00a8*/ 	.byte	0x04, 0x17
        /*00aa*/ 	.short	(.L_599 - .L_598)
.L_598:
        /*00ac*/ 	.word	0x00000000
        /*00b0*/ 	.short	0x0000
        /*00b2*/ 	.short	0x0000
        /*00b4*/ 	.byte	0x00, 0xf0, 0x21, 0x00


	//----- nvinfo : EIATTR_SPARSE_MMA_MASK
	.align		4
.L_599:
        /*00b8*/ 	.byte	0x03, 0x50
        /*00ba*/ 	.short	0x0000


	//----- nvinfo : EIATTR_MAXREG_COUNT
	.align		4
        /*00bc*/ 	.byte	0x03, 0x1b
        /*00be*/ 	.short	0x00ff


	//----- nvinfo : EIATTR_MERCURY_ISA_VERSION
	.align		4
        /*00c0*/ 	.byte	0x03, 0x5f
        /*00c2*/ 	.short	0x0101


	//----- nvinfo : EIATTR_VRC_CTA_INIT_COUNT
	.align		4
        /*00c4*/ 	.byte	0x02, 0x4a
	.zero		1
	.zero		1


	//----- nvinfo : EIATTR_EXIT_INSTR_OFFSETS
	.align		4
        /*00c8*/ 	.byte	0x04, 0x1c
        /*00ca*/ 	.short	(.L_601 - .L_600)


	//   ....[0]....
.L_600:
        /*00cc*/ 	.word	0x00000160


	//   ....[1]....
        /*00d0*/ 	.word	0x00000220


	//   ....[2]....
        /*00d4*/ 	.word	0x000003b0


	//----- nvinfo : EIATTR_CBANK_PARAM_SIZE
	.align		4
.L_601:
        /*00d8*/ 	.byte	0x03, 0x19
        /*00da*/ 	.short	0x003c


	//----- nvinfo : EIATTR_PARAM_CBANK
	.align		4
        /*00dc*/ 	.byte	0x04, 0x0a
        /*00de*/ 	.short	(.L_603 - .L_602)
	.align		4
.L_602:
        /*00e0*/ 	.word	index@(.nv.constant0._Z29updateSurfelMapInstanceKernelyiiiPfiiPhiii)
        /*00e4*/ 	.short	0x0380
        /*00e6*/ 	.short	0x003c


	//----- nvinfo : EIATTR_SW_WAR
	.align		4
.L_603:
        /*00e8*/ 	.byte	0x04, 0x36
        /*00ea*/ 	.short	(.L_605 - .L_604)
.L_604:
        /*00ec*/ 	.word	0x00000008
.L_605:


//--------------------- .nv.info._Z27cleanInstanceTableMapKerneliPfiiPi --------------------------
	.section	.nv.info._Z27cleanInstanceTableMapKerneliPfiiPi,"",@"SHT_CUDA_INFO"
	.sectionflags	@""
	.align	4


	//----- nvinfo : EIATTR_CUDA_API_VERSION
	.align		4
        /*0000*/ 	.byte	0x04, 0x37
        /*0002*/ 	.short	(.L_607 - .L_606)
.L_606:
        /*0004*/ 	.word	0x00000082


	//----- nvinfo : EIATTR_KPARAM_INFO
	.align		4
.L_607:
        /*0008*/ 	.byte	0x04, 0x17
        /*000a*/ 	.short	(.L_609 - .L_608)
.L_608:
        /*000c*/ 	.word	0x00000000
        /*0010*/ 	.short	0x0004
        /*0012*/ 	.short	0x0018
        /*0014*/ 	.byte	0x00, 0xf5, 0x21, 0x00


	//----- nvinfo : EIATTR_KPARAM_INFO
	.align		4
.L_609:
        /*0018*/ 	.byte	0x04, 0x17
        /*001a*/ 	.short	(.L_611 - .L_610)
.L_610:
        /*001c*/ 	.word	0x00000000
        /*0020*/ 	.short	0x0003
        /*0022*/ 	.short	0x0014
        /*0024*/ 	.byte	0x00, 0xf0, 0x11, 0x00


	//----- nvinfo : EIATTR_KPARAM_INFO
	.align		4
.L_611:
        /*0028*/ 	.byte	0x04, 0x17
        /*002a*/ 	.short	(.L_613 - .L_612)
.L_612:
        /*002c*/ 	.word	0x00000000
        /*0030*/ 	.short	0x0002
        /*0032*/ 	.short	0x0010
        /*0034*/ 	.byte	0x00, 0xf0, 0x11, 0x00


	//----- nvinfo : EIATTR_KPARAM_INFO
	.align		4
.L_613:
        /*0038*/ 	.byte	0x04, 0x17
        /*003a*/ 	.short	(.L_615 - .L_614)
.L_614:
        /*003c*/ 	.word	0x00000000
        /*0040*/ 	.short	0x0001
        /*0042*/ 	.short	0x0008
        /*0044*/ 	.byte	0x00, 0xf5, 0x21, 0x00


	//----- nvinfo : EIATTR_KPARAM_INFO
	.align		4
.L_615:
        /*0048*/ 	.byte	0x04, 0x17
        /*004a*/ 	.short	(.L_617 - .L_616)
.L_616:
        /*004c*/ 	.word	0x00000000
        /*0050*/ 	.short	0x0000
        /*0052*/ 	.short	0x0000
        /*0054*/ 	.byte	0x00, 0xf0, 0x11, 0x00


	//----- nvinfo : EIATTR_SPARSE_MMA_MASK
	.align		4
.L_617:
        /*0058*/ 	.byte	0x03, 0x50
        /*005a*/ 	.short	0x0000


	//----- nvinfo : EIATTR_MAXREG_COUNT
	.align		4
        /*005c*/ 	.byte	0x03, 0x1b
        /*005e*/ 	.short	0x00ff


	//----- nvinfo : EIATTR_MERCURY_ISA_VERSION
	.align		4
        /*0060*/ 	.byte	0x03, 0x5f
        /*0062*/ 	.short	0x0101


	//----- nvinfo : EIATTR_VRC_CTA_INIT_COUNT
	.align		4
        /*0064*/ 	.byte	0x02, 0x4a
	.zero		1
	.zero		1


	//----- nvinfo : EIATTR_EXIT_INSTR_OFFSETS
	.align		4
        /*0068*/ 	.byte	0x04, 0x1c
        /*006a*/ 	.short	(.L_619 - .L_618)


	//   ....[0]....
.L_618:
        /*006c*/ 	.word	0x000000a0


	//   ....[1]....
        /*0070*/ 	.word	0x00000610


	//   ....[2]....
        /*0074*/ 	.word	0x00000910


	//   ....[3]....
        /*0078*/ 	.word	0x00000980


	//   ....[4]....
        /*007c*/ 	.word	0x00000a70


	//----- nvinfo : EIATTR_CBANK_PARAM_SIZE
	.align		4
.L_619:
        /*0080*/ 	.byte	0x03, 0x19
        /*0082*/ 	.short	0x0020


	//----- nvinfo : EIATTR_PARAM_CBANK
	.align		4
        /*0084*/ 	.byte	0x04, 0x0a
        /*0086*/ 	.short	(.L_621 - .L_620)
	.align		4
.L_620:
        /*0088*/ 	.word	index@(.nv.constant0._Z27cleanInstanceTableMapKerneliPfiiPi)
        /*008c*/ 	.short	0x0380
        /*008e*/ 	.short	0x0020


	//----- nvinfo : EIATTR_SW_WAR
	.align		4
.L_621:
        /*0090*/ 	.byte	0x04, 0x36
        /*0092*/ 	.short	(.L_623 - .L_622)
.L_622:
        /*0094*/ 	.word	0x00000008
.L_623:


//--------------------- .nv.info._Z26computeMaxCountInMapKerneliPfiiPiS0_ --------------------------
	.section	.nv.info._Z26computeMaxCountInMapKerneliPfiiPiS0_,"",@"SHT_CUDA_INFO"
	.sectionflags	@""
	.align	4


	//----- nvinfo : EIATTR_CUDA_API_VERSION
	.align		4
        /*0000*/ 	.byte	0x04, 0x37
        /*0002*/ 	.short	(.L_625 - .L_624)
.L_624:
        /*0004*/ 	.word	0x00000082


	//----- nvinfo : EIATTR_KPARAM_INFO
	.align		4
.L_625:
        /*0008*/ 	.byte	0x04, 0x17
        /*000a*/ 	.short	(.L_627 - .L_626)
.L_626:
        /*000c*/ 	.word	0x00000000
        /*0010*/ 	.short	0x0005
        /*0012*/ 	.short	0x0020
        /*0014*/ 	.byte	0x00, 0xf5, 0x21, 0x00


	//----- nvinfo : EIATTR_KPARAM_INFO
	.align		4
.L_627:
        /*0018*/ 	.byte	0x04, 0x17
        /*001a*/ 	.short	(.L_629 - .L_628)
.L_628:
        /*001c*/ 	.word	0x00000000
        /*0020*/ 	.short	0x0004
        /*0022*/ 	.short	0x0018
        /*0024*/ 	.byte	0x00, 0xf5, 0x21, 0x00


	//----- nvinfo : EIATTR_KPARAM_INFO
	.align		4
.L_629:
        /*0028*/ 	.byte	0x04, 0x17
        /*002a*/ 	.short	(.L_631 - .L_630)
.L_630:
        /*002c*/ 	.word	0x00000000
        /*0030*/ 	.short	0x0003
        /*0032*/ 	.short	0x0014
        /*0034*/ 	.byte	0x00, 0xf0, 0x11, 0x00


	//----- nvinfo : EIATTR_KPARAM_INFO
	.align		4
.L_631:
        /*0038*/ 	.byte	0x04, 0x17
        /*003a*/ 	.short	(.L_633 - .L_632)
.L_632:
        /*003c*/ 	.word	0x00000000
        /*0040*/ 	.short	0x0002
        /*0042*/ 	.short	0x0010
        /*0044*/ 	.byte	0x00, 0xf0, 0x11, 0x00


	//----- nvinfo : EIATTR_KPARAM_INFO
	.align		4
.L_633:
        /*0048*/ 	.byte	0x04, 0x17
        /*004a*/ 	.short	(.L_635 - .L_634)
.L_634:
        /*004c*/ 	.word	0x00000000
        /*0050*/ 	.short	0x0001
        /*0052*/ 	.short	0x0008
        /*0054*/ 	.byte	0x00, 0xf5, 0x21, 0x00


	//----- nvinfo : EIATTR_KPARAM_INFO
	.align		4
.L_635:
        /*0058*/ 	.byte	0x04, 0x17
        /*005a*/ 	.short	(.L_637 - .L_636)
.L_636:
        /*005c*/ 	.word	0x00000000
        /*0060*/ 	.short	0x0000
        /*0062*/ 	.short	0x0000
        /*0064*/ 	.byte	0x00, 0xf0, 0x11, 0x00


	//----- nvinfo : EIATTR_SPARSE_MMA_MASK
	.align		4
.L_637:
        /*0068*/ 	.byte	0x03, 0x50
        /*006a*/ 	.short	0x0000


	//----- nvinfo : EIATTR_MAXREG_COUNT
	.align		4
        /*006c*/ 	.byte	0x03, 0x1b
        /*006e*/ 	.short	0x00ff


	//----- nvinfo : EIATTR_MERCURY_ISA_VERSION
	.align		4
        /*0070*/ 	.byte	0x03, 0x5f
        /*0072*/ 	.short	0x0101


	//----- nvinfo : EIATTR_INT_WARP_WIDE_INSTR_OFFSETS
	.align		4
        /*0074*/ 	.byte	0x04, 0x31
        /*0076*/ 	.short	(.L_639 - .L_638)


	//   ....[0]....
.L_638:
        /*0078*/ 	.word	0x000001b0


	//   ....[1]....
        /*007c*/ 	.word	0x00000240


	//   ....[2]....
        /*0080*/ 	.word	0x00000250


	//   ....[3]....
        /*0084*/ 	.word	0x000002e0


	//   ....[4]....
        /*0088*/ 	.word	0x000002f0


	//   ....[5]....
        /*008c*/ 	.word	0x00000370


	//   ....[6]....
        /*0090*/ 	.word	0x00000380


	//   ....[7]....
        /*0094*/ 	.word	0x000003f0


	//   ....[8]....
        /*0098*/ 	.word	0x00000460


	//   ....[9]....
        /*009c*/ 	.word	0x00000470


	//   ....[10]....
        /*00a0*/ 	.word	0x000004f0


	//   ....[11]....
        /*00a4*/ 	.word	0x00000500


	//   ....[12]....
        /*00a8*/ 	.word	0x00000580


	//   ....[13]....
        /*00ac*/ 	.word	0x00000590


	//   ....[14]....
        /*00b0*/ 	.word	0x00000600


	//   ....[15]....
        /*00b4*/ 	.word	0x00000670


	//   ....[16]....
        /*00b8*/ 	.word	0x00000680


	//   ....[17]....
        /*00bc*/ 	.word	0x00000700


	//   ....[18]....
        /*00c0*/ 	.word	0x00000710


	//   ....[19]....
        /*00c4*/ 	.word	0x00000790


	//   ....[20]....
        /*00c8*/ 	.word	0x000007a0


	//   ....[21]....
        /*00cc*/ 	.word	0x00000810


	//   ....[22]....
        /*00d0*/ 	.word	0x00000890


	//   ....[23]....
        /*00d4*/ 	.word	0x000008a0


	//   ....[24]....
        /*00d8*/ 	.word	0x00000930


	//   ....[25]....
        /*00dc*/ 	.word	0x00000940


	//   ....[26]....
        /*00e0*/ 	.word	0x000009c0


	//   ....[27]....
        /*00e4*/ 	.word	0x000009d0


	//   ....[28]....
        /*00e8*/ 	.word	0x00000af0


	//   ....[29]....
        /*00ec*/ 	.word	0x00000bb0


	//   ....[30]....
        /*00f0*/ 	.word	0x00000bc0


	//   ....[31]....
        /*00f4*/ 	.word	0x00000c40


	//   ....[32]....
        /*00f8*/ 	.word	0x00000c50


	//   ....[33]....
        /*00fc*/ 	.word	0x00000cd0


	//   ....[34]....
        /*0100*/ 	.word	0x00000ce0


	//   ....[35]....
        /*0104*/ 	.word	0x00000d50


	//   ....[36]....
        /*0108*/ 	.word	0x00000df0


	//   ....[37]....
        /*010c*/ 	.word	0x00000e00


	//   ....[38]....
        /*0110*/ 	.word	0x00000e80


	//   ....[39]....
        /*0114*/ 	.word	0x00000e90


	//   ....[40]....
        /*0118*/ 	.word	0x00000f10


	//   ....[41]....
        /*011c*/ 	.word	0x00000f20


	//   ....[42]....
        /*0120*/ 	.word	0x00000ff0


	//   ....[43]....
        /*0124*/ 	.word	0x000010c0


	//   ....[44]....
        /*0128*/ 	.word	0x000010d0


	//   ....[45]....
        /*012c*/ 	.word	0x00001160


	//   ....[46]....
        /*0130*/ 	.word	0x00001170


	//   ....[47]....
        /*0134*/ 	.word	0x000011e0


	//   ....[48]....
        /*0138*/ 	.word	0x000011f0


	//----- nvinfo : EIATTR_VRC_CTA_INIT_COUNT
	.align		4
.L_639:
        /*013c*/ 	.byte	0x02, 0x4a
	.zero		1
	.zero		1


	//----- nvinfo : EIATTR_EXIT_INSTR_OFFSETS
	.align		4
        /*0140*/ 	.byte	0x04, 0x1c
        /*0142*/ 	.short	(.L_641 - .L_640)


	//   ....[0]....
.L_640:
        /*0144*/ 	.word	0x000000a0


	//   ....[1]....
        /*0148*/ 	.word	0x00000a70


	//   ....[2]....
        /*014c*/ 	.word	0x00000fb0


	//   ....[3]....
        /*0150*/ 	.word	0x000011d0


	//   ....[4]....
        /*0154*/ 	.word	0x00001240


	//----- nvinfo : EIATTR_CRS_STACK_SIZE
	.align		4
.L_641:
        /*0158*/ 	.byte	0x04, 0x1e
        /*015a*/ 	.short	(.L_643 - .L_642)
.L_642:
        /*015c*/ 	.word	0x00000000


	//----- nvinfo : EIATTR_CBANK_PARAM_SIZE
	.align		4
.L_643:
        /*0160*/ 	.byte	0x03, 0x19
        /*0162*/ 	.short	0x0028


	//----- nvinfo : EIATTR_PARAM_CBANK
	.align		4
        /*0164*/ 	.byte	0x04, 0x0a
        /*0166*/ 	.short	(.L_645 - .L_644)
	.align		4
.L_644:
        /*0168*/ 	.word	index@(.nv.constant0._Z26computeMaxCountInMapKerneliPfiiPiS0_)
        /*016c*/ 	.short	0x0380
        /*016e*/ 	.short	0x0028


	//----- nvinfo : EIATTR_SW_WAR
	.align		4
.L_645:
        /*0170*/ 	.byte	0x04, 0x36
        /*0172*/ 	.short	(.L_647 - .L_646)
.L_646:
        /*0174*/ 	.word	0x00000008
.L_647:


//--------------------- .nv.info._Z24getProjectDepthMapKernelyiPfPtiiiS_i --------------------------
	.section	.nv.info._Z24getProjectDepthMapKernelyiPfPtiiiS_i,"",@"SHT_CUDA_INFO"
	.sectionflags	@""
	.align	4


	//----- nvinfo : EIATTR_CUDA_API_VERSION
	.align		4
        /*0000*/ 	.byte	0x04, 0x37
        /*0002*/ 	.short	(.L_649 - .L_648)
.L_648:
        /*0004*/ 	.word	0x00000082


	//----- nvinfo : EIATTR_KPARAM_INFO
	.align		4
.L_649:
        /*0008*/ 	.byte	0x04, 0x17
        /*000a*/ 	.short	(.L_651 - .L_650)
.L_650:
        /*000c*/ 	.word	0x00000000
        /*0010*/ 	.short	0x0008
        /*0012*/ 	.short	0x0038
        /*0014*/ 	.byte	0x00, 0xf0, 0x11, 0x00


	//----- nvinfo : EIATTR_KPARAM_INFO
	.align		4
.L_651:
        /*0018*/ 	.byte	0x04, 0x17
        /*001a*/ 	.short	(.L_653 - .L_652)
.L_652:
        /*001c*/ 	.word	0x00000000
        /*0020*/ 	.short	0x0007
        /*0022*/ 	.short	0x0030
        /*0024*/ 	.byte	0x00, 0xf5, 0x21, 0x00


	//----- nvinfo : EIATTR_KPARAM_INFO
	.align		4
.L_653:
        /*0028*/ 	.byte	0x04, 0x17
        /*002a*/ 	.short	(.L_655 - .L_654)
.L_654:
        /*002c*/ 	.word	0x00000000
        /*0030*/ 	.short	0x0006
        /*0032*/ 	.short	0x0028
        /*0034*/ 	.byte	0x00, 0xf0, 0x11, 0x00


	//----- nvinfo : EIATTR_KPARAM_INFO
	.align		4
.L_655:
        /*0038*/ 	.byte	0x04, 0x17
        /*003a*/ 	.short	(.L_657 - .L_656)
.L_656:
        /*003c*/ 	.word	0x00000000
        /*0040*/ 	.short	0x0005
        /*0042*/ 	.short	0x0024
        /*0044*/ 	.byte	0x00, 0xf0, 0x11, 0x00


	//----- nvinfo : EIATTR_KPARAM_INFO
	.align		4
.L_657:
        /*0048*/ 	.byte	0x04, 0x17
        /*004a*/ 	.short	(.L_659 - .L_658)
.L_658:
        /*004c*/ 	.word	0x00000000
        /*0050*/ 	.short	0x0004
        /*0052*/ 	.short	0x0020
        /*0054*/ 	.byte	0x00, 0xf0, 0x11, 0x00


	//----- nvinfo : EIATTR_KPARAM_INFO
	.align		4
.L_659:
        /*0058*/ 	.byte	0x04, 0x17
        /*005a*/ 	.short	(.L_661 - .L_660)
.L_660:
        /*005c*/ 	.word	0x00000000
        /*0060*/ 	.short	0x0003
        /*0062*/ 	.short	0x0018
        /*0064*/ 	.byte	0x00, 0xf5, 0x21, 0x00


	//----- nvinfo : EIATTR_KPARAM_INFO
	.align		4
.L_661:
        /*0068*/ 	.byte	0x04, 0x17
        /*006a*/ 	.short	(.L_663 - .L_662)
.L_662:
        /*006c*/ 	.word	0x00000000
        /*0070*/ 	.short	0x0002
        /*0072*/ 	.short	0x0010
        /*0074*/ 	.byte	0x00, 0xf5, 0x21, 0x00


	//----- nvinfo : EIATTR_KPARAM_INFO
	.align		4
.L_663:
        /*0078*/ 	.byte	0x04, 0x17
        /*007a*/ 	.short	(.L_665 - .L_664)
.L_664:
        /*007c*/ 	.word	0x00000000
        /*0080*/ 	.short	0x0001
        /*0082*/ 	.short	0x0008
        /*0084*/ 	.byte	0x00, 0xf0, 0x11, 0x00


	//----- nvinfo : EIATTR_KPARAM_INFO
	.align		4
.L_665:
        /*0088*/ 	.byte	0x04, 0x17
        /*008a*/ 	.short	(.L_667 - .L_666)
.L_666:
        /*008c*/ 	.word	0x00000000
        /*0090*/ 	.short	0x0000
        /*0092*/ 	.short	0x0000
        /*0094*/ 	.byte	0x00, 0xf0, 0x21, 0x00


	//----- nvinfo : EIATTR_SPARSE_MMA_MASK
	.align		4
.L_667:
        /*0098*/ 	.byte	0x03, 0x50
        /*009a*/ 	.short	0x0000


	//----- nvinfo : EIATTR_MAXREG_COUNT
	.align		4
        /*009c*/ 	.byte	0x03, 0x1b
        /*009e*/ 	.short	0x00ff


	//----- nvinfo : EIATTR_MERCURY_ISA_VERSION
	.align		4
        /*00a0*/ 	.byte	0x03, 0x5f
        /*00a2*/ 	.short	0x0101


	//----- nvinfo : EIATTR_VRC_CTA_INIT_COUNT
	.align		4
        /*00a4*/ 	.byte	0x02, 0x4a
	.zero		1
	.zero		1


	//----- nvinfo : EIATTR_EXIT_INSTR_OFFSETS
	.align		4
        /*00a8*/ 	.byte	0x04, 0x1c
        /*00aa*/ 	.short	(.L_669 - .L_668)


	//   ....[0]....
.L_668:
        /*00ac*/ 	.word	0x00000120


	//   ....[1]....
        /*00b0*/ 	.word	0x000003b0


	//----- nvinfo : EIATTR_CRS_STACK_SIZE
	.align		4
.L_669:
        /*00b4*/ 	.byte	0x04, 0x1e
        /*00b6*/ 	.short	(.L_671 - .L_670)
.L_670:
        /*00b8*/ 	.word	0x00000000


	//----- nvinfo : EIATTR_CBANK_PARAM_SIZE
	.align		4
.L_671:
        /*00bc*/ 	.byte	0x03, 0x19
        /*00be*/ 	.short	0x003c


	//----- nvinfo : EIATTR_PARAM_CBANK
	.align		4
        /*00c0*/ 	.byte	0x04, 0x0a
        /*00c2*/ 	.short	(.L_673 - .L_672)
	.align		4
.L_672:
        /*00c4*/ 	.word	index@(.nv.constant0._Z24getProjectDepthMapKernelyiPfPtiiiS_i)
        /*00c8*/ 	.short	0x0380
        /*00ca*/ 	.short	0x003c


	//----- nvinfo : EIATTR_SW_WAR
	.align		4
.L_673:
        /*00cc*/ 	.byte	0x04, 0x36
        /*00ce*/ 	.short	(.L_675 - .L_674)
.L_674:
        /*00d0*/ 	.word	0x00000008
.L_675:


//--------------------- .nv.info._Z31computeProjectBoundingBoxKernelPhiPiiiiS0_S0_ --------------------------
	.section	.nv.info._Z31computeProjectBoundingBoxKernelPhiPiiiiS0_S0_,"",@"SHT_CUDA_INFO"
	.sectionflags	@""
	.align	4


	//----- nvinfo : EIATTR_CUDA_API_VERSION
	.align		4
        /*0000*/ 	.byte	0x04, 0x37
        /*0002*/ 	.short	(.L_677 - .L_676)
.L_676:
        /*0004*/ 	.word	0x00000082


	//----- nvinfo : EIATTR_KPARAM_INFO
	.align		4
.L_677:
        /*0008*/ 	.byte	0x04, 0x17
        /*000a*/ 	.short	(.L_679 - .L_678)
.L_678:
        /*000c*/ 	.word	0x00000000
        /*0010*/ 	.short	0x0007
        /*0012*/ 	.short	0x0030
        /*0014*/ 	.byte	0x00, 0xf5, 0x21, 0x00


	//----- nvinfo : EIATTR_KPARAM_INFO
	.align		4
.L_679:
        /*0018*/ 	.byte	0x04, 0x17
        /*001a*/ 	.short	(.L_681 - .L_680)
.L_680:
        /*001c*/ 	.word	0x00000000
        /*0020*/ 	.short	0x0006
        /*0022*/ 	.short	0x0028
        /*0024*/ 	.byte	0x00, 0xf5, 0x21, 0x00


	//----- nvinfo : EIATTR_KPARAM_INFO
	.align		4
.L_681:
        /*0028*/ 	.byte	0x04, 0x17
        /*002a*/ 	.short	(.L_683 - .L_682)
.L_682:
        /*002c*/ 	.word	0x00000000
        /*0030*/ 	.short	0x0005
        /*0032*/ 	.short	0x0020
        /*0034*/ 	.byte	0x00, 0xf0, 0x11, 0x00


	//----- nvinfo : EIATTR_KPARAM_INFO
	.align		4
.L_683:
        /*0038*/ 	.byte	0x04, 0x17
        /*003a*/ 	.short	(.L_685 - .L_684)
.L_684:
        /*003c*/ 	.word	0x00000000
        /*0040*/ 	.short	0x0004
        /*0042*/ 	.short	0x001c
        /*0044*/ 	.byte	0x00, 0xf0, 0x11, 0x00


	//----- nvinfo : EIATTR_KPARAM_INFO
	.align		4
.L_685:
        /*0048*/ 	.byte	0x04, 0x17
        /*004a*/ 	.short	(.L_687 - .L_686)
.L_686:
        /*004c*/ 	.word	0x00000000
        /*0050*/ 	.short	0x0003
        /*0052*/ 	.short	0x0018
        /*0054*/ 	.byte	0x00, 0xf0, 0x11, 0x00


	//----- nvinfo : EIATTR_KPARAM_INFO
	.align		4
.L_687:
        /*0058*/ 	.byte	0x04, 0x17
        /*005a*/ 	.short	(.L_689 - .L_688)
.L_688:
        /*005c*/ 	.word	0x00000000
        /*0060*/ 	.short	0x0002
        /*0062*/ 	.short	0x0010
        /*0064*/ 	.byte	0x00, 0xf5, 0x21, 0x00


	//----- nvinfo : EIATTR_KPARAM_INFO
	.align		4
.L_689:
        /*0068*/ 	.byte	0x04, 0x17
        /*006a*/ 	.short	(.L_691 - .L_690)
.L_690:
        /*006c*/ 	.word	0x00000000
        /*0070*/ 	.short	0x0001
        /*0072*/ 	.short	0x0008
        /*0074*/ 	.byte	0x00, 0xf0, 0x11, 0x00


	//----- nvinfo : EIATTR_KPARAM_INFO
	.align		4
.L_691:
        /*0078*/ 	.byte	0x04, 0x17
        /*007a*/ 	.short	(.L_693 - .L_692)
.L_692:
        /*007c*/ 	.word	0x00000000
        /*0080*/ 	.short	0x0000
        /*0082*/ 	.short	0x0000
        /*0084*/ 	.byte	0x00, 0xf5, 0x21, 0x00


	//----- nvinfo : EIATTR_SPARSE_MMA_MASK
	.align		4
.L_693:
        /*0088*/ 	.byte	0x03, 0x50
        /*008a*/ 	.short	0x0000


	//----- nvinfo : EIATTR_MAXREG_COUNT
	.align		4
        /*008c*/ 	.byte	0x03, 0x1b
        /*008e*/ 	.short	0x00ff


	//----- nvinfo : EIATTR_MERCURY_ISA_VERSION
	.align		4
        /*0090*/ 	.byte	0x03, 0x5f
        /*0092*/ 	.short	0x0101


	//----- nvinfo : EIATTR_INT_WARP_WIDE_INSTR_OFFSETS
	.align		4
        /*0094*/ 	.byte	0x04, 0x31
        /*0096*/ 	.short	(.L_695 - .L_694)


	//   ....[0]....
.L_694:
        /*0098*/ 	.word	0x00001370


	//   ....[1]....
        /*009c*/ 	.word	0x00001380


	//   ....[2]....
        /*00a0*/ 	.word	0x000013a0


	//   ....[3]....
        /*00a4*/ 	.word	0x000013b0


	//   ....[4]....
        /*00a8*/ 	.word	0x000013c0


	//   ....[5]....
        /*00ac*/ 	.word	0x000014f0


	//   ....[6]....
        /*00b0*/ 	.word	0x00001500


	//   ....[7]....
        /*00b4*/ 	.word	0x00001520


	//   ....[8]....
        /*00b8*/ 	.word	0x00001530


	//   ....[9]....
        /*00bc*/ 	.word	0x00001540


	//   ....[10]....
        /*00c0*/ 	.word	0x00001670


	//   ....[11]....
        /*00c4*/ 	.word	0x00001680


	//   ....[12]....
        /*00c8*/ 	.word	0x000016a0


	//   ....[13]....
        /*00cc*/ 	.word	0x000016b0


	//   ....[14]....
        /*00d0*/ 	.word	0x000016c0


	//   ....[15]....
        /*00d4*/ 	.word	0x000017f0


	//   ....[16]....
        /*00d8*/ 	.word	0x00001800


	//   ....[17]....
        /*00dc*/ 	.word	0x00001820


	//   ....[18]....
        /*00e0*/ 	.word	0x00001830


	//   ....[19]....
        /*00e4*/ 	.word	0x00001840


	//   ....[20]....
        /*00e8*/ 	.word	0x00001970


	//   ....[21]....
        /*00ec*/ 	.word	0x00001980


	//   ....[22]....
        /*00f0*/ 	.word	0x000019a0


	//   ....[23]....
        /*00f4*/ 	.word	0x000019b0


	//   ....[24]....
        /*00f8*/ 	.word	0x000019c0


	//   ....[25]....
        /*00fc*/ 	.word	0x00001af0


	//   ....[26]....
        /*0100*/ 	.word	0x00001b00


	//   ....[27]....
        /*0104*/ 	.word	0x00001b20


	//   ....[28]....
        /*0108*/ 	.word	0x00001b30


	//   ....[29]....
        /*010c*/ 	.word	0x00001b40


	//   ....[30]....
        /*0110*/ 	.word	0x00001c70


	//   ....[31]....
        /*0114*/ 	.word	0x00001c80


	//   ....[32]....
        /*0118*/ 	.word	0x00001ca0


	//   ....[33]....
        /*011c*/ 	.word	0x00001cb0


	//   ....[34]....
        /*0120*/ 	.word	0x00001cc0


	//   ....[35]....
        /*0124*/ 	.word	0x00001df0


	//   ....[36]....
        /*0128*/ 	.word	0x00001e00


	//   ....[37]....
        /*012c*/ 	.word	0x00001e20


	//   ....[38]....
        /*0130*/ 	.word	0x00001e30


	//   ....[39]....
        /*0134*/ 	.word	0x00001e40


	//   ....[40]....
        /*0138*/ 	.word	0x00002100


	//   ....[41]....
        /*013c*/ 	.word	0x00002110


	//   ....[42]....
        /*0140*/ 	.word	0x00002130


	//   ....[43]....
        /*0144*/ 	.word	0x00002140


	//   ....[44]....
        /*0148*/ 	.word	0x00002150


	//   ....[45]....
        /*014c*/ 	.word	0x000022c0


	//   ....[46]....
        /*0150*/ 	.word	0x000022d0


	//   ....[47]....
        /*0154*/ 	.word	0x000022f0


	//   ....[48]....
        /*0158*/ 	.word	0x00002300


	//   ....[49]....
        /*015c*/ 	.word	0x00002310


	//   ....[50]....
        /*0160*/ 	.word	0x00002480


	//   ....[51]....
        /*0164*/ 	.word	0x00002490


	//   ....[52]....
        /*0168*/ 	.word	0x000024b0


	//   ....[53]....
        /*016c*/ 	.word	0x000024c0


	//   ....[54]....
        /*0170*/ 	.word	0x000024d0


	//   ....[55]....
        /*0174*/ 	.word	0x00002600


	//   ....[56]....
        /*0178*/ 	.word	0x00002610


	//   ....[57]....
        /*017c*/ 	.word	0x00002630


	//   ....[58]....
        /*0180*/ 	.word	0x00002640


	//   ....[59]....
        /*0184*/ 	.word	0x00002650


	//   ....[60]....
        /*0188*/ 	.word	0x00002860


	//   ....[61]....
        /*018c*/ 	.word	0x00002870


	//   ....[62]....
        /*0190*/ 	.word	0x00002890


	//   ....[63]....
        /*0194*/ 	.word	0x000028a0


	//   ....[64]....
        /*0198*/ 	.word	0x000028b0


	//   ....[65]....
        /*019c*/ 	.word	0x000029e0


	//   ....[66]....
        /*01a0*/ 	.word	0x000029f0


	//   ....[67]....
        /*01a4*/ 	.word	0x00002a10


	//   ....[68]....
        /*01a8*/ 	.word	0x00002a20


	//   ....[69]....
        /*01ac*/ 	.word	0x00002a30


	//   ....[70]....
        /*01b0*/ 	.word	0x00002be0


	//   ....[71]....
        /*01b4*/ 	.word	0x00002bf0


	//   ....[72]....
        /*01b8*/ 	.word	0x00002c10


	//   ....[73]....
        /*01bc*/ 	.word	0x00002c20


	//   ....[74]....
        /*01c0*/ 	.word	0x00002c30


	//----- nvinfo : EIATTR_VRC_CTA_INIT_COUNT
	.align		4
.L_695:
        /*01c4*/ 	.byte	0x02, 0x4a
	.zero		1
	.zero		1


	//----- nvinfo : EIATTR_EXIT_INSTR_OFFSETS
	.align		4
        /*01c8*/ 	.byte	0x04, 0x1c
        /*01ca*/ 	.short	(.L_697 - .L_696)


	//   ....[0]....
.L_696:
        /*01cc*/ 	.word	0x00000100


	//   ....[1]....
        /*01d0*/ 	.word	0x00001180


	//   ....[2]....
        /*01d4*/ 	.word	0x00001fc0


	//   ....[3]....
        /*01d8*/ 	.word	0x00002740


	//   ....[4]....
        /*01dc*/ 	.word	0x00002b30


	//   ....[5]....
        /*01e0*/ 	.word	0x00002bb0


	//   ....[6]....
        /*01e4*/ 	.word	0x00002cf0


	//----- nvinfo : EIATTR_CRS_STACK_SIZE
	.align		4
.L_697:
        /*01e8*/ 	.byte	0x04, 0x1e
        /*01ea*/ 	.short	(.L_699 - .L_698)
.L_698:
        /*01ec*/ 	.word	0x00000000


	//----- nvinfo : EIATTR_CBANK_PARAM_SIZE
	.align		4
.L_699:
        /*01f0*/ 	.byte	0x03, 0x19
        /*01f2*/ 	.short	0x0038


	//----- nvinfo : EIATTR_PARAM_CBANK
	.align		4
        /*01f4*/ 	.byte	0x04, 0x0a
        /*01f6*/ 	.short	(.L_701 - .L_700)
	.align		4
.L_700:
        /*01f8*/ 	.word	index@(.nv.constant0._Z31computeProjectBoundingBoxKernelPhiPiiiiS0_S0_)
        /*01fc*/ 	.short	0x0380
        /*01fe*/ 	.short	0x0038


	//----- nvinfo : EIATTR_SW_WAR
	.align		4
.L_701:
        /*0200*/ 	.byte	0x04, 0x36
        /*0202*/ 	.short	(.L_703 - .L_702)
.L_702:
        /*0204*/ 	.word	0x00000008
.L_703:


//--------------------- .nv.info._Z25initMapsBoundingBoxKerneliiPiS_ii --------------------------
	.section	.nv.info._Z25initMapsBoundingBoxKerneliiPiS_ii,"",@"SHT_CUDA_INFO"
	.sectionflags	@""
	.align	4


	//----- nvinfo : EIATTR_CUDA_API_VERSION
	.align		4
        /*0000*/ 	.byte	0x04, 0x37
        /*0002*/ 	.short	(.L_705 - .L_704)
.L_704:
        /*0004*/ 	.word	0x00000082


	//----- nvinfo : EIATTR_KPARAM_INFO
	.align		4
.L_705:
        /*0008*/ 	.byte	0x04, 0x17
        /*000a*/ 	.short	(.L_707 - .L_706)
.L_706:
        /*000c*/ 	.word	0x00000000
        /*0010*/ 	.short	0x0005
        /*0012*/ 	.short	0x001c
        /*0014*/ 	.byte	0x00, 0xf0, 0x11, 0x00


	//----- nvinfo : EIATTR_KPARAM_INFO
	.align		4
.L_707:
        /*0018*/ 	.byte	0x04, 0x17
        /*001a*/ 	.short	(.L_709 - .L_708)
.L_708:
        /*001c*/ 	.word	0x00000000
        /*0020*/ 	.short	0x0004
        /*0022*/ 	.short	0x0018
        /*0024*/ 	.byte	0x00, 0xf0, 0x11, 0x00


	//----- nvinfo : EIATTR_KPARAM_INFO
	.align		4
.L_709:
        /*0028*/ 	.byte	0x04, 0x17
        /*002a*/ 	.short	(.L_711 - .L_710)
.L_710:
        /*002c*/ 	.word	0x00000000
        /*0030*/ 	.short	0x0003
        /*0032*/ 	.short	0x0010
        /*0034*/ 	.byte	0x00, 0xf5, 0x21, 0x00


	//----- nvinfo : EIATTR_KPARAM_INFO
	.align		4
.L_711:
        /*0038*/ 	.byte	0x04, 0x17
        /*003a*/ 	.short	(.L_713 - .L_712)
.L_712:
        /*003c*/ 	.word	0x00000000
        /*0040*/ 	.short	0x0002
        /*0042*/ 	.short	0x0008
        /*0044*/ 	.byte	0x00, 0xf5, 0x21, 0x00


	//----- nvinfo : EIATTR_KPARAM_INFO
	.align		4
.L_713:
        /*0048*/ 	.byte	0x04, 0x17
        /*004a*/ 	.short	(.L_715 - .L_714)
.L_714:
        /*004c*/ 	.word	0x00000000
        /*0050*/ 	.short	0x0001
        /*0052*/ 	.short	0x0004
        /*0054*/ 	.byte	0x00, 0xf0, 0x11, 0x00


	//----- nvinfo : EIATTR_KPARAM_INFO
	.align		4
.L_715:
        /*0058*/ 	.byte	0x04, 0x17
        /*005a*/ 	.short	(.L_717 - .L_716)
.L_716:
        /*005c*/ 	.word	0x00000000
        /*0060*/ 	.short	0x0000
        /*0062*/ 	.short	0x0000
        /*0064*/ 	.byte	0x00, 0xf0, 0x11, 0x00


	//----- nvinfo : EIATTR_SPARSE_MMA_MASK
	.align		4
.L_717:
        /*0068*/ 	.byte	0x03, 0x50
        /*006a*/ 	.short	0x0000


	//----- nvinfo : EIATTR_MAXREG_COUNT
	.align		4
        /*006c*/ 	.byte	0x03, 0x1b
        /*006e*/ 	.short	0x00ff


	//----- nvinfo : EIATTR_MERCURY_ISA_VERSION
	.align		4
        /*0070*/ 	.byte	0x03, 0x5f
        /*0072*/ 	.short	0x0101


	//----- nvinfo : EIATTR_VRC_CTA_INIT_COUNT
	.align		4
        /*0074*/ 	.byte	0x02, 0x4a
	.zero		1
	.zero		1


	//----- nvinfo : EIATTR_EXIT_INSTR_OFFSETS
	.align		4
        /*0078*/ 	.byte	0x04, 0x1c
        /*007a*/ 	.short	(.L_719 - .L_718)


	//   ....[0]....
.L_718:
        /*007c*/ 	.word	0x000001a0


	//   ....[1]....
        /*0080*/ 	.word	0x00000200


	//   ....[2]....
        /*0084*/ 	.word	0x000002b0


	//   ....[3]....
        /*0088*/ 	.word	0x00000310


	//   ....[4]....
        /*008c*/ 	.word	0x000003f0


	//   ....[5]....
        /*0090*/ 	.word	0x00000460


	//   ....[6]....
        /*0094*/ 	.word	0x00000520


	//   ....[7]....
        /*0098*/ 	.word	0x000005a0


	//----- nvinfo : EIATTR_INDIRECT_BRANCH_TARGETS
	.align		4
.L_719:
        /*009c*/ 	.byte	0x04, 0x34
        /*009e*/ 	.short	(.L_721 - .L_720)


	//   ....[0]....
.L_720:
        /*00a0*/ 	.word	.L_x_710@srel
        /*00a4*/ 	.short	0x0
        /*00a6*/ 	.short	0x0
        /*00a8*/ 	.word	0x3
        /*00ac*/ 	.word	.L_x_711@srel
        /*00b0*/ 	.word	.L_x_712@srel
        /*00b4*/ 	.word	.L_x_713@srel


	//   ....[1]....
        /*00b8*/ 	.word	.L_x_714@srel
        /*00bc*/ 	.short	0x0
        /*00be*/ 	.short	0x0
        /*00c0*/ 	.word	0x3
        /*00c4*/ 	.word	.L_x_715@srel
        /*00c8*/ 	.word	.L_x_716@srel
        /*00cc*/ 	.word	.L_x_713@srel


	//   ....[2]....
        /*00d0*/ 	.word	.L_x_718@srel
        /*00d4*/ 	.short	0x0
        /*00d6*/ 	.short	0x0
        /*00d8*/ 	.word	0x3
        /*00dc*/ 	.word	.L_x_719@srel
        /*00e0*/ 	.word	.L_x_720@srel
        /*00e4*/ 	.word	.L_x_713@srel


	//   ....[3]....
        /*00e8*/ 	.word	.L_x_722@srel
        /*00ec*/ 	.short	0x0
        /*00ee*/ 	.short	0x0
        /*00f0*/ 	.word	0x3
        /*00f4*/ 	.word	.L_x_723@srel
        /*00f8*/ 	.word	.L_x_724@srel
        /*00fc*/ 	.word	.L_x_713@srel


	//----- nvinfo : EIATTR_CRS_STACK_SIZE
	.align		4
.L_721:
        /*0100*/ 	.byte	0x04, 0x1e
        /*0102*/ 	.short	(.L_723 - .L_722)
.L_722:
        /*0104*/ 	.word	0x00000000


	//----- nvinfo : EIATTR_CBANK_PARAM_SIZE
	.align		4
.L_723:
        /*0108*/ 	.byte	0x03, 0x19
        /*010a*/ 	.short	0x0020


	//----- nvinfo : EIATTR_PARAM_CBANK
	.align		4
        /*010c*/ 	.byte	0x04, 0x0a
        /*010e*/ 	.short	(.L_725 - .L_724)
	.align		4
.L_724:
        /*0110*/ 	.word	index@(.nv.constant0._Z25initMapsBoundingBoxKerneliiPiS_ii)
        /*0114*/ 	.short	0x0380
        /*0116*/ 	.short	0x0020


	//----- nvinfo : EIATTR_SW_WAR
	.align		4
.L_725:
        /*0118*/ 	.byte	0x04, 0x36
        /*011a*/ 	.short	(.L_727 - .L_726)
.L_726:
        /*011c*/ 	.word	0x00000008
.L_727:


//--------------------- .nv.info._Z20maskCompareMapKernelPhiPiS0_iiiS0_S0_S0_ --------------------------
	.section	.nv.info._Z20maskCompareMapKernelPhiPiS0_iiiS0_S0_S0_,"",@"SHT_CUDA_INFO"
	.sectionflags	@""
	.align	4


	//----- nvinfo : EIATTR_CUDA_API_VERSION
	.align		4
        /*0000*/ 	.byte	0x04, 0x37
        /*0002*/ 	.short	(.L_729 - .L_728)
.L_728:
        /*0004*/ 	.word	0x00000082


	//----- nvinfo : EIATTR_KPARAM_INFO
	.align		4
.L_729:
        /*0008*/ 	.byte	0x04, 0x17
        /*000a*/ 	.short	(.L_731 - .L_730)
.L_730:
        /*000c*/ 	.word	0x00000000
        /*0010*/ 	.short	0x0009
        /*0012*/ 	.short	0x0040
        /*0014*/ 	.byte	0x00, 0xf5, 0x21, 0x00


	//----- nvinfo : EIATTR_KPARAM_INFO
	.align		4
.L_731:
        /*0018*/ 	.byte	0x04, 0x17
        /*001a*/ 	.short	(.L_733 - .L_732)
.L_732:
        /*001c*/ 	.word	0x00000000
        /*0020*/ 	.short	0x0008
        /*0022*/ 	.short	0x0038
        /*0024*/ 	.byte	0x00, 0xf5, 0x21, 0x00


	//----- nvinfo : EIATTR_KPARAM_INFO
	.align		4
.L_733:
        /*0028*/ 	.byte	0x04, 0x17
        /*002a*/ 	.short	(.L_735 - .L_734)
.L_734:
        /*002c*/ 	.word	0x00000000
        /*0030*/ 	.short	0x0007
        /*0032*/ 	.short	0x0030
        /*0034*/ 	.byte	0x00, 0xf5, 0x21, 0x00


	//----- nvinfo : EIATTR_KPARAM_INFO
	.align		4
.L_735:
        /*0038*/ 	.byte	0x04, 0x17
        /*003a*/ 	.short	(.L_737 - .L_736)
.L_736:
        /*003c*/ 	.word	0x00000000
        /*0040*/ 	.short	0x0006
        /*0042*/ 	.short	0x0028
        /*0044*/ 	.byte	0x00, 0xf0, 0x11, 0x00


	//----- nvinfo : EIATTR_KPARAM_INFO
	.align		4
.L_737:
        /*0048*/ 	.byte	0x04, 0x17
        /*004a*/ 	.short	(.L_739 - .L_738)
.L_738:
        /*004c*/ 	.word	0x00000000
        /*0050*/ 	.short	0x0005
        /*0052*/ 	.short	0x0024
        /*0054*/ 	.byte	0x00, 0xf0, 0x11, 0x00


	//----- nvinfo : EIATTR_KPARAM_INFO
	.align		4
.L_739:
        /*0058*/ 	.byte	0x04, 0x17
        /*005a*/ 	.short	(.L_741 - .L_740)
.L_740:
        /*005c*/ 	.word	0x00000000
        /*0060*/ 	.short	0x0004
        /*0062*/ 	.short	0x0020
        /*0064*/ 	.byte	0x00, 0xf0, 0x11, 0x00


	//----- nvinfo : EIATTR_KPARAM_INFO
	.align		4
.L_741:
        /*0068*/ 	.byte	0x04, 0x17
        /*006a*/ 	.short	(.L_743 - .L_742)
.L_742:
        /*006c*/ 	.word	0x00000000
        /*0070*/ 	.short	0x0003
        /*0072*/ 	.short	0x0018
        /*0074*/ 	.byte	0x00, 0xf5, 0x21, 0x00


	//----- nvinfo : EIATTR_KPARAM_INFO
	.align		4
.L_743:
        /*0078*/ 	.byte	0x04, 0x17
        /*007a*/ 	.short	(.L_745 - .L_744)
.L_744:
        /*007c*/ 	.word	0x00000000
        /*0080*/ 	.short	0x0002
        /*0082*/ 	.short	0x0010
        /*0084*/ 	.byte	0x00, 0xf5, 0x21, 0x00


	//----- nvinfo : EIATTR_KPARAM_INFO
	.align		4
.L_745:
        /*0088*/ 	.byte	0x04, 0x17
        /*008a*/ 	.short	(.L_747 - .L_746)
.L_746:
        /*008c*/ 	.word	0x00000000
        /*0090*/ 	.short	0x0001
        /*0092*/ 	.short	0x0008
        /*0094*/ 	.byte	0x00, 0xf0, 0x11, 0x00


	//----- nvinfo : EIATTR_KPARAM_INFO
	.align		4
.L_747:
        /*0098*/ 	.byte	0x04, 0x17
        /*009a*/ 	.short	(.L_749 - .L_748)
.L_748:
        /*009c*/ 	.word	0x00000000
        /*00a0*/ 	.short	0x0000
        /*00a2*/ 	.short	0x0000
        /*00a4*/ 	.byte	0x00, 0xf5, 0x21, 0x00


	//----- nvinfo : EIATTR_SPARSE_MMA_MASK
	.align		4
.L_749:
        /*00a8*/ 	.byte	0x03, 0x50
        /*00aa*/ 	.short	0x0000


	//----- nvinfo : EIATTR_MAXREG_COUNT
	.align		4
        /*00ac*/ 	.byte	0x03, 0x1b
        /*00ae*/ 	.short	0x00ff


	//----- nvinfo : EIATTR_MERCURY_ISA_VERSION
	.align		4
        /*00b0*/ 	.byte	0x03, 0x5f
        /*00b2*/ 	.short	0x0101


	//----- nvinfo : EIATTR_INT_WARP_WIDE_INSTR_OFFSETS
	.align		4
        /*00b4*/ 	.byte	0x04, 0x31
        /*00b6*/ 	.short	(.L_751 - .L_750)


	//   ....[0]....
.L_750:
        /*00b8*/ 	.word	0x00000560


	//   ....[1]....
        /*00bc*/ 	.word	0x00000740


	//   ....[2]....
        /*00c0*/ 	.word	0x000009d0


	//   ....[3]....
        /*00c4*/ 	.word	0x00000ee0


	//----- nvinfo : EIATTR_VRC_CTA_INIT_COUNT
	.align		4
.L_751:
        /*00c8*/ 	.byte	0x02, 0x4a
	.zero		1
	.zero		1


	//----- nvinfo : EIATTR_EXIT_INSTR_OFFSETS
	.align		4
        /*00cc*/ 	.byte	0x04, 0x1c
        /*00ce*/ 	.short	(.L_753 - .L_752)


	//   ....[0]....
.L_752:
        /*00d0*/ 	.word	0x00000040


	//   ....[1]....
        /*00d4*/ 	.word	0x00000080


	//   ....[2]....
        /*00d8*/ 	.word	0x00001080


	//----- nvinfo : EIATTR_CRS_STACK_SIZE
	.align		4
.L_753:
        /*00dc*/ 	.byte	0x04, 0x1e
        /*00de*/ 	.short	(.L_755 - .L_754)
.L_754:
        /*00e0*/ 	.word	0x00000000


	//----- nvinfo : EIATTR_CBANK_PARAM_SIZE
	.align		4
.L_755:
        /*00e4*/ 	.byte	0x03, 0x19
        /*00e6*/ 	.short	0x0048


	//----- nvinfo : EIATTR_PARAM_CBANK
	.align		4
        /*00e8*/ 	.byte	0x04, 0x0a
        /*00ea*/ 	.short	(.L_757 - .L_756)
	.align		4
.L_756:
        /*00ec*/ 	.word	index@(.nv.constant0._Z20maskCompareMapKernelPhiPiS0_iiiS0_S0_S0_)
        /*00f0*/ 	.short	0x0380
        /*00f2*/ 	.short	0x0048


	//----- nvinfo : EIATTR_SW_WAR
	.align		4
.L_757:
        /*00f4*/ 	.byte	0x04, 0x36
        /*00f6*/ 	.short	(.L_759 - .L_758)
.L_758:
        /*00f8*/ 	.word	0x00000008
.L_759:


//--------------------- .nv.info._Z28getProjectInstanceListKernelyiPfPiiiii --------------------------
	.section	.nv.info._Z28getProjectInstanceListKernelyiPfPiiiii,"",@"SHT_CUDA_INFO"
	.sectionflags	@""
	.align	4


	//----- nvinfo : EIATTR_CUDA_API_VERSION
	.align		4
        /*0000*/ 	.byte	0x04, 0x37
        /*0002*/ 	.short	(.L_761 - .L_760)
.L_760:
        /*0004*/ 	.word	0x00000082


	//----- nvinfo : EIATTR_KPARAM_INFO
	.align		4
.L_761:
        /*0008*/ 	.byte	0x04, 0x17
        /*000a*/ 	.short	(.L_763 - .L_762)
.L_762:
        /*000c*/ 	.word	0x00000000
        /*0010*/ 	.short	0x0007
        /*0012*/ 	.short	0x002c
        /*0014*/ 	.byte	0x00, 0xf0, 0x11, 0x00


	//----- nvinfo : EIATTR_KPARAM_INFO
	.align		4
.L_763:
        /*0018*/ 	.byte	0x04, 0x17
        /*001a*/ 	.short	(.L_765 - .L_764)
.L_764:
        /*001c*/ 	.word	0x00000000
        /*0020*/ 	.short	0x0006
        /*0022*/ 	.short	0x0028
        /*0024*/ 	.byte	0x00, 0xf0, 0x11, 0x00


	//----- nvinfo : EIATTR_KPARAM_INFO
	.align		4
.L_765:
        /*0028*/ 	.byte	0x04, 0x17
        /*002a*/ 	.short	(.L_767 - .L_766)
.L_766:
        /*002c*/ 	.word	0x00000000
        /*0030*/ 	.short	0x0005
        /*0032*/ 	.short	0x0024
        /*0034*/ 	.byte	0x00, 0xf0, 0x11, 0x00


	//----- nvinfo : EIATTR_KPARAM_INFO
	.align		4
.L_767:
        /*0038*/ 	.byte	0x04, 0x17
        /*003a*/ 	.short	(.L_769 - .L_768)
.L_768:
        /*003c*/ 	.word	0x00000000
        /*0040*/ 	.short	0x0004
        /*0042*/ 	.short	0x0020
        /*0044*/ 	.byte	0x00, 0xf0, 0x11, 0x00


	//----- nvinfo : EIATTR_KPARAM_INFO
	.align		4
.L_769:
        /*0048*/ 	.byte	0x04, 0x17
        /*004a*/ 	.short	(.L_771 - .L_770)
.L_770:
        /*004c*/ 	.word	0x00000000
        /*0050*/ 	.short	0x0003
        /*0052*/ 	.short	0x0018
        /*0054*/ 	.byte	0x00, 0xf5, 0x21, 0x00


	//----- nvinfo : EIATTR_KPARAM_INFO
	.align		4
.L_771:
        /*0058*/ 	.byte	0x04, 0x17
        /*005a*/ 	.short	(.L_773 - .L_772)
.L_772:
        /*005c*/ 	.word	0x00000000
        /*0060*/ 	.short	0x0002
        /*0062*/ 	.short	0x0010
        /*0064*/ 	.byte	0x00, 0xf5, 0x21, 0x00


	//----- nvinfo : EIATTR_KPARAM_INFO
	.align		4
.L_773:
        /*0068*/ 	.byte	0x04, 0x17
        /*006a*/ 	.short	(.L_775 - .L_774)
.L_774:
        /*006c*/ 	.word	0x00000000
        /*0070*/ 	.short	0x0001
        /*0072*/ 	.short	0x0008
        /*0074*/ 	.byte	0x00, 0xf0, 0x11, 0x00


	//----- nvinfo : EIATTR_KPARAM_INFO
	.align		4
.L_775:
        /*0078*/ 	.byte	0x04, 0x17
        /*007a*/ 	.short	(.L_777 - .L_776)
.L_776:
        /*007c*/ 	.word	0x00000000
        /*0080*/ 	.short	0x0000
        /*0082*/ 	.short	0x0000
        /*0084*/ 	.byte	0x00, 0xf0, 0x21, 0x00


	//----- nvinfo : EIATTR_SPARSE_MMA_MASK
	.align		4
.L_777:
        /*0088*/ 	.byte	0x03, 0x50
        /*008a*/ 	.short	0x0000


	//----- nvinfo : EIATTR_MAXREG_COUNT
	.align		4
        /*008c*/ 	.byte	0x03, 0x1b
        /*008e*/ 	.short	0x00ff


	//----- nvinfo : EIATTR_MERCURY_ISA_VERSION
	.align		4
        /*0090*/ 	.byte	0x03, 0x5f
        /*0092*/ 	.short	0x0101


	//----- nvinfo : EIATTR_VRC_CTA_INIT_COUNT
	.align		4
        /*0094*/ 	.byte	0x02, 0x4a
	.zero		1
	.zero		1


	//----- nvinfo : EIATTR_EXIT_INSTR_OFFSETS
	.align		4
        /*0098*/ 	.byte	0x04, 0x1c
        /*009a*/ 	.short	(.L_779 - .L_778)


	//   ....[0]....
.L_778:
        /*009c*/ 	.word	0x00000130


	//   ....[1]....
        /*00a0*/ 	.word	0x00000730


	//   ....[2]....
        /*00a4*/ 	.word	0x00000a20


	//   ....[3]....
        /*00a8*/ 	.word	0x00000b90


	//----- nvinfo : EIATTR_CBANK_PARAM_SIZE
	.align		4
.L_779:
        /*00ac*/ 	.byte	0x03, 0x19
        /*00ae*/ 	.short	0x0030


	//----- nvinfo : EIATTR_PARAM_CBANK
	.align		4
        /*00b0*/ 	.byte	0x04, 0x0a
        /*00b2*/ 	.short	(.L_781 - .L_780)
	.align		4
.L_780:
        /*00b4*/ 	.word	index@(.nv.constant0._Z28getProjectInstanceListKernelyiPfPiiiii)
        /*00b8*/ 	.short	0x0380
        /*00ba*/ 	.short	0x0030


	//----- nvinfo : EIATTR_SW_WAR
	.align		4
.L_781:
        /*00bc*/ 	.byte	0x04, 0x36
        /*00be*/ 	.short	(.L_783 - .L_782)
.L_782:
        /*00c0*/ 	.word	0x00000008
.L_783:


//--------------------- .nv.info._Z34checkProjectDepthAndInstanceKernelyiPfiiiiiPi --------------------------
	.section	.nv.info._Z34checkProjectDepthAndInstanceKernelyiPfiiiiiPi,"",@"SHT_CUDA_INFO"
	.sectionflags	@""
	.align	4


	//----- nvinfo : EIATTR_CUDA_API_VERSION
	.align		4
        /*0000*/ 	.byte	0x04, 0x37
        /*0002*/ 	.short	(.L_785 - .L_784)
.L_784:
        /*0004*/ 	.word	0x00000082


	//----- nvinfo : EIATTR_KPARAM_INFO
	.align		4
.L_785:
        /*0008*/ 	.byte	0x04, 0x17
        /*000a*/ 	.short	(.L_787 - .L_786)
.L_786:
        /*000c*/ 	.word	0x00000000
        /*0010*/ 	.short	0x0008
        /*0012*/ 	.short	0x0030
        /*0014*/ 	.byte	0x00, 0xf5, 0x21, 0x00


	//----- nvinfo : EIATTR_KPARAM_INFO
	.align		4
.L_787:
        /*0018*/ 	.byte	0x04, 0x17
        /*001a*/ 	.short	(.L_789 - .L_788)
.L_788:
        /*001c*/ 	.word	0x00000000
        /*0020*/ 	.short	0x0007
        /*0022*/ 	.short	0x0028
        /*0024*/ 	.byte	0x00, 0xf0, 0x11, 0x00


	//----- nvinfo : EIATTR_KPARAM_INFO
	.align		4
.L_789:
        /*0028*/ 	.byte	0x04, 0x17
        /*002a*/ 	.short	(.L_791 - .L_790)
.L_790:
        /*002c*/ 	.word	0x00000000
        /*0030*/ 	.short	0x0006
        /*0032*/ 	.short	0x0024
        /*0034*/ 	.byte	0x00, 0xf0, 0x11, 0x00


	//----- nvinfo : EIATTR_KPARAM_INFO
	.align		4
.L_791:
        /*0038*/ 	.byte	0x04, 0x17
        /*003a*/ 	.short	(.L_793 - .L_792)
.L_792:
        /*003c*/ 	.word	0x00000000
        /*0040*/ 	.short	0x0005
        /*0042*/ 	.short	0x0020
        /*0044*/ 	.byte	0x00, 0xf0, 0x11, 0x00


	//----- nvinfo : EIATTR_KPARAM_INFO
	.align		4
.L_793:
        /*0048*/ 	.byte	0x04, 0x17
        /*004a*/ 	.short	(.L_795 - .L_794)
.L_794:
        /*004c*/ 	.word	0x00000000
        /*0050*/ 	.short	0x0004
        /*0052*/ 	.short	0x001c
        /*0054*/ 	.byte	0x00, 0xf0, 0x11, 0x00


	//----- nvinfo : EIATTR_KPARAM_INFO
	.align		4
.L_795:
        /*0058*/ 	.byte	0x04, 0x17
        /*005a*/ 	.short	(.L_797 - .L_796)
.L_796:
        /*005c*/ 	.word	0x00000000
        /*0060*/ 	.short	0x0003
        /*0062*/ 	.short	0x0018
        /*0064*/ 	.byte	0x00, 0xf0, 0x11, 0x00


	//----- nvinfo : EIATTR_KPARAM_INFO
	.align		4
.L_797:
        /*0068*/ 	.byte	0x04, 0x17
        /*006a*/ 	.short	(.L_799 - .L_798)
.L_798:
        /*006c*/ 	.word	0x00000000
        /*0070*/ 	.short	0x0002
        /*0072*/ 	.short	0x0010
        /*0074*/ 	.byte	0x00, 0xf5, 0x21, 0x00


	//----- nvinfo : EIATTR_KPARAM_INFO
	.align		4
.L_799:
        /*0078*/ 	.byte	0x04, 0x17
        /*007a*/ 	.short	(.L_801 - .L_800)
.L_800:
        /*007c*/ 	.word	0x00000000
        /*0080*/ 	.short	0x0001
        /*0082*/ 	.short	0x0008
        /*0084*/ 	.byte	0x00, 0xf0, 0x11, 0x00


	//----- nvinfo : EIATTR_KPARAM_INFO
	.align		4
.L_801:
        /*0088*/ 	.byte	0x04, 0x17
        /*008a*/ 	.short	(.L_803 - .L_802)
.L_802:
        /*008c*/ 	.word	0x00000000
        /*0090*/ 	.short	0x0000
        /*0092*/ 	.short	0x0000
        /*0094*/ 	.byte	0x00, 0xf0, 0x21, 0x00


	//----- nvinfo : EIATTR_SPARSE_MMA_MASK
	.align		4
.L_803:
        /*0098*/ 	.byte	0x03, 0x50
        /*009a*/ 	.short	0x0000


	//----- nvinfo : EIATTR_MAXREG_COUNT
	.align		4
        /*009c*/ 	.byte	0x03, 0x1b
        /*009e*/ 	.short	0x00ff


	//----- nvinfo : EIATTR_MERCURY_ISA_VERSION
	.align		4
        /*00a0*/ 	.byte	0x03, 0x5f
        /*00a2*/ 	.short	0x0101


	//----- nvinfo : EIATTR_INT_WARP_WIDE_INSTR_OFFSETS
	.align		4
        /*00a4*/ 	.byte	0x04, 0x31
        /*00a6*/ 	.short	(.L_805 - .L_804)


	//   ....[0]....
.L_804:
        /*00a8*/ 	.word	0x00000510


	//   ....[1]....
        /*00ac*/ 	.word	0x00000580


	//   ....[2]....
        /*00b0*/ 	.word	0x00000590


	//   ....[3]....
        /*00b4*/ 	.word	0x00000620


	//   ....[4]....
        /*00b8*/ 	.word	0x00000630


	//   ....[5]....
        /*00bc*/ 	.word	0x000006c0


	//   ....[6]....
        /*00c0*/ 	.word	0x000006d0


	//   ....[7]....
        /*00c4*/ 	.word	0x00000760


	//   ....[8]....
        /*00c8*/ 	.word	0x00000770


	//   ....[9]....
        /*00cc*/ 	.word	0x00000800


	//   ....[10]....
        /*00d0*/ 	.word	0x00000810


	//   ....[11]....
        /*00d4*/ 	.word	0x000008a0


	//   ....[12]....
        /*00d8*/ 	.word	0x000008b0


	//   ....[13]....
        /*00dc*/ 	.word	0x00000940


	//   ....[14]....
        /*00e0*/ 	.word	0x00000950


	//   ....[15]....
        /*00e4*/ 	.word	0x00000a00


	//   ....[16]....
        /*00e8*/ 	.word	0x00000a10


	//   ....[17]....
        /*00ec*/ 	.word	0x00000b20


	//   ....[18]....
        /*00f0*/ 	.word	0x00000b90


	//   ....[19]....
        /*00f4*/ 	.word	0x00000ba0


	//   ....[20]....
        /*00f8*/ 	.word	0x00000c30


	//   ....[21]....
        /*00fc*/ 	.word	0x00000c40


	//   ....[22]....
        /*0100*/ 	.word	0x00000cd0


	//   ....[23]....
        /*0104*/ 	.word	0x00000ce0


	//   ....[24]....
        /*0108*/ 	.word	0x00000d70


	//   ....[25]....
        /*010c*/ 	.word	0x00000d80


	//   ....[26]....
        /*0110*/ 	.word	0x00000e80


	//   ....[27]....
        /*0114*/ 	.word	0x00000ef0


	//   ....[28]....
        /*0118*/ 	.word	0x00000f00


	//   ....[29]....
        /*011c*/ 	.word	0x00000f90


	//   ....[30]....
        /*0120*/ 	.word	0x00000fa0


	//   ....[31]....
        /*0124*/ 	.word	0x00001060


	//   ....[32]....
        /*0128*/ 	.word	0x000010d0


	//   ....[33]....
        /*012c*/ 	.word	0x000010e0


	//   ....[34]....
        /*0130*/ 	.word	0x00001160


	//----- nvinfo : EIATTR_VRC_CTA_INIT_COUNT
	.align		4
.L_805:
        /*0134*/ 	.byte	0x02, 0x4a
	.zero		1
	.zero		1


	//----- nvinfo : EIATTR_EXIT_INSTR_OFFSETS
	.align		4
        /*0138*/ 	.byte	0x04, 0x1c
        /*013a*/ 	.short	(.L_807 - .L_806)


	//   ....[0]....
.L_806:
        /*013c*/ 	.word	0x00000220


	//   ....[1]....
        /*0140*/ 	.word	0x000002f0


	//   ....[2]....
        /*0144*/ 	.word	0x000003e0


	//   ....[3]....
        /*0148*/ 	.word	0x00000a80


	//   ....[4]....
        /*014c*/ 	.word	0x00000de0


	//   ....[5]....
        /*0150*/ 	.word	0x00001000


	//   ....[6]....
        /*0154*/ 	.word	0x00001130


	//   ....[7]....
        /*0158*/ 	.word	0x000011f0


	//----- nvinfo : EIATTR_CRS_STACK_SIZE
	.align		4
.L_807:
        /*015c*/ 	.byte	0x04, 0x1e
        /*015e*/ 	.short	(.L_809 - .L_808)
.L_808:
        /*0160*/ 	.word	0x00000000


	//----- nvinfo : EIATTR_CBANK_PARAM_SIZE
	.align		4
.L_809:
        /*0164*/ 	.byte	0x03, 0x19
        /*0166*/ 	.short	0x0038


	//----- nvinfo : EIATTR_PARAM_CBANK
	.align		4
        /*0168*/ 	.byte	0x04, 0x0a
        /*016a*/ 	.short	(.L_811 - .L_810)
	.align		4
.L_810:
        /*016c*/ 	.word	index@(.nv.constant0._Z34checkProjectDepthAndInstanceKernelyiPfiiiiiPi)
        /*0170*/ 	.short	0x0380
        /*0172*/ 	.short	0x0038


	//----- nvinfo : EIATTR_SW_WAR
	.align		4
.L_811:
        /*0174*/ 	.byte	0x04, 0x36
        /*0176*/ 	.short	(.L_813 - .L_812)
.L_812:
        /*0178*/ 	.word	0x00000008
.L_813:


//--------------------- .nv.info._Z24getFinalSuperPiexlKernelPfiiPiS0_ --------------------------
	.section	.nv.info._Z24getFinalSuperPiexlKernelPfiiPiS0_,"",@"SHT_CUDA_INFO"
	.sectionflags	@""
	.align	4


	//----- nvinfo : EIATTR_CUDA_API_VERSION
	.align		4
        /*0000*/ 	.byte	0x04, 0x37
        /*0002*/ 	.short	(.L_815 - .L_814)
.L_814:
        /*0004*/ 	.word	0x00000082


	//----- nvinfo : EIATTR_KPARAM_INFO
	.align		4
.L_815:
        /*0008*/ 	.byte	0x04, 0x17
        /*000a*/ 	.short	(.L_817 - .L_816)
.L_816:
        /*000c*/ 	.word	0x00000000
        /*0010*/ 	.short	0x0004
        /*0012*/ 	.short	0x0018
        /*0014*/ 	.byte	0x00, 0xf5, 0x21, 0x00


	//----- nvinfo : EIATTR_KPARAM_INFO
	.align		4
.L_817:
        /*0018*/ 	.byte	0x04, 0x17
        /*001a*/ 	.short	(.L_819 - .L_818)
.L_818:
        /*001c*/ 	.word	0x00000000
        /*0020*/ 	.short	0x0003
        /*0022*/ 	.short	0x0010
        /*0024*/ 	.byte	0x00, 0xf5, 0x21, 0x00


	//----- nvinfo : EIATTR_KPARAM_INFO
	.align		4
.L_819:
        /*0028*/ 	.byte	0x04, 0x17
        /*002a*/ 	.short	(.L_821 - .L_820)
.L_820:
        /*002c*/ 	.word	0x00000000
        /*0030*/ 	.short	0x0002
        /*0032*/ 	.short	0x000c
        /*0034*/ 	.byte	0x00, 0xf0, 0x11, 0x00


	//----- nvinfo : EIATTR_KPARAM_INFO
	.align		4
.L_821:
        /*0038*/ 	.byte	0x04, 0x17
        /*003a*/ 	.short	(.L_823 - .L_822)
.L_822:
        /*003c*/ 	.word	0x00000000
        /*0040*/ 	.short	0x0001
        /*0042*/ 	.short	0x0008
        /*0044*/ 	.byte	0x00, 0xf0, 0x11, 0x00


	//----- nvinfo : EIATTR_KPARAM_INFO
	.align		4
.L_823:
        /*0048*/ 	.byte	0x04, 0x17
        /*004a*/ 	.short	(.L_825 - .L_824)
.L_824:
        /*004c*/ 	.word	0x00000000
        /*0050*/ 	.short	0x0000
        /*0052*/ 	.short	0x0000
        /*0054*/ 	.byte	0x00, 0xf5, 0x21, 0x00


	//----- nvinfo : EIATTR_SPARSE_MMA_MASK
	.align		4
.L_825:
        /*0058*/ 	.byte	0x03, 0x50
        /*005a*/ 	.short	0x0000


	//----- nvinfo : EIATTR_MAXREG_COUNT
	.align		4
        /*005c*/ 	.byte	0x03, 0x1b
        /*005e*/ 	.short	0x00ff


	//----- nvinfo : EIATTR_MERCURY_ISA_VERSION
	.align		4
        /*0060*/ 	.byte	0x03, 0x5f
        /*0062*/ 	.short	0x0101


	//----- nvinfo : EIATTR_VRC_CTA_INIT_COUNT
	.align		4
        /*0064*/ 	.byte	0x02, 0x4a
	.zero		1
	.zero		1


	//----- nvinfo : EIATTR_EXIT_INSTR_OFFSETS
	.align		4
        /*0068*/ 	.byte	0x04, 0x1c
        /*006a*/ 	.short	(.L_827 - .L_826)


	//   ....[0]....
.L_826:
        /*006c*/ 	.word	0x000001c0


	//----- nvinfo : EIATTR_CRS_STACK_SIZE
	.align		4
.L_827:
        /*0070*/ 	.byte	0x04, 0x1e
        /*0072*/ 	.short	(.L_829 - .L_828)
.L_828:
        /*0074*/ 	.word	0x00000000


	//----- nvinfo : EIATTR_CBANK_PARAM_SIZE
	.align		4
.L_829:
        /*0078*/ 	.byte	0x03, 0x19
        /*007a*/ 	.short	0x0020


	//----- nvinfo : EIATTR_PARAM_CBANK
	.align		4
        /*007c*/ 	.byte	0x04, 0x0a
        /*007e*/ 	.short	(.L_831 - .L_830)
	.align		4
.L_830:
        /*0080*/ 	.word	index@(.nv.constant0._Z24getFinalSuperPiexlKernelPfiiPiS0_)
        /*0084*/ 	.short	0x0380
        /*0086*/ 	.short	0x0020


	//----- nvinfo : EIATTR_SW_WAR
	.align		4
.L_831:
        /*0088*/ 	.byte	0x04, 0x36
        /*008a*/ 	.short	(.L_833 - .L_832)
.L_832:
        /*008c*/ 	.word	0x00000008
.L_833:


//--------------------- .nv.info._Z28getSuperPixelInfoCudaKernelEPiPtPfS1_iS1_S_ii --------------------------
	.section	.nv.info._Z28getSuperPixelInfoCudaKernelEPiPtPfS1_iS1_S_ii,"",@"SHT_CUDA_INFO"
	.sectionflags	@""
	.align	4


	//----- nvinfo : EIATTR_CUDA_API_VERSION
	.align		4
        /*0000*/ 	.byte	0x04, 0x37
        /*0002*/ 	.short	(.L_835 - .L_834)
.L_834:
        /*0004*/ 	.word	0x00000082


	//----- nvinfo : EIATTR_KPARAM_INFO
	.align		4
.L_835:
        /*0008*/ 	.byte	0x04, 0x17
        /*000a*/ 	.short	(.L_837 - .L_836)
.L_836:
        /*000c*/ 	.word	0x00000000
        /*0010*/ 	.short	0x0008
        /*0012*/ 	.short	0x003c
        /*0014*/ 	.byte	0x00, 0xf0, 0x11, 0x00


	//----- nvinfo : EIATTR_KPARAM_INFO
	.align		4
.L_837:
        /*0018*/ 	.byte	0x04, 0x17
        /*001a*/ 	.short	(.L_839 - .L_838)
.L_838:
        /*001c*/ 	.word	0x00000000
        /*0020*/ 	.short	0x0007
        /*0022*/ 	.short	0x0038
        /*0024*/ 	.byte	0x00, 0xf0, 0x11, 0x00


	//----- nvinfo : EIATTR_KPARAM_INFO
	.align		4
.L_839:
        /*0028*/ 	.byte	0x04, 0x17
        /*002a*/ 	.short	(.L_841 - .L_840)
.L_840:
        /*002c*/ 	.word	0x00000000
        /*0030*/ 	.short	0x0006
        /*0032*/ 	.short	0x0030
        /*0034*/ 	.byte	0x00, 0xf5, 0x21, 0x00


	//----- nvinfo : EIATTR_KPARAM_INFO
	.align		4
.L_841:
        /*0038*/ 	.byte	0x04, 0x17
        /*003a*/ 	.short	(.L_843 - .L_842)
.L_842:
        /*003c*/ 	.word	0x00000000
        /*0040*/ 	.short	0x0005
        /*0042*/ 	.short	0x0028
        /*0044*/ 	.byte	0x00, 0xf5, 0x21, 0x00


	//----- nvinfo : EIATTR_KPARAM_INFO
	.align		4
.L_843:
        /*0048*/ 	.byte	0x04, 0x17
        /*004a*/ 	.short	(.L_845 - .L_844)
.L_844:
        /*004c*/ 	.word	0x00000000
        /*0050*/ 	.short	0x0004
        /*0052*/ 	.short	0x0020
        /*0054*/ 	.byte	0x00, 0xf0, 0x11, 0x00


	//----- nvinfo : EIATTR_KPARAM_INFO
	.align		4
.L_845:
        /*0058*/ 	.byte	0x04, 0x17
        /*005a*/ 	.short	(.L_847 - .L_846)
.L_846:
        /*005c*/ 	.word	0x00000000
        /*0060*/ 	.short	0x0003
        /*0062*/ 	.short	0x0018
        /*0064*/ 	.byte	0x00, 0xf5, 0x21, 0x00


	//----- nvinfo : EIATTR_KPARAM_INFO
	.align		4
.L_847:
        /*0068*/ 	.byte	0x04, 0x17
        /*006a*/ 	.short	(.L_849 - .L_848)
.L_848:
        /*006c*/ 	.word	0x00000000
        /*0070*/ 	.short	0x0002
        /*0072*/ 	.short	0x0010
        /*0074*/ 	.byte	0x00, 0xf5, 0x21, 0x00


	//----- nvinfo : EIATTR_KPARAM_INFO
	.align		4
.L_849:
        /*0078*/ 	.byte	0x04, 0x17
        /*007a*/ 	.short	(.L_851 - .L_850)
.L_850:
        /*007c*/ 	.word	0x00000000
        /*0080*/ 	.short	0x0001
        /*0082*/ 	.short	0x0008
        /*0084*/ 	.byte	0x00, 0xf5, 0x21, 0x00


	//----- nvinfo : EIATTR_KPARAM_INFO
	.align		4
.L_851:
        /*0088*/ 	.byte	0x04, 0x17
        /*008a*/ 	.short	(.L_853 - .L_852)
.L_852:
        /*008c*/ 	.word	0x00000000
        /*0090*/ 	.short	0x0000
        /*0092*/ 	.short	0x0000
        /*0094*/ 	.byte	0x00, 0xf5, 0x21, 0x00


	//----- nvinfo : EIATTR_SPARSE_MMA_MASK
	.align		4
.L_853:
        /*0098*/ 	.byte	0x03, 0x50
        /*009a*/ 	.short	0x0000


	//----- nvinfo : EIATTR_MAXREG_COUNT
	.align		4
        /*009c*/ 	.byte	0x03, 0x1b
        /*009e*/ 	.short	0x00ff


	//----- nvinfo : EIATTR_MERCURY_ISA_VERSION
	.align		4
        /*00a0*/ 	.byte	0x03, 0x5f
        /*00a2*/ 	.short	0x0101


	//----- nvinfo : EIATTR_VRC_CTA_INIT_COUNT
	.align		4
        /*00a4*/ 	.byte	0x02, 0x4a
	.zero		1
	.zero		1


	//----- nvinfo : EIATTR_EXIT_INSTR_OFFSETS
	.align		4
        /*00a8*/ 	.byte	0x04, 0x1c
        /*00aa*/ 	.short	(.L_855 - .L_854)


	//   ....[0]....
.L_854:
        /*00ac*/ 	.word	0x00000070


	//   ....[1]....
        /*00b0*/ 	.word	0x00000130


	//   ....[2]....
        /*00b4*/ 	.word	0x000012c0


	//----- nvinfo : EIATTR_CRS_STACK_SIZE
	.align		4
.L_855:
        /*00b8*/ 	.byte	0x04, 0x1e
        /*00ba*/ 	.short	(.L_857 - .L_856)
.L_856:
        /*00bc*/ 	.word	0x00000000


	//----- nvinfo : EIATTR_CBANK_PARAM_SIZE
	.align		4
.L_857:
        /*00c0*/ 	.byte	0x03, 0x19
        /*00c2*/ 	.short	0x0040


	//----- nvinfo : EIATTR_PARAM_CBANK
	.align		4
        /*00c4*/ 	.byte	0x04, 0x0a
        /*00c6*/ 	.short	(.L_859 - .L_858)
	.align		4
.L_858:
        /*00c8*/ 	.word	index@(.nv.constant0._Z28getSuperPixelInfoCudaKernelEPiPtPfS1_iS1_S_ii)
        /*00cc*/ 	.short	0x0380
        /*00ce*/ 	.short	0x0040


	//----- nvinfo : EIATTR_SW_WAR
	.align		4
.L_859:
        /*00d0*/ 	.byte	0x04, 0x36
        /*00d2*/ 	.short	(.L_861 - .L_860)
.L_860:
        /*00d4*/ 	.word	0x00000008
.L_861:


//--------------------- .nv.info._Z28getSuperPixelInfoCudaKernelDPiPtPfS1_iS1_S_ii --------------------------
	.section	.nv.info._Z28getSuperPixelInfoCudaKernelDPiPtPfS1_iS1_S_ii,"",@"SHT_CUDA_INFO"
	.sectionflags	@""
	.align	4


	//----- nvinfo : EIATTR_CUDA_API_VERSION
	.align		4
        /*0000*/ 	.byte	0x04, 0x37
        /*0002*/ 	.short	(.L_863 - .L_862)
.L_862:
        /*0004*/ 	.word	0x00000082


	//----- nvinfo : EIATTR_KPARAM_INFO
	.align		4
.L_863:
        /*0008*/ 	.byte	0x04, 0x17
        /*000a*/ 	.short	(.L_865 - .L_864)
.L_864:
        /*000c*/ 	.word	0x00000000
        /*0010*/ 	.short	0x0008
        /*0012*/ 	.short	0x003c
        /*0014*/ 	.byte	0x00, 0xf0, 0x11, 0x00


	//----- nvinfo : EIATTR_KPARAM_INFO
	.align		4
.L_865:
        /*0018*/ 	.byte	0x04, 0x17
        /*001a*/ 	.short	(.L_867 - .L_866)
.L_866:
        /*001c*/ 	.word	0x00000000
        /*0020*/ 	.short	0x0007
        /*0022*/ 	.short	0x0038
        /*0024*/ 	.byte	0x00, 0xf0, 0x11, 0x00


	//----- nvinfo : EIATTR_KPARAM_INFO
	.align		4
.L_867:
        /*0028*/ 	.byte	0x04, 0x17
        /*002a*/ 	.short	(.L_869 - .L_868)
.L_868:
        /*002c*/ 	.word	0x00000000
        /*0030*/ 	.short	0x0006
        /*0032*/ 	.short	0x0030
        /*0034*/ 	.byte	0x00, 0xf5, 0x21, 0x00


	//----- nvinfo : EIATTR_KPARAM_INFO
	.align		4
.L_869:
        /*0038*/ 	.byte	0x04, 0x17
        /*003a*/ 	.short	(.L_871 - .L_870)
.L_870:
        /*003c*/ 	.word	0x00000000
        /*0040*/ 	.short	0x0005
        /*0042*/ 	.short	0x0028
        /*0044*/ 	.byte	0x00, 0xf5, 0x21, 0x00


	//----- nvinfo : EIATTR_KPARAM_INFO
	.align		4
.L_871:
        /*0048*/ 	.byte	0x04, 0x17
        /*004a*/ 	.short	(.L_873 - .L_872)
.L_872:
        /*004c*/ 	.word	0x00000000
        /*0050*/ 	.short	0x0004
        /*0052*/ 	.short	0x0020
        /*0054*/ 	.byte	0x00, 0xf0, 0x11, 0x00


	//----- nvinfo : EIATTR_KPARAM_INFO
	.align		4
.L_873:
        /*0058*/ 	.byte	0x04, 0x17
        /*005a*/ 	.short	(.L_875 - .L_874)
.L_874:
        /*005c*/ 	.word	0x00000000
        /*0060*/ 	.short	0x0003
        /*0062*/ 	.short	0x0018
        /*0064*/ 	.byte	0x00, 0xf5, 0x21, 0x00


	//----- nvinfo : EIATTR_KPARAM_INFO
	.align		4
.L_875:
        /*0068*/ 	.byte	0x04, 0x17
        /*006a*/ 	.short	(.L_877 - .L_876)
.L_876:
        /*006c*/ 	.word	0x00000000
        /*0070*/ 	.short	0x0002
        /*0072*/ 	.short	0x0010
        /*0074*/ 	.byte	0x00, 0xf5, 0x21, 0x00


	//----- nvinfo : EIATTR_KPARAM_INFO
	.align		4
.L_877:
        /*0078*/ 	.byte	0x04, 0x17
        /*007a*/ 	.short	(.L_879 - .L_878)
.L_878:
        /*007c*/ 	.word	0x00000000
        /*0080*/ 	.short	0x0001
        /*0082*/ 	.short	0x0008
        /*0084*/ 	.byte	0x00, 0xf5, 0x21, 0x00


	//----- nvinfo : EIATTR_KPARAM_INFO
	.align		4
.L_879:
        /*0088*/ 	.byte	0x04, 0x17
        /*008a*/ 	.short	(.L_881 - .L_880)
.L_880:
        /*008c*/ 	.word	0x00000000
        /*0090*/ 	.short	0x0000
        /*0092*/ 	.short	0x0000
        /*0094*/ 	.byte	0x00, 0xf5, 0x21, 0x00


	//----- nvinfo : EIATTR_SPARSE_MMA_MASK
	.align		4
.L_881:
        /*0098*/ 	.byte	0x03, 0x50
        /*009a*/ 	.short	0x0000


	//----- nvinfo : EIATTR_MAXREG_COUNT
	.align		4
        /*009c*/ 	.byte	0x03, 0x1b
        /*009e*/ 	.short	0x00ff


	//----- nvinfo : EIATTR_MERCURY_ISA_VERSION
	.align		4
        /*00a0*/ 	.byte	0x03, 0x5f
        /*00a2*/ 	.short	0x0101


	//----- nvinfo : EIATTR_VRC_CTA_INIT_COUNT
	.align		4
        /*00a4*/ 	.byte	0x02, 0x4a
	.zero		1
	.zero		1


	//----- nvinfo : EIATTR_EXIT_INSTR_OFFSETS
	.align		4
        /*00a8*/ 	.byte	0x04, 0x1c
        /*00aa*/ 	.short	(.L_883 - .L_882)


	//   ....[0]....
.L_882:
        /*00ac*/ 	.word	0x00000120


	//   ....[1]....
        /*00b0*/ 	.word	0x00001990


	//   ....[2]....
        /*00b4*/ 	.word	0x00001fc0


	//   ....[3]....
        /*00b8*/ 	.word	0x000024e0


	//----- nvinfo : EIATTR_CRS_STACK_SIZE
	.align		4
.L_883:
        /*00bc*/ 	.byte	0x04, 0x1e
        /*00be*/ 	.short	(.L_885 - .L_884)
.L_884:
        /*00c0*/ 	.word	0x00000000


	//----- nvinfo : EIATTR_CBANK_PARAM_SIZE
	.align		4
.L_885:
        /*00c4*/ 	.byte	0x03, 0x19
        /*00c6*/ 	.short	0x0040


	//----- nvinfo : EIATTR_PARAM_CBANK
	.align		4
        /*00c8*/ 	.byte	0x04, 0x0a
        /*00ca*/ 	.short	(.L_887 - .L_886)
	.align		4
.L_886:
        /*00cc*/ 	.word	index@(.nv.constant0._Z28getSuperPixelInfoCudaKernelDPiPtPfS1_iS1_S_ii)
        /*00d0*/ 	.short	0x0380
        /*00d2*/ 	.short	0x0040


	//----- nvinfo : EIATTR_SW_WAR
	.align		4
.L_887:
        /*00d4*/ 	.byte	0x04, 0x36
        /*00d6*/ 	.short	(.L_889 - .L_888)
.L_888:
        /*00d8*/ 	.word	0x00000008
.L_889:


//--------------------- .nv.info._Z28getSuperPixelInfoCudaKernelCPiPtPfS1_iS1_S_ii --------------------------
	.section	.nv.info._Z28getSuperPixelInfoCudaKernelCPiPtPfS1_iS1_S_ii,"",@"SHT_CUDA_INFO"
	.sectionflags	@""
	.align	4


	//----- nvinfo : EIATTR_CUDA_API_VERSION
	.align		4
        /*0000*/ 	.byte	0x04, 0x37
        /*0002*/ 	.short	(.L_891 - .L_890)
.L_890:
        /*0004*/ 	.word	0x00000082


	//----- nvinfo : EIATTR_KPARAM_INFO
	.align		4
.L_891:
        /*0008*/ 	.byte	0x04, 0x17
        /*000a*/ 	.short	(.L_893 - .L_892)
.L_892:
        /*000c*/ 	.word	0x00000000
        /*0010*/ 	.short	0x0008
        /*0012*/ 	.short	0x003c
        /*0014*/ 	.byte	0x00, 0xf0, 0x11, 0x00


	//----- nvinfo : EIATTR_KPARAM_INFO
	.align		4
.L_893:
        /*0018*/ 	.byte	0x04, 0x17
        /*001a*/ 	.short	(.L_895 - .L_894)
.L_894:
        /*001c*/ 	.word	0x00000000
        /*0020*/ 	.short	0x0007
        /*0022*/ 	.short	0x0038
        /*0024*/ 	.byte	0x00, 0xf0, 0x11, 0x00


	//----- nvinfo : EIATTR_KPARAM_INFO
	.align		4
.L_895:
        /*0028*/ 	.byte	0x04, 0x17
        /*002a*/ 	.short	(.L_897 - .L_896)
.L_896:
        /*002c*/ 	.word	0x00000000
        /*0030*/ 	.short	0x0006
        /*0032*/ 	.short	0x0030
        /*0034*/ 	.byte	0x00, 0xf5, 0x21, 0x00


	//----- nvinfo : EIATTR_KPARAM_INFO
	.align		4
.L_897:
        /*0038*/ 	.byte	0x04, 0x17
        /*003a*/ 	.short	(.L_899 - .L_898)
.L_898:
        /*003c*/ 	.word	0x00000000
        /*0040*/ 	.short	0x0005
        /*0042*/ 	.short	0x0028
        /*0044*/ 	.byte	0x00, 0xf5, 0x21, 0x00


	//----- nvinfo : EIATTR_KPARAM_INFO
	.align		4
.L_899:
        /*0048*/ 	.byte	0x04, 0x17
        /*004a*/ 	.short	(.L_901 - .L_900)
.L_900:
        /*004c*/ 	.word	0x00000000
        /*0050*/ 	.short	0x0004
        /*0052*/ 	.short	0x0020
        /*0054*/ 	.byte	0x00, 0xf0, 0x11, 0x00


	//----- nvinfo : EIATTR_KPARAM_INFO
	.align		4
.L_901:
        /*0058*/ 	.byte	0x04, 0x17
        /*005a*/ 	.short	(.L_903 - .L_902)
.L_902:
        /*005c*/ 	.word	0x00000000
        /*0060*/ 	.short	0x0003
        /*0062*/ 	.short	0x0018
        /*0064*/ 	.byte	0x00, 0xf5, 0x21, 0x00


	//----- nvinfo : EIATTR_KPARAM_INFO
	.align		4
.L_903:
        /*0068*/ 	.byte	0x04, 0x17
        /*006a*/ 	.short	(.L_905 - .L_904)
.L_904:
        /*006c*/ 	.word	0x00000000
        /*0070*/ 	.short	0x0002
        /*0072*/ 	.short	0x0010
        /*0074*/ 	.byte	0x00, 0xf5, 0x21, 0x00


	//----- nvinfo : EIATTR_KPARAM_INFO
	.align		4
.L_905:
        /*0078*/ 	.byte	0x04, 0x17
        /*007a*/ 	.short	(.L_907 - .L_906)
.L_906:
        /*007c*/ 	.word	0x00000000
        /*0080*/ 	.short	0x0001
        /*0082*/ 	.short	0x0008
        /*0084*/ 	.byte	0x00, 0xf5, 0x21, 0x00


	//----- nvinfo : EIATTR_KPARAM_INFO
	.align		4
.L_907:
        /*0088*/ 	.byte	0x04, 0x17
        /*008a*/ 	.short	(.L_909 - .L_908)
.L_908:
        /*008c*/ 	.word	0x00000000
        /*0090*/ 	.short	0x0000
        /*0092*/ 	.short	0x0000
        /*0094*/ 	.byte	0x00, 0xf5, 0x21, 0x00


	//----- nvinfo : EIATTR_SPARSE_MMA_MASK
	.align		4
.L_909:
        /*0098*/ 	.byte	0x03, 0x50
        /*009a*/ 	.short	0x0000


	//----- nvinfo : EIATTR_MAXREG_COUNT
	.align		4
        /*009c*/ 	.byte	0x03, 0x1b
        /*009e*/ 	.short	0x00ff


	//----- nvinfo : EIATTR_MERCURY_ISA_VERSION
	.align		4
        /*00a0*/ 	.byte	0x03, 0x5f
        /*00a2*/ 	.short	0x0101


	//----- nvinfo : EIATTR_VRC_CTA_INIT_COUNT
	.align		4
        /*00a4*/ 	.byte	0x02, 0x4a
	.zero		1
	.zero		1


	//----- nvinfo : EIATTR_EXIT_INSTR_OFFSETS
	.align		4
        /*00a8*/ 	.byte	0x04, 0x1c
        /*00aa*/ 	.short	(.L_911 - .L_910)


	//   ....[0]....
.L_910:
        /*00ac*/ 	.word	0x00000070


	//   ....[1]....
        /*00b0*/ 	.word	0x00000130


	//   ....[2]....
        /*00b4*/ 	.word	0x00000e20


	//----- nvinfo : EIATTR_CRS_STACK_SIZE
	.align		4
.L_911:
        /*00b8*/ 	.byte	0x04, 0x1e
        /*00ba*/ 	.short	(.L_913 - .L_912)
.L_912:
        /*00bc*/ 	.word	0x00000000


	//----- nvinfo : EIATTR_CBANK_PARAM_SIZE
	.align		4
.L_913:
        /*00c0*/ 	.byte	0x03, 0x19
        /*00c2*/ 	.short	0x0040


	//----- nvinfo : EIATTR_PARAM_CBANK
	.align		4
        /*00c4*/ 	.byte	0x04, 0x0a
        /*00c6*/ 	.short	(.L_915 - .L_914)
	.align		4
.L_914:
        /*00c8*/ 	.word	index@(.nv.constant0._Z28getSuperPixelInfoCudaKernelCPiPtPfS1_iS1_S_ii)
        /*00cc*/ 	.short	0x0380
        /*00ce*/ 	.short	0x0040


	//----- nvinfo : EIATTR_SW_WAR
	.align		4
.L_915:
        /*00d0*/ 	.byte	0x04, 0x36
        /*00d2*/ 	.short	(.L_917 - .L_916)
.L_916:
        /*00d4*/ 	.word	0x00000008
.L_917:


//--------------------- .nv.info._Z28getSuperPixelInfoCudaKernelBPiPtPfS1_iS1_S_ii --------------------------
	.section	.nv.info._Z28getSuperPixelInfoCudaKernelBPiPtPfS1_iS1_S_ii,"",@"SHT_CUDA_INFO"
	.sectionflags	@""
	.align	4


	//----- nvinfo : EIATTR_CUDA_API_VERSION
	.align		4
        /*0000*/ 	.byte	0x04, 0x37
        /*0002*/ 	.short	(.L_919 - .L_918)
.L_918:
        /*0004*/ 	.word	0x00000082


	//----- nvinfo : EIATTR_KPARAM_INFO
	.align		4
.L_919:
        /*0008*/ 	.byte	0x04, 0x17
        /*000a*/ 	.short	(.L_921 - .L_920)
.L_920:
        /*000c*/ 	.word	0x00000000
        /*0010*/ 	.short	0x0008
        /*0012*/ 	.short	0x003c
        /*0014*/ 	.byte	0x00, 0xf0, 0x11, 0x00


	//----- nvinfo : EIATTR_KPARAM_INFO
	.align		4
.L_921:
        /*0018*/ 	.byte	0x04, 0x17
        /*001a*/ 	.short	(.L_923 - .L_922)
.L_922:
        /*001c*/ 	.word	0x00000000
        /*0020*/ 	.short	0x0007
        /*0022*/ 	.short	0x0038
        /*0024*/ 	.byte	0x00, 0xf0, 0x11, 0x00


	//----- nvinfo : EIATTR_KPARAM_INFO
	.align		4
.L_923:
        /*0028*/ 	.byte	0x04, 0x17
        /*002a*/ 	.short	(.L_925 - .L_924)
.L_924:
        /*002c*/ 	.word	0x00000000
        /*0030*/ 	.short	0x0006
        /*0032*/ 	.short	0x0030
        /*0034*/ 	.byte	0x00, 0xf5, 0x21, 0x00


	//----- nvinfo : EIATTR_KPARAM_INFO
	.align		4
.L_925:
        /*0038*/ 	.byte	0x04, 0x17
        /*003a*/ 	.short	(.L_927 - .L_926)
.L_926:
        /*003c*/ 	.word	0x00000000
        /*0040*/ 	.short	0x0005
        /*0042*/ 	.short	0x0028
        /*0044*/ 	.byte	0x00, 0xf5, 0x21, 0x00


	//----- nvinfo : EIATTR_KPARAM_INFO
	.align		4
.L_927:
        /*0048*/ 	.byte	0x04, 0x17
        /*004a*/ 	.short	(.L_929 - .L_928)
.L_928:
        /*004c*/ 	.word	0x00000000
        /*0050*/ 	.short	0x0004
        /*0052*/ 	.short	0x0020
        /*0054*/ 	.byte	0x00, 0xf0, 0x11, 0x00


	//----- nvinfo : EIATTR_KPARAM_INFO
	.align		4
.L_929:
        /*0058*/ 	.byte	0x04, 0x17
        /*005a*/ 	.short	(.L_931 - .L_930)
.L_930:
        /*005c*/ 	.word	0x00000000
        /*0060*/ 	.short	0x0003
        /*0062*/ 	.short	0x0018
        /*0064*/ 	.byte	0x00, 0xf5, 0x21, 0x00


	//----- nvinfo : EIATTR_KPARAM_INFO
	.align		4
.L_931:
        /*0068*/ 	.byte	0x04, 0x17
        /*006a*/ 	.short	(.L_933 - .L_932)
.L_932:
        /*006c*/ 	.word	0x00000000
        /*0070*/ 	.short	0x0002
        /*0072*/ 	.short	0x0010
        /*0074*/ 	.byte	0x00, 0xf5, 0x21, 0x00


	//----- nvinfo : EIATTR_KPARAM_INFO
	.align		4
.L_933:
        /*0078*/ 	.byte	0x04, 0x17
        /*007a*/ 	.short	(.L_935 - .L_934)
.L_934:
        /*007c*/ 	.word	0x00000000
        /*0080*/ 	.short	0x0001
        /*0082*/ 	.short	0x0008
        /*0084*/ 	.byte	0x00, 0xf5, 0x21, 0x00


	//----- nvinfo : EIATTR_KPARAM_INFO
	.align		4
.L_935:
        /*0088*/ 	.byte	0x04, 0x17
        /*008a*/ 	.short	(.L_937 - .L_936)
.L_936:
        /*008c*/ 	.word	0x00000000
        /*0090*/ 	.short	0x0000
        /*0092*/ 	.short	0x0000
        /*0094*/ 	.byte	0x00, 0xf5, 0x21, 0x00


	//----- nvinfo : EIATTR_SPARSE_MMA_MASK
	.align		4
.L_937:
        /*0098*/ 	.byte	0x03, 0x50
        /*009a*/ 	.short	0x0000


	//----- nvinfo : EIATTR_MAXREG_COUNT
	.align		4
        /*009c*/ 	.byte	0x03, 0x1b
        /*009e*/ 	.short	0x00ff


	//----- nvinfo : EIATTR_EXTERNS
	.align		4
        /*00a0*/ 	.byte	0x04, 0x0f
        /*00a2*/ 	.short	(.L_939 - .L_938)


	//   ....[0]....
	.align		4
.L_938:
        /*00a4*/ 	.word	index@(vprintf)


	//----- nvinfo : EIATTR_MERCURY_ISA_VERSION
	.align		4
.L_939:
        /*00a8*/ 	.byte	0x03, 0x5f
        /*00aa*/ 	.short	0x0101


	//----- nvinfo : EIATTR_VRC_CTA_INIT_COUNT
	.align		4
        /*00ac*/ 	.byte	0x02, 0x4a
	.zero		1
	.zero		1


	//----- nvinfo : EIATTR_SYSCALL_OFFSETS
	.align		4
        /*00b0*/ 	.byte	0x04, 0x46
        /*00b2*/ 	.short	(.L_941 - .L_940)


	//   ....[0]....
.L_940:
        /*00b4*/ 	.word	0x00000880


	//   ....[1]....
        /*00b8*/ 	.word	0x00000cb0


	//   ....[2]....
        /*00bc*/ 	.word	0x000010c0


	//   ....[3]....
        /*00c0*/ 	.word	0x00001460


	//----- nvinfo : EIATTR_EXIT_INSTR_OFFSETS
	.align		4
.L_941:
        /*00c4*/ 	.byte	0x04, 0x1c
        /*00c6*/ 	.short	(.L_943 - .L_942)


	//   ....[0]....
.L_942:
        /*00c8*/ 	.word	0x00000140


	//   ....[1]....
        /*00cc*/ 	.word	0x00000760


	//   ....[2]....
        /*00d0*/ 	.word	0x000013a0


	//   ....[3]....
        /*00d4*/ 	.word	0x00001480


	//   ....[4]....
        /*00d8*/ 	.word	0x000016e0


	//----- nvinfo : EIATTR_CRS_STACK_SIZE
	.align		4
.L_943:
        /*00dc*/ 	.byte	0x04, 0x1e
        /*00de*/ 	.short	(.L_945 - .L_944)
.L_944:
        /*00e0*/ 	.word	0x00000000


	//----- nvinfo : EIATTR_CBANK_PARAM_SIZE
	.align		4
.L_945:
        /*00e4*/ 	.byte	0x03, 0x19
        /*00e6*/ 	.short	0x0040


	//----- nvinfo : EIATTR_PARAM_CBANK
	.align		4
        /*00e8*/ 	.byte	0x04, 0x0a
        /*00ea*/ 	.short	(.L_947 - .L_946)
	.align		4
.L_946:
        /*00ec*/ 	.word	index@(.nv.constant0._Z28getSuperPixelInfoCudaKernelBPiPtPfS1_iS1_S_ii)
        /*00f0*/ 	.short	0x0380
        /*00f2*/ 	.short	0x0040


	//----- nvinfo : EIATTR_SW_WAR
	.align		4
.L_947:
        /*00f4*/ 	.byte	0x04, 0x36
        /*00f6*/ 	.short	(.L_949 - .L_948)
.L_948:
        /*00f8*/ 	.word	0x00000008
.L_949:


//--------------------- .nv.info._Z28getSuperPixelInfoCudaKernelAPiPtPfS1_iS1_S_ii --------------------------
	.section	.nv.info._Z28getSuperPixelInfoCudaKernelAPiPtPfS1_iS1_S_ii,"",@"SHT_CUDA_INFO"
	.sectionflags	@""
	.align	4


	//----- nvinfo : EIATTR_CUDA_API_VERSION
	.align		4
        /*0000*/ 	.byte	0x04, 0x37
        /*0002*/ 	.short	(.L_951 - .L_950)
.L_950:
        /*0004*/ 	.word	0x00000082


	//----- nvinfo : EIATTR_KPARAM_INFO
	.align		4
.L_951:
        /*0008*/ 	.byte	0x04, 0x17
        /*000a*/ 	.short	(.L_953 - .L_952)
.L_952:
        /*000c*/ 	.word	0x00000000
        /*0010*/ 	.short	0x0008
        /*0012*/ 	.short	0x003c
        /*0014*/ 	.byte	0x00, 0xf0, 0x11, 0x00


	//----- nvinfo : EIATTR_KPARAM_INFO
	.align		4
.L_953:
        /*0018*/ 	.byte	0x04, 0x17
        /*001a*/ 	.short	(.L_955 - .L_954)
.L_954:
        /*001c*/ 	.word	0x00000000
        /*0020*/ 	.short	0x0007
        /*0022*/ 	.short	0x0038
        /*0024*/ 	.byte	0x00, 0xf0, 0x11, 0x00


	//----- nvinfo : EIATTR_KPARAM_INFO
	.align		4
.L_955:
        /*0028*/ 	.byte	0x04, 0x17
        /*002a*/ 	.short	(.L_957 - .L_956)
.L_956:
        /*002c*/ 	.word	0x00000000
        /*0030*/ 	.short	0x0006
        /*0032*/ 	.short	0x0030
        /*0034*/ 	.byte	0x00, 0xf5, 0x21, 0x00


	//----- nvinfo : EIATTR_KPARAM_INFO
	.align		4
.L_957:
        /*0038*/ 	.byte	0x04, 0x17
        /*003a*/ 	.short	(.L_959 - .L_958)
.L_958:
        /*003c*/ 	.word	0x00000000
        /*0040*/ 	.short	0x0005
        /*0042*/ 	.short	0x0028
        /*0044*/ 	.byte	0x00, 0xf5, 0x21, 0x00


	//----- nvinfo : EIATTR_KPARAM_INFO
	.align		4
.L_959:
        /*0048*/ 	.byte	0x04, 0x17
        /*004a*/ 	.short	(.L_961 - .L_960)
.L_960:
        /*004c*/ 	.word	0x00000000
        /*0050*/ 	.short	0x0004
        /*0052*/ 	.short	0x0020
        /*0054*/ 	.byte	0x00, 0xf0, 0x11, 0x00


	//----- nvinfo : EIATTR_KPARAM_INFO
	.align		4
.L_961:
        /*0058*/ 	.byte	0x04, 0x17
        /*005a*/ 	.short	(.L_963 - .L_962)
.L_962:
        /*005c*/ 	.word	0x00000000
        /*0060*/ 	.short	0x0003
        /*0062*/ 	.short	0x0018
        /*0064*/ 	.byte	0x00, 0xf5, 0x21, 0x00


	//----- nvinfo : EIATTR_KPARAM_INFO
	.align		4
.L_963:
        /*0068*/ 	.byte	0x04, 0x17
        /*006a*/ 	.short	(.L_965 - .L_964)
.L_964:
        /*006c*/ 	.word	0x00000000
        /*0070*/ 	.short	0x0002
        /*0072*/ 	.short	0x0010
        /*0074*/ 	.byte	0x00, 0xf5, 0x21, 0x00


	//----- nvinfo : EIATTR_KPARAM_INFO
	.align		4
.L_965:
        /*0078*/ 	.byte	0x04, 0x17
        /*007a*/ 	.short	(.L_967 - .L_966)
.L_966:
        /*007c*/ 	.word	0x00000000
        /*0080*/ 	.short	0x0001
        /*0082*/ 	.short	0x0008
        /*0084*/ 	.byte	0x00, 0xf5, 0x21, 0x00


	//----- nvinfo : EIATTR_KPARAM_INFO
	.align		4
.L_967:
        /*0088*/ 	.byte	0x04, 0x17
        /*008a*/ 	.short	(.L_969 - .L_968)
.L_968:
        /*008c*/ 	.word	0x00000000
        /*0090*/ 	.short	0x0000
        /*0092*/ 	.short	0x0000
        /*0094*/ 	.byte	0x00, 0xf5, 0x21, 0x00


	//----- nvinfo : EIATTR_SPARSE_MMA_MASK
	.align		4
.L_969:
        /*0098*/ 	.byte	0x03, 0x50
        /*009a*/ 	.short	0x0000


	//----- nvinfo : EIATTR_MAXREG_COUNT
	.align		4
        /*009c*/ 	.byte	0x03, 0x1b
        /*009e*/ 	.short	0x00ff


	//----- nvinfo : EIATTR_MERCURY_ISA_VERSION
	.align		4
        /*00a0*/ 	.byte	0x03, 0x5f
        /*00a2*/ 	.short	0x0101


	//----- nvinfo : EIATTR_VRC_CTA_INIT_COUNT
	.align		4
        /*00a4*/ 	.byte	0x02, 0x4a
	.zero		1
	.zero		1


	//----- nvinfo : EIATTR_EXIT_INSTR_OFFSETS
	.align		4
        /*00a8*/ 	.byte	0x04, 0x1c
        /*00aa*/ 	.short	(.L_971 - .L_970)


	//   ....[0]....
.L_970:
        /*00ac*/ 	.word	0x00000270


	//   ....[1]....
        /*00b0*/ 	.word	0x000002a0


	//----- nvinfo : EIATTR_CBANK_PARAM_SIZE
	.align		4
.L_971:
        /*00b4*/ 	.byte	0x03, 0x19
        /*00b6*/ 	.short	0x0040


	//----- nvinfo : EIATTR_PARAM_CBANK
	.align		4
        /*00b8*/ 	.byte	0x04, 0x0a
        /*00ba*/ 	.short	(.L_973 - .L_972)
	.align		4
.L_972:
        /*00bc*/ 	.word	index@(.nv.constant0._Z28getSuperPixelInfoCudaKernelAPiPtPfS1_iS1_S_ii)
        /*00c0*/ 	.short	0x0380
        /*00c2*/ 	.short	0x0040


	//----- nvinfo : EIATTR_SW_WAR
	.align		4
.L_973:
        /*00c4*/ 	.byte	0x04, 0x36
        /*00c6*/ 	.short	(.L_975 - .L_974)
.L_974:
        /*00c8*/ 	.word	0x00000008
.L_975:


//--------------------- .nv.info._Z28getSuperPixelInfoCudaKernel0PiPtPfS1_iS1_S_ii --------------------------
	.section	.nv.info._Z28getSuperPixelInfoCudaKernel0PiPtPfS1_iS1_S_ii,"",@"SHT_CUDA_INFO"
	.sectionflags	@""
	.align	4


	//----- nvinfo : EIATTR_CUDA_API_VERSION
	.align		4
        /*0000*/ 	.byte	0x04, 0x37
        /*0002*/ 	.short	(.L_977 - .L_976)
.L_976:
        /*0004*/ 	.word	0x00000082


	//----- nvinfo : EIATTR_KPARAM_INFO
	.align		4
.L_977:
        /*0008*/ 	.byte	0x04, 0x17
        /*000a*/ 	.short	(.L_979 - .L_978)
.L_978:
        /*000c*/ 	.word	0x00000000
        /*0010*/ 	.short	0x0008
        /*0012*/ 	.short	0x003c
        /*0014*/ 	.byte	0x00, 0xf0, 0x11, 0x00


	//----- nvinfo : EIATTR_KPARAM_INFO
	.align		4
.L_979:
        /*0018*/ 	.byte	0x04, 0x17
        /*001a*/ 	.short	(.L_981 - .L_980)
.L_980:
        /*001c*/ 	.word	0x00000000
        /*0020*/ 	.short	0x0007
        /*0022*/ 	.short	0x0038
        /*0024*/ 	.byte	0x00, 0xf0, 0x11, 0x00


	//----- nvinfo : EIATTR_KPARAM_INFO
	.align		4
.L_981:
        /*0028*/ 	.byte	0x04, 0x17
        /*002a*/ 	.short	(.L_983 - .L_982)
.L_982:
        /*002c*/ 	.word	0x00000000
        /*0030*/ 	.short	0x0006
        /*0032*/ 	.short	0x0030
        /*0034*/ 	.byte	0x00, 0xf5, 0x21, 0x00


	//----- nvinfo : EIATTR_KPARAM_INFO
	.align		4
.L_983:
        /*0038*/ 	.byte	0x04, 0x17
        /*003a*/ 	.short	(.L_985 - .L_984)
.L_984:
        /*003c*/ 	.word	0x00000000
        /*0040*/ 	.short	0x0005
        /*0042*/ 	.short	0x0028
        /*0044*/ 	.byte	0x00, 0xf5, 0x21, 0x00


	//----- nvinfo : EIATTR_KPARAM_INFO
	.align		4
.L_985:
        /*0048*/ 	.byte	0x04, 0x17
        /*004a*/ 	.short	(.L_987 - .L_986)
.L_986:
        /*004c*/ 	.word	0x00000000
        /*0050*/ 	.short	0x0004
        /*0052*/ 	.short	0x0020
        /*0054*/ 	.byte	0x00, 0xf0, 0x11, 0x00


	//----- nvinfo : EIATTR_KPARAM_INFO
	.align		4
.L_987:
        /*0058*/ 	.byte	0x04, 0x17
        /*005a*/ 	.short	(.L_989 - .L_988)
.L_988:
        /*005c*/ 	.word	0x00000000
        /*0060*/ 	.short	0x0003
        /*0062*/ 	.short	0x0018
        /*0064*/ 	.byte	0x00, 0xf5, 0x21, 0x00


	//----- nvinfo : EIATTR_KPARAM_INFO
	.align		4
.L_989:
        /*0068*/ 	.byte	0x04, 0x17
        /*006a*/ 	.short	(.L_991 - .L_990)
.L_990:
        /*006c*/ 	.word	0x00000000
        /*0070*/ 	.short	0x0002
        /*0072*/ 	.short	0x0010
        /*0074*/ 	.byte	0x00, 0xf5, 0x21, 0x00


	//----- nvinfo : EIATTR_KPARAM_INFO
	.align		4
.L_991:
        /*0078*/ 	.byte	0x04, 0x17
        /*007a*/ 	.short	(.L_993 - .L_992)
.L_992:
        /*007c*/ 	.word	0x00000000
        /*0080*/ 	.short	0x0001
        /*0082*/ 	.short	0x0008
        /*0084*/ 	.byte	0x00, 0xf5, 0x21, 0x00


	//----- nvinfo : EIATTR_KPARAM_INFO
	.align		4
.L_993:
        /*0088*/ 	.byte	0x04, 0x17
        /*008a*/ 	.short	(.L_995 - .L_994)
.L_994:
        /*008c*/ 	.word	0x00000000
        /*0090*/ 	.short	0x0000
        /*0092*/ 	.short	0x0000
        /*0094*/ 	.byte	0x00, 0xf5, 0x21, 0x00


	//----- nvinfo : EIATTR_SPARSE_MMA_MASK
	.align		4
.L_995:
        /*0098*/ 	.byte	0x03, 0x50
        /*009a*/ 	.short	0x0000


	//----- nvinfo : EIATTR_MAXREG_COUNT
	.align		4
        /*009c*/ 	.byte	0x03, 0x1b
        /*009e*/ 	.short	0x00ff


	//----- nvinfo : EIATTR_MERCURY_ISA_VERSION
	.align		4
        /*00a0*/ 	.byte	0x03, 0x5f
        /*00a2*/ 	.short	0x0101


	//----- nvinfo : EIATTR_VRC_CTA_INIT_COUNT
	.align		4
        /*00a4*/ 	.byte	0x02, 0x4a
	.zero		1
	.zero		1


	//----- nvinfo : EIATTR_EXIT_INSTR_OFFSETS
	.align		4
        /*00a8*/ 	.byte	0x04, 0x1c
        /*00aa*/ 	.short	(.L_997 - .L_996)


	//   ....[0]....
.L_996:
        /*00ac*/ 	.word	0x00000070


	//   ....[1]....
        /*00b0*/ 	.word	0x000000c0


	//   ....[2]....
        /*00b4*/ 	.word	0x00000740


	//   ....[3]....
        /*00b8*/ 	.word	0x00000ab0


	//   ....[4]....
        /*00bc*/ 	.word	0x00000ca0


	//   ....[5]....
        /*00c0*/ 	.word	0x00000d80


	//----- nvinfo : EIATTR_CBANK_PARAM_SIZE
	.align		4
.L_997:
        /*00c4*/ 	.byte	0x03, 0x19
        /*00c6*/ 	.short	0x0040


	//----- nvinfo : EIATTR_PARAM_CBANK
	.align		4
        /*00c8*/ 	.byte	0x04, 0x0a
        /*00ca*/ 	.short	(.L_999 - .L_998)
	.align		4
.L_998:
        /*00cc*/ 	.word	index@(.nv.constant0._Z28getSuperPixelInfoCudaKernel0PiPtPfS1_iS1_S_ii)
        /*00d0*/ 	.short	0x0380
        /*00d2*/ 	.short	0x0040


	//----- nvinfo : EIATTR_SW_WAR
	.align		4
.L_999:
        /*00d4*/ 	.byte	0x04, 0x36
        /*00d6*/ 	.short	(.L_1001 - .L_1000)
.L_1000:
        /*00d8*/ 	.word	0x00000008
.L_1001:


//--------------------- .nv.info._Z27getNormalMapFromDepthKernelPtPfiiS0_ --------------------------
	.section	.nv.info._Z27getNormalMapFromDepthKernelPtPfiiS0_,"",@"SHT_CUDA_INFO"
	.sectionflags	@""
	.align	4


	//----- nvinfo : EIATTR_CUDA_API_VERSION
	.align		4
        /*0000*/ 	.byte	0x04, 0x37
        /*0002*/ 	.short	(.L_1003 - .L_1002)
.L_1002:
        /*0004*/ 	.word	0x00000082


	//----- nvinfo : EIATTR_KPARAM_INFO
	.align		4
.L_1003:
        /*0008*/ 	.byte	0x04, 0x17
        /*000a*/ 	.short	(.L_1005 - .L_1004)
.L_1004:
        /*000c*/ 	.word	0x00000000
        /*0010*/ 	.short	0x0004
        /*0012*/ 	.short	0x0018
        /*0014*/ 	.byte	0x00, 0xf5, 0x21, 0x00


	//----- nvinfo : EIATTR_KPARAM_INFO
	.align		4
.L_1005:
        /*0018*/ 	.byte	0x04, 0x17
        /*001a*/ 	.short	(.L_1007 - .L_1006)
.L_1006:
        /*001c*/ 	.word	0x00000000
        /*0020*/ 	.short	0x0003
        /*0022*/ 	.short	0x0014
        /*0024*/ 	.byte	0x00, 0xf0, 0x11, 0x00


	//----- nvinfo : EIATTR_KPARAM_INFO
	.align		4
.L_1007:
        /*0028*/ 	.byte	0x04, 0x17
        /*002a*/ 	.short	(.L_1009 - .L_1008)
.L_1008:
        /*002c*/ 	.word	0x00000000
        /*0030*/ 	.short	0x0002
        /*0032*/ 	.short	0x0010
        /*0034*/ 	.byte	0x00, 0xf0, 0x11, 0x00


	//----- nvinfo : EIATTR_KPARAM_INFO
	.align		4
.L_1009:
        /*0038*/ 	.byte	0x04, 0x17
        /*003a*/ 	.short	(.L_1011 - .L_1010)
.L_1010:
        /*003c*/ 	.word	0x00000000
        /*0040*/ 	.short	0x0001
        /*0042*/ 	.short	0x0008
        /*0044*/ 	.byte	0x00, 0xf5, 0x21, 0x00


	//----- nvinfo : EIATTR_KPARAM_INFO
	.align		4
.L_1011:
        /*0048*/ 	.byte	0x04, 0x17
        /*004a*/ 	.short	(.L_1013 - .L_1012)
.L_1012:
        /*004c*/ 	.word	0x00000000
        /*0050*/ 	.short	0x0000
        /*0052*/ 	.short	0x0000
        /*0054*/ 	.byte	0x00, 0xf5, 0x21, 0x00


	//----- nvinfo : EIATTR_SPARSE_MMA_MASK
	.align		4
.L_1013:
        /*0058*/ 	.byte	0x03, 0x50
        /*005a*/ 	.short	0x0000


	//----- nvinfo : EIATTR_MAXREG_COUNT
	.align		4
        /*005c*/ 	.byte	0x03, 0x1b
        /*005e*/ 	.short	0x00ff


	//----- nvinfo : EIATTR_MERCURY_ISA_VERSION
	.align		4
        /*0060*/ 	.byte	0x03, 0x5f
        /*0062*/ 	.short	0x0101


	//----- nvinfo : EIATTR_VRC_CTA_INIT_COUNT
	.align		4
        /*0064*/ 	.byte	0x02, 0x4a
	.zero		1
	.zero		1


	//----- nvinfo : EIATTR_EXIT_INSTR_OFFSETS
	.align		4
        /*0068*/ 	.byte	0x04, 0x1c
        /*006a*/ 	.short	(.L_1015 - .L_1014)


	//   ....[0]....
.L_1014:
        /*006c*/ 	.word	0x00000110


	//   ....[1]....
        /*0070*/ 	.word	0x00000190


	//   ....[2]....
        /*0074*/ 	.word	0x000001c0


	//   ....[3]....
        /*0078*/ 	.word	0x00000200


	//   ....[4]....
        /*007c*/ 	.word	0x00000280


	//   ....[5]....
        /*0080*/ 	.word	0x000002b0


	//   ....[6]....
        /*0084*/ 	.word	0x000002e0


	//   ....[7]....
        /*0088*/ 	.word	0x00000310


	//   ....[8]....
        /*008c*/ 	.word	0x00000340


	//   ....[9]....
        /*0090*/ 	.word	0x00001350


	//----- nvinfo : EIATTR_CRS_STACK_SIZE
	.align		4
.L_1015:
        /*0094*/ 	.byte	0x04, 0x1e
        /*0096*/ 	.short	(.L_1017 - .L_1016)
.L_1016:
        /*0098*/ 	.word	0x00000000


	//----- nvinfo : EIATTR_CBANK_PARAM_SIZE
	.align		4
.L_1017:
        /*009c*/ 	.byte	0x03, 0x19
        /*009e*/ 	.short	0x0020


	//----- nvinfo : EIATTR_PARAM_CBANK
	.align		4
        /*00a0*/ 	.byte	0x04, 0x0a
        /*00a2*/ 	.short	(.L_1019 - .L_1018)
	.align		4
.L_1018:
        /*00a4*/ 	.word	index@(.nv.constant0._Z27getNormalMapFromDepthKernelPtPfiiS0_)
        /*00a8*/ 	.short	0x0380
        /*00aa*/ 	.short	0x0020


	//----- nvinfo : EIATTR_SW_WAR
	.align		4
.L_1019:
        /*00ac*/ 	.byte	0x04, 0x36
        /*00ae*/ 	.short	(.L_1021 - .L_1020)
.L_1020:
        /*00b0*/ 	.word	0x00000008
.L_1021:


//--------------------- .nv.info._Z24getPosMapFromDepthKernelPtPfiiS0_ --------------------------
	.section	.nv.info._Z24getPosMapFromDepthKernelPtPfiiS0_,"",@"SHT_CUDA_INFO"
	.sectionflags	@""
	.align	4


	//----- nvinfo : EIATTR_CUDA_API_VERSION
	.align		4
        /*0000*/ 	.byte	0x04, 0x37
        /*0002*/ 	.short	(.L_1023 - .L_1022)
.L_1022:
        /*0004*/ 	.word	0x00000082


	//----- nvinfo : EIATTR_KPARAM_INFO
	.align		4
.L_1023:
        /*0008*/ 	.byte	0x04, 0x17
        /*000a*/ 	.short	(.L_1025 - .L_1024)
.L_1024:
        /*000c*/ 	.word	0x00000000
        /*0010*/ 	.short	0x0004
        /*0012*/ 	.short	0x0018
        /*0014*/ 	.byte	0x00, 0xf5, 0x21, 0x00


	//----- nvinfo : EIATTR_KPARAM_INFO
	.align		4
.L_1025:
        /*0018*/ 	.byte	0x04, 0x17
        /*001a*/ 	.short	(.L_1027 - .L_1026)
.L_1026:
        /*001c*/ 	.word	0x00000000
        /*0020*/ 	.short	0x0003
        /*0022*/ 	.short	0x0014
        /*0024*/ 	.byte	0x00, 0xf0, 0x11, 0x00


	//----- nvinfo : EIATTR_KPARAM_INFO
	.align		4
.L_1027:
        /*0028*/ 	.byte	0x04, 0x17
        /*002a*/ 	.short	(.L_1029 - .L_1028)
.L_1028:
        /*002c*/ 	.word	0x00000000
        /*0030*/ 	.short	0x0002
        /*0032*/ 	.short	0x0010
        /*0034*/ 	.byte	0x00, 0xf0, 0x11, 0x00


	//----- nvinfo : EIATTR_KPARAM_INFO
	.align		4
.L_1029:
        /*0038*/ 	.byte	0x04, 0x17
        /*003a*/ 	.short	(.L_1031 - .L_1030)
.L_1030:
        /*003c*/ 	.word	0x00000000
        /*0040*/ 	.short	0x0001
        /*0042*/ 	.short	0x0008
        /*0044*/ 	.byte	0x00, 0xf5, 0x21, 0x00


	//----- nvinfo : EIATTR_KPARAM_INFO
	.align		4
.L_1031:
        /*0048*/ 	.byte	0x04, 0x17
        /*004a*/ 	.short	(.L_1033 - .L_1032)
.L_1032:
        /*004c*/ 	.word	0x00000000
        /*0050*/ 	.short	0x0000
        /*0052*/ 	.short	0x0000
        /*0054*/ 	.byte	0x00, 0xf5, 0x21, 0x00


	//----- nvinfo : EIATTR_SPARSE_MMA_MASK
	.align		4
.L_1033:
        /*0058*/ 	.byte	0x03, 0x50
        /*005a*/ 	.short	0x0000


	//----- nvinfo : EIATTR_MAXREG_COUNT
	.align		4
        /*005c*/ 	.byte	0x03, 0x1b
        /*005e*/ 	.short	0x00ff


	//----- nvinfo : EIATTR_MERCURY_ISA_VERSION
	.align		4
        /*0060*/ 	.byte	0x03, 0x5f
        /*0062*/ 	.short	0x0101


	//----- nvinfo : EIATTR_VRC_CTA_INIT_COUNT
	.align		4
        /*0064*/ 	.byte	0x02, 0x4a
	.zero		1
	.zero		1


	//----- nvinfo : EIATTR_EXIT_INSTR_OFFSETS
	.align		4
        /*0068*/ 	.byte	0x04, 0x1c
        /*006a*/ 	.short	(.L_1035 - .L_1034)


	//   ....[0]....
.L_1034:
        /*006c*/ 	.word	0x00000100


	//   ....[1]....
        /*0070*/ 	.word	0x00000330


	//----- nvinfo : EIATTR_CRS_STACK_SIZE
	.align		4
.L_1035:
        /*0074*/ 	.byte	0x04, 0x1e
        /*0076*/ 	.short	(.L_1037 - .L_1036)
.L_1036:
        /*0078*/ 	.word	0x00000000


	//----- nvinfo : EIATTR_CBANK_PARAM_SIZE
	.align		4
.L_1037:
        /*007c*/ 	.byte	0x03, 0x19
        /*007e*/ 	.short	0x0020


	//----- nvinfo : EIATTR_PARAM_CBANK
	.align		4
        /*0080*/ 	.byte	0x04, 0x0a
        /*0082*/ 	.short	(.L_1039 - .L_1038)
	.align		4
.L_1038:
        /*0084*/ 	.word	index@(.nv.constant0._Z24getPosMapFromDepthKernelPtPfiiS0_)
        /*0088*/ 	.short	0x0380
        /*008a*/ 	.short	0x0020


	//----- nvinfo : EIATTR_SW_WAR
	.align		4
.L_1039:
        /*008c*/ 	.byte	0x04, 0x36
        /*008e*/ 	.short	(.L_1041 - .L_1040)
.L_1040:
        /*0090*/ 	.word	0x00000008
.L_1041:


//--------------------- .nv.info._Z28depthMapGaussianfilterKernelPtiiS_ --------------------------
	.section	.nv.info._Z28depthMapGaussianfilterKernelPtiiS_,"",@"SHT_CUDA_INFO"
	.sectionflags	@""
	.align	4


	//----- nvinfo : EIATTR_CUDA_API_VERSION
	.align		4
        /*0000*/ 	.byte	0x04, 0x37
        /*0002*/ 	.short	(.L_1043 - .L_1042)
.L_1042:
        /*0004*/ 	.word	0x00000082


	//----- nvinfo : EIATTR_KPARAM_INFO
	.align		4
.L_1043:
        /*0008*/ 	.byte	0x04, 0x17
        /*000a*/ 	.short	(.L_1045 - .L_1044)
.L_1044:
        /*000c*/ 	.word	0x00000000
        /*0010*/ 	.short	0x0003
        /*0012*/ 	.short	0x0010
        /*0014*/ 	.byte	0x00, 0xf5, 0x21, 0x00


	//----- nvinfo : EIATTR_KPARAM_INFO
	.align		4
.L_1045:
        /*0018*/ 	.byte	0x04, 0x17
        /*001a*/ 	.short	(.L_1047 - .L_1046)
.L_1046:
        /*001c*/ 	.word	0x00000000
        /*0020*/ 	.short	0x0002
        /*0022*/ 	.short	0x000c
        /*0024*/ 	.byte	0x00, 0xf0, 0x11, 0x00


	//----- nvinfo : EIATTR_KPARAM_INFO
	.align		4
.L_1047:
        /*0028*/ 	.byte	0x04, 0x17
        /*002a*/ 	.short	(.L_1049 - .L_1048)
.L_1048:
        /*002c*/ 	.word	0x00000000
        /*0030*/ 	.short	0x0001
        /*0032*/ 	.short	0x0008
        /*0034*/ 	.byte	0x00, 0xf0, 0x11, 0x00


	//----- nvinfo : EIATTR_KPARAM_INFO
	.align		4
.L_1049:
        /*0038*/ 	.byte	0x04, 0x17
        /*003a*/ 	.short	(.L_1051 - .L_1050)
.L_1050:
        /*003c*/ 	.word	0x00000000
        /*0040*/ 	.short	0x0000
        /*0042*/ 	.short	0x0000
        /*0044*/ 	.byte	0x00, 0xf5, 0x21, 0x00


	//----- nvinfo : EIATTR_SPARSE_MMA_MASK
	.align		4
.L_1051:
        /*0048*/ 	.byte	0x03, 0x50
        /*004a*/ 	.short	0x0000


	//----- nvinfo : EIATTR_MAXREG_COUNT
	.align		4
        /*004c*/ 	.byte	0x03, 0x1b
        /*004e*/ 	.short	0x00ff


	//----- nvinfo : EIATTR_MERCURY_ISA_VERSION
	.align		4
        /*0050*/ 	.byte	0x03, 0x5f
        /*0052*/ 	.short	0x0101


	//----- nvinfo : EIATTR_VRC_CTA_INIT_COUNT
	.align		4
        /*0054*/ 	.byte	0x02, 0x4a
	.zero		1
	.zero		1


	//----- nvinfo : EIATTR_EXIT_INSTR_OFFSETS
	.align		4
        /*0058*/ 	.byte	0x04, 0x1c
        /*005a*/ 	.short	(.L_1053 - .L_1052)


	//   ....[0]....
.L_1052:
        /*005c*/ 	.word	0x00000110


	//   ....[1]....
        /*0060*/ 	.word	0x00000180


	//   ....[2]....
        /*0064*/ 	.word	0x000001b0


	//   ....[3]....
        /*0068*/ 	.word	0x000001f0


	//   ....[4]....
        /*006c*/ 	.word	0x00000270


	//   ....[5]....
        /*0070*/ 	.word	0x000002a0


	//   ....[6]....
        /*0074*/ 	.word	0x000002d0


	//   ....[7]....
        /*0078*/ 	.word	0x00000300


	//   ....[8]....
        /*007c*/ 	.word	0x00000330


	//   ....[9]....
        /*0080*/ 	.word	0x00000530


	//----- nvinfo : EIATTR_CBANK_PARAM_SIZE
	.align		4
.L_1053:
        /*0084*/ 	.byte	0x03, 0x19
        /*0086*/ 	.short	0x0018


	//----- nvinfo : EIATTR_PARAM_CBANK
	.align		4
        /*0088*/ 	.byte	0x04, 0x0a
        /*008a*/ 	.short	(.L_1055 - .L_1054)
	.align		4
.L_1054:
        /*008c*/ 	.word	index@(.nv.constant0._Z28depthMapGaussianfilterKernelPtiiS_)
        /*0090*/ 	.short	0x0380
        /*0092*/ 	.short	0x0018


	//----- nvinfo : EIATTR_SW_WAR
	.align		4
.L_1055:
        /*0094*/ 	.byte	0x04, 0x36
        /*0096*/ 	.short	(.L_1057 - .L_1056)
.L_1056:
        /*0098*/ 	.word	0x00000008
.L_1057:


//--------------------- .nv.info._Z22maskCleanOverlapKernelPhiii --------------------------
	.section	.nv.info._Z22maskCleanOverlapKernelPhiii,"",@"SHT_CUDA_INFO"
	.sectionflags	@""
	.align	4


	//----- nvinfo : EIATTR_CUDA_API_VERSION
	.align		4
        /*0000*/ 	.byte	0x04, 0x37
        /*0002*/ 	.short	(.L_1059 - .L_1058)
.L_1058:
        /*0004*/ 	.word	0x00000082


	//----- nvinfo : EIATTR_KPARAM_INFO
	.align		4
.L_1059:
        /*0008*/ 	.byte	0x04, 0x17
        /*000a*/ 	.short	(.L_1061 - .L_1060)
.L_1060:
        /*000c*/ 	.word	0x00000000
        /*0010*/ 	.short	0x0003
        /*0012*/ 	.short	0x0010
        /*0014*/ 	.byte	0x00, 0xf0, 0x11, 0x00


	//----- nvinfo : EIATTR_KPARAM_INFO
	.align		4
.L_1061:
        /*0018*/ 	.byte	0x04, 0x17
        /*001a*/ 	.short	(.L_1063 - .L_1062)
.L_1062:
        /*001c*/ 	.word	0x00000000
        /*0020*/ 	.short	0x0002
        /*0022*/ 	.short	0x000c
        /*0024*/ 	.byte	0x00, 0xf0, 0x11, 0x00


	//----- nvinfo : EIATTR_KPARAM_INFO
	.align		4
.L_1063:
        /*0028*/ 	.byte	0x04, 0x17
        /*002a*/ 	.short	(.L_1065 - .L_1064)
.L_1064:
        /*002c*/ 	.word	0x00000000
        /*0030*/ 	.short	0x0001
        /*0032*/ 	.short	0x0008
        /*0034*/ 	.byte	0x00, 0xf0, 0x11, 0x00


	//----- nvinfo : EIATTR_KPARAM_INFO
	.align		4
.L_1065:
        /*0038*/ 	.byte	0x04, 0x17
        /*003a*/ 	.short	(.L_1067 - .L_1066)
.L_1066:
        /*003c*/ 	.word	0x00000000
        /*0040*/ 	.short	0x0000
        /*0042*/ 	.short	0x0000
        /*0044*/ 	.byte	0x00, 0xf5, 0x21, 0x00


	//----- nvinfo : EIATTR_SPARSE_MMA_MASK
	.align		4
.L_1067:
        /*0048*/ 	.byte	0x03, 0x50
        /*004a*/ 	.short	0x0000


	//----- nvinfo : EIATTR_MAXREG_COUNT
	.align		4
        /*004c*/ 	.byte	0x03, 0x1b
        /*004e*/ 	.short	0x00ff


	//----- nvinfo : EIATTR_MERCURY_ISA_VERSION
	.align		4
        /*0050*/ 	.byte	0x03, 0x5f
        /*0052*/ 	.short	0x0101


	//----- nvinfo : EIATTR_VRC_CTA_INIT_COUNT
	.align		4
        /*0054*/ 	.byte	0x02, 0x4a
	.zero		1
	.zero		1


	//----- nvinfo : EIATTR_EXIT_INSTR_OFFSETS
	.align		4
        /*0058*/ 	.byte	0x04, 0x1c
        /*005a*/ 	.short	(.L_1069 - .L_1068)


	//   ....[0]....
.L_1068:
        /*005c*/ 	.word	0x00000090


	//   ....[1]....
        /*0060*/ 	.word	0x000007e0


	//   ....[2]....
        /*0064*/ 	.word	0x00000b80


	//   ....[3]....
        /*0068*/ 	.word	0x00000db0


	//   ....[4]....
        /*006c*/ 	.word	0x00000e50


	//----- nvinfo : EIATTR_CRS_STACK_SIZE
	.align		4
.L_1069:
        /*0070*/ 	.byte	0x04, 0x1e
        /*0072*/ 	.short	(.L_1071 - .L_1070)
.L_1070:
        /*0074*/ 	.word	0x00000000


	//----- nvinfo : EIATTR_CBANK_PARAM_SIZE
	.align		4
.L_1071:
        /*0078*/ 	.byte	0x03, 0x19
        /*007a*/ 	.short	0x0014


	//----- nvinfo : EIATTR_PARAM_CBANK
	.align		4
        /*007c*/ 	.byte	0x04, 0x0a
        /*007e*/ 	.short	(.L_1073 - .L_1072)
	.align		4
.L_1072:
        /*0080*/ 	.word	index@(.nv.constant0._Z22maskCleanOverlapKernelPhiii)
        /*0084*/ 	.short	0x0380
        /*0086*/ 	.short	0x0014


	//----- nvinfo : EIATTR_SW_WAR
	.align		4
.L_1073:
        /*0088*/ 	.byte	0x04, 0x36
        /*008a*/ 	.short	(.L_1075 - .L_1074)
.L_1074:
        /*008c*/ 	.word	0x00000008
.L_1075:


//--------------------- .nv.callgraph             --------------------------
	.section	.nv.callgraph,"",@"SHT_CUDA_CALLGRAPH"
	.align	4
	.sectionentsize	8
	.align		4
        /*0000*/ 	.word	0x00000000
	.align		4
        /*0004*/ 	.word	0xffffffff
	.align		4
        /*0008*/ 	.word	index@(_Z28getSuperPixelInfoCudaKernelBPiPtPfS1_iS1_S_ii)
	.align		4
        /*000c*/ 	.word	index@(vprintf)
	.align		4
        /*0010*/ 	.word	0x00000000
	.align		4
        /*0014*/ 	.word	0xfffffffe
	.align		4
        /*0018*/ 	.word	0x00000000
	.align		4
        /*001c*/ 	.word	0xfffffffd
	.align		4
        /*0020*/ 	.word	0x00000000
	.align		4
        /*0024*/ 	.word	0xfffffffc


//--------------------- .nv.constant4             --------------------------
	.section	.nv.constant4,"a",@progbits
	.align	8
	.align		8
.nv.constant4:
        /*0000*/ 	.dword	$str
	.align		8
        /*0008*/ 	.dword	__cudart_i2opi_f
	.align		8
        /*0010*/ 	.dword	vprintf


//--------------------- .nv.constant2._Z25initMapsBoundingBoxKerneliiPiS_ii --------------------------
	.section	.nv.constant2._Z25initMapsBoundingBoxKerneliiPiS_ii,"a",@progbits
	.sectionflags	@""
	.align	4
.nv.constant2._Z25initMapsBoundingBoxKerneliiPiS_ii:
        /*0000*/ 	.byte	0xb0, 0x01, 0x00, 0x00, 0x60, 0x01, 0x00, 0x00, 0x90, 0x05, 0x00, 0x00, 0xc0, 0x02, 0x00, 0x00
        /*0010*/ 	.byte	0x70, 0x02, 0x00, 0x00, 0x90, 0x05, 0x00, 0x00, 0x00, 0x04, 0x00, 0x00, 0xa0, 0x03, 0x00, 0x00
        /*0020*/ 	.byte	0x90, 0x05, 0x00, 0x00, 0x30, 0x05, 0x00, 0x00, 0xd0, 0x04, 0x00, 0x00, 0x90, 0x05, 0x00, 0x00


//--------------------- .text._Z23cpuTestCopyMapIdsKernelyiiPi --------------------------
	.section	.text._Z23cpuTestCopyMapIdsKernelyiiPi,"ax",@progbits
	.align	128
        .global         _Z23cpuTestCopyMapIdsKernelyiiPi
        .type           _Z23cpuTestCopyMapIdsKernelyiiPi,@function
        .size           _Z23cpuTestCopyMapIdsKernelyiiPi,(.L_x_745 - _Z23cpuTestCopyMapIdsKernelyiiPi)
        .other          _Z23cpuTestCopyMapIdsKernelyiiPi,@"STO_CUDA_ENTRY STV_DEFAULT"
_Z23cpuTestCopyMapIdsKernelyiiPi:
.text._Z23cpuTestCopyMapIdsKernelyiiPi:
[----:B------:R-:W-:Y:S01]  /*0000*/  LDC R1, c[0x0][0x37c] ;  /* 0x0000df00ff017b82 */ /* 0x000fe20000000800 */
[----:B------:R-:W0:Y:S07]  /*0010*/  S2R R3, SR_TID.X ;  /* 0x0000000000037919 */ /* 0x000e2e0000002100 */
[----:B------:R-:W0:Y:S01]  /*0020*/  S2UR UR4, SR_CTAID.X ;  /* 0x00000000000479c3 */ /* 0x000e220000002500 */
[----:B------:R-:W-:Y:S01]  /*0030*/  HFMA2 R4, -RZ, RZ, -3, 0 ;  /* 0xc2000000ff047431 */ /* 0x000fe200000001ff */
[----:B------:R-:W1:Y:S06]  /*0040*/  S2R R2, SR_TID.Y ;  /* 0x0000000000027919 */ /* 0x000e6c0000002200 */
[----:B------:R-:W0:Y:S08]  /*0050*/  LDC R0, c[0x0][0x360] ;  /* 0x0000d800ff007b82 */ /* 0x000e300000000800 */
[----:B------:R-:W1:Y:S08]  /*0060*/  S2UR UR5, SR_CTAID.Y ;  /* 0x00000000000579c3 */ /* 0x000e700000002600 */
[----:B------:R-:W1:Y:S01]  /*0070*/  LDC R5, c[0x0][0x364] ;  /* 0x0000d900ff057b82 */ /* 0x000e620000000800 */
[----:B0-----:R-:W-:Y:S01]  /*0080*/  IMAD R0, R0, UR4, R3 ;  /* 0x0000000400007c24 */ /* 0x001fe2000f8e0203 */
[----:B------:R-:W0:Y:S04]  /*0090*/  LDCU UR4, c[0x0][0x380] ;  /* 0x00007000ff0477ac */ /* 0x000e280008000800 */
[----:B------:R-:W-:Y:S01]  /*00a0*/  I2FP.F32.S32 R6, R0 ;  /* 0x0000000000067245 */ /* 0x000fe20000201400 */
[----:B-1----:R-:W-:Y:S01]  /*00b0*/  IMAD R5, R5, UR5, R2 ;  /* 0x0000000505057c24 */ /* 0x002fe2000f8e0202 */
[----:B------:R-:W-:-:S04]  /*00c0*/  UMOV UR5, URZ ;  /* 0x000000ff00057c82 */ /* 0x000fc80008000000 */
[----:B------:R-:W-:-:S06]  /*00d0*/  I2FP.F32.U32 R7, R5 ;  /* 0x0000000500077245 */ /* 0x000fcc0000201000 */
[----:B0-----:R0:W5:Y:S01]  /*00e0*/  TEX.LL RZ, R7, R6, R4, UR4, 2D, 0x1 ;  /* 0x28ff040406077f60 */ /* 0x00116200089e01ff */
[----:B------:R-:W1:Y:S01]  /*00f0*/  LDC.64 R2, c[0x0][0x390] ;  /* 0x0000e400ff027b82 */ /* 0x000e620000000a00 */
[----:B------:R-:W2:Y:S01]  /*0100*/  LDCU UR6, c[0x0][0x388] ;  /* 0x00007100ff0677ac */ /* 0x000ea20008000800 */
[----:B0-----:R-:W0:Y:S01]  /*0110*/  LDCU.64 UR4, c[0x0][0x358] ;  /* 0x00006b00ff0477ac */ /* 0x001e220008000a00 */
[----:B--2---:R-:W-:-:S04]  /*0120*/  IMAD R5, R5, UR6, R0 ;  /* 0x0000000605057c24 */ /* 0x004fc8000f8e0200 */
[----:B-1----:R-:W-:-:S05]  /*0130*/  IMAD.WIDE R2, R5, 0x4, R2 ;  /* 0x0000000405027825 */ /* 0x002fca00078e0202 */
[----:B0----5:R-:W-:Y:S01]  /*0140*/  STG.E desc[UR4][R2.64], R7 ;  /* 0x0000000702007986 */ /* 0x021fe2000c101904 */
[----:B------:R-:W-:Y:S05]  /*0150*/  EXIT ;  /* 0x000000000000794d */ /* 0x000fea0003800000 */
.L_x_0:
[----:B------:R-:W-:-:S00]  /*0160*/  BRA `(.L_x_0) ;  /* 0xfffffffc00fc7947 */ /* 0x000fc0000383ffff */
[----:B------:R-:W-:-:S00]  /*0170*/  NOP ;  /* 0x0000000000007918 */ /* 0x000fc00000000000 */
        /* <DEDUP_REMOVED lines=8> */
.L_x_745:


//--------------------- .text._Z31computePrecisionAndRecallKerneliPfiiiiS_PiS0_S0_ --------------------------
	.section	.text._Z31computePrecisionAndRecallKerneliPfiiiiS_PiS0_S0_,"ax",@progbits
	.align	128
        .global         _Z31computePrecisionAndRecallKerneliPfiiiiS_PiS0_S0_
        .type           _Z31computePrecisionAndRecallKerneliPfiiiiS_PiS0_S0_,@function
        .size           _Z31computePrecisionAndRecallKerneliPfiiiiS_PiS0_S0_,(.L_x_746 - _Z31computePrecisionAndRecallKerneliPfiiiiS_PiS0_S0_)
        .other          _Z31computePrecisionAndRecallKerneliPfiiiiS_PiS0_S0_,@"STO_CUDA_ENTRY STV_DEFAULT"
_Z31computePrecisionAndRecallKerneliPfiiiiS_PiS0_S0_:
.text._Z31computePrecisionAndRecallKerneliPfiiiiS_PiS0_S0_:
[----:B------:R-:W-:Y:S01]  /*0000*/  LDC R1, c[0x0][0x37c] ;  /* 0x0000df00ff017b82 */ /* 0x000fe20000000800 */
[----:B------:R-:W0:Y:S07]  /*0010*/  S2R R0, SR_TID.X ;  /* 0x0000000000007919 */ /* 0x000e2e0000002100 */
[----:B------:R-:W0:Y:S01]  /*0020*/  S2UR UR4, SR_CTAID.X ;  /* 0x00000000000479c3 */ /* 0x000e220000002500 */
[----:B------:R-:W1:Y:S07]  /*0030*/  LDCU UR5, c[0x0][0x380] ;  /* 0x00007000ff0577ac */ /* 0x000e6e0008000800 */
[----:B------:R-:W0:Y:S02]  /*0040*/  LDC R3, c[0x0][0x360] ;  /* 0x0000d800ff037b82 */ /* 0x000e240000000800 */
[----:B0-----:R-:W-:-:S05]  /*0050*/  IMAD R3, R3, UR4, R0 ;  /* 0x0000000403037c24 */ /* 0x001fca000f8e0200 */
[----:B-1----:R-:W-:-:S13]  /*0060*/  ISETP.GE.AND P0, PT, R3, UR5, PT ;  /* 0x0000000503007c0c */ /* 0x002fda000bf06270 */
[----:B------:R-:W-:Y:S05]  /*0070*/  @P0 EXIT ;  /* 0x000000000000094d */ /* 0x000fea0003800000 */
[----:B------:R-:W0:Y:S01]  /*0080*/  LDC.64 R8, c[0x0][0x390] ;  /* 0x0000e400ff087b82 */ /* 0x000e220000000a00 */
[----:B------:R-:W1:Y:S01]  /*0090*/  LDCU.64 UR4, c[0x0][0x358] ;  /* 0x00006b00ff0477ac */ /* 0x000e620008000a00 */
[----:B------:R-:W-:Y:S02]  /*00a0*/  IMAD.MOV.U32 R2, RZ, RZ, -0x1 ;  /* 0xffffffffff027424 */ /* 0x000fe400078e00ff */
[----:B0-----:R-:W-:-:S05]  /*00b0*/  IMAD.IADD R0, R8, 0x1, -R9 ;  /* 0x0000000108007824 */ /* 0x001fca00078e0a09 */
[C---:B------:R-:W-:Y:S01]  /*00c0*/  ISETP.GE.AND P0, PT, R0.reuse, 0x1, PT ;  /* 0x000000010000780c */ /* 0x040fe20003f06270 */
[----:B------:R-:W-:-:S12]  /*00d0*/  IMAD.SHL.U32 R0, R0, 0x2, RZ ;  /* 0x0000000200007824 */ /* 0x000fd800078e00ff */
[----:B-1----:R-:W-:Y:S05]  /*00e0*/  @!P0 BRA `(.L_x_1) ;  /* 0x0000000000908947 */ /* 0x002fea0003800000 */
[----:B------:R-:W0:Y:S01]  /*00f0*/  LDC.64 R4, c[0x0][0x388] ;  /* 0x0000e200ff047b82 */ /* 0x000e220000000a00 */
[----:B------:R-:W1:Y:S07]  /*0100*/  LDCU UR6, c[0x0][0x398] ;  /* 0x00007300ff0677ac */ /* 0x000e6e0008000800 */
[----:B------:R-:W2:Y:S01]  /*0110*/  LDC.64 R6, c[0x0][0x3a0] ;  /* 0x0000e800ff067b82 */ /* 0x000ea20000000a00 */
[----:B-1----:R-:W-:Y:S01]  /*0120*/  IMAD R9, R3, R8, UR6 ;  /* 0x0000000603097e24 */ /* 0x002fe2000f8e0208 */
[----:B------:R-:W-:Y:S01]  /*0130*/  BSSY.RECONVERGENT B0, `(.L_x_1) ;  /* 0x000001f000007945 */ /* 0x000fe20003800200 */
[----:B------:R-:W1:Y:S02]  /*0140*/  LDCU.64 UR6, c[0x0][0x3a0] ;  /* 0x00007400ff0677ac */ /* 0x000e640008000a00 */
[----:B0-----:R-:W-:-:S05]  /*0150*/  IMAD.WIDE R4, R9, 0x4, R4 ;  /* 0x0000000409047825 */ /* 0x001fca00078e0204 */
[----:B------:R0:W3:Y:S04]  /*0160*/  LDG.E R8, desc[UR4][R4.64] ;  /* 0x0000000404087981 */ /* 0x0000e8000c1e1900 */
[----:B--2---:R-:W3:Y:S01]  /*0170*/  LDG.E R7, desc[UR4][R6.64] ;  /* 0x0000000406077981 */ /* 0x004ee2000c1e1900 */
[----:B------:R-:W-:Y:S01]  /*0180*/  BSSY.RELIABLE B1, `(.L_x_2) ;  /* 0x0000013000017945 */ /* 0x000fe20003800100 */
[----:B------:R-:W-:Y:S01]  /*0190*/  IMAD.MOV.U32 R10, RZ, RZ, RZ ;  /* 0x000000ffff0a7224 */ /* 0x000fe200078e00ff */
[----:B0-----:R-:W-:Y:S02]  /*01a0*/  CS2R R4, SRZ ;  /* 0x0000000000047805 */ /* 0x001fe4000001ff00 */
[----:B---3--:R-:W-:-:S13]  /*01b0*/  FSETP.NEU.AND P0, PT, R8, R7, PT ;  /* 0x000000070800720b */ /* 0x008fda0003f0d000 */
[----:B-1----:R-:W-:Y:S05]  /*01c0*/  @!P0 BRA `(.L_x_3) ;  /* 0x0000000000388947 */ /* 0x002fea0003800000 */
[----:B------:R-:W-:Y:S01]  /*01d0*/  BSSY.RELIABLE B2, `(.L_x_3) ;  /* 0x000000d000027945 */ /* 0x000fe20003800100 */
[----:B------:R-:W-:-:S07]  /*01e0*/  VIMNMX R9, PT, PT, R0, 0x1, !PT ;  /* 0x0000000100097848 */ /* 0x000fce0007fe0100 */
.L_x_5:
[----:B------:R-:W-:-:S05]  /*01f0*/  VIADD R10, R10, 0x1 ;  /* 0x000000010a0a7836 */ /* 0x000fca0000000000 */
[----:B------:R-:W-:-:S13]  /*0200*/  ISETP.NE.AND P0, PT, R10, R9, PT ;  /* 0x000000090a00720c */ /* 0x000fda0003f05270 */
[----:B------:R-:W-:Y:S05]  /*0210*/  @!P0 BREAK.RELIABLE B2 ;  /* 0x0000000000028942 */ /* 0x000fea0003800100 */
[----:B------:R-:W-:Y:S05]  /*0220*/  @!P0 BREAK.RELIABLE B1 ;  /* 0x0000000000018942 */ /* 0x000fea0003800100 */
[----:B------:R-:W-:Y:S05]  /*0230*/  @!P0 BRA `(.L_x_4) ;  /* 0x0000000000388947 */ /* 0x000fea0003800000 */
[----:B------:R-:W-:-:S03]  /*0240*/  IMAD.WIDE.U32 R4, R10, 0x4, RZ ;  /* 0x000000040a047825 */ /* 0x000fc600078e00ff */
[----:B------:R-:W-:-:S04]  /*0250*/  IADD3 R6, P0, PT, R4, UR6, RZ ;  /* 0x0000000604067c10 */ /* 0x000fc8000ff1e0ff */
[----:B------:R-:W-:-:S06]  /*0260*/  IADD3.X R7, PT, PT, R5, UR7, RZ, P0, !PT ;  /* 0x0000000705077c10 */ /* 0x000fcc00087fe4ff */
[----:B------:R-:W2:Y:S02]  /*0270*/  LDG.E R7, desc[UR4][R6.64] ;  /* 0x0000000406077981 */ /* 0x000ea4000c1e1900 */
[----:B--2---:R-:W-:-:S13]  /*0280*/  FSETP.NEU.AND P0, PT, R8, R7, PT ;  /* 0x000000070800720b */ /* 0x004fda0003f0d000 */
[----:B------:R-:W-:Y:S05]  /*0290*/  @P0 BRA `(.L_x_5) ;  /* 0xfffffffc00d40947 */ /* 0x000fea000383ffff */
[----:B------:R-:W-:Y:S05]  /*02a0*/  BSYNC.RELIABLE B2 ;  /* 0x0000000000027941 */ /* 0x000fea0003800100 */
.L_x_3:
[----:B------:R-:W-:Y:S05]  /*02b0*/  BSYNC.RELIABLE B1 ;  /* 0x0000000000017941 */ /* 0x000fea0003800100 */
.L_x_2:
[----:B------:R-:W0:Y:S01]  /*02c0*/  LDCU.64 UR8, c[0x0][0x3a8] ;  /* 0x00007500ff0877ac */ /* 0x000e220008000a00 */
[----:B------:R-:W-:Y:S01]  /*02d0*/  IMAD.MOV.U32 R7, RZ, RZ, 0x1 ;  /* 0x00000001ff077424 */ /* 0x000fe200078e00ff */
[----:B0-----:R-:W-:-:S04]  /*02e0*/  IADD3 R4, P0, PT, R4, UR8, RZ ;  /* 0x0000000804047c10 */ /* 0x001fc8000ff1e0ff */
[----:B------:R-:W-:-:S05]  /*02f0*/  IADD3.X R5, PT, PT, R5, UR9, RZ, P0, !PT ;  /* 0x0000000905057c10 */ /* 0x000fca00087fe4ff */
[----:B------:R0:W-:Y:S01]  /*0300*/  REDG.E.ADD.STRONG.GPU desc[UR4][R4.64], R7 ;  /* 0x000000070400798e */ /* 0x0001e2000c12e104 */
[----:B------:R-:W-:-:S07]  /*0310*/  IMAD.MOV.U32 R2, RZ, RZ, R10 ;  /* 0x000000ffff027224 */ /* 0x000fce00078e000a */
.L_x_4:
[----:B------:R-:W-:Y:S05]  /*0320*/  BSYNC.RECONVERGENT B0 ;  /* 0x0000000000007941 */ /* 0x000fea0003800200 */
.L_x_1:
[----:B------:R-:W1:Y:S01]  /*0330*/  LDC R6, c[0x0][0x39c] ;  /* 0x0000e700ff067b82 */ /* 0x000e620000000800 */
[----:B------:R-:W1:Y:S07]  /*0340*/  LDCU UR6, c[0x0][0x390] ;  /* 0x00007200ff0677ac */ /* 0x000e6e0008000800 */
[----:B0-----:R-:W0:Y:S01]  /*0350*/  LDC.64 R4, c[0x0][0x388] ;  /* 0x0000e200ff047b82 */ /* 0x001e220000000a00 */
[----:B-1----:R-:W-:-:S04]  /*0360*/  IMAD R3, R3, UR6, R6 ;  /* 0x0000000603037c24 */ /* 0x002fc8000f8e0206 */
[----:B0-----:R-:W-:-:S06]  /*0370*/  IMAD.WIDE R4, R3, 0x4, R4 ;  /* 0x0000000403047825 */ /* 0x001fcc00078e0204 */
[----:B------:R-:W2:Y:S01]  /*0380*/  LDG.E R4, desc[UR4][R4.64] ;  /* 0x0000000404047981 */ /* 0x000ea2000c1e1900 */
[----:B------:R-:W-:Y:S01]  /*0390*/  BSSY.RECONVERGENT B0, `(.L_x_6) ;  /* 0x000000a000007945 */ /* 0x000fe20003800200 */
[----:B--2---:R-:W0:Y:S02]  /*03a0*/  F2I.TRUNC.NTZ R3, R4 ;  /* 0x0000000400037305 */ /* 0x004e24000020f100 */
[C---:B0-----:R-:W-:Y:S02]  /*03b0*/  ISETP.GE.AND P0, PT, R3.reuse, RZ, PT ;  /* 0x000000ff0300720c */ /* 0x041fe40003f06270 */
[----:B------:R-:W-:-:S04]  /*03c0*/  LOP3.LUT R6, R3, R2, RZ, 0xfc, !PT ;  /* 0x0000000203067212 */ /* 0x000fc800078efcff */
[----:B------:R-:W-:-:S07]  /*03d0*/  ISETP.GE.AND P1, PT, R6, RZ, PT ;  /* 0x000000ff0600720c */ /* 0x000fce0003f26270 */
[----:B------:R-:W-:Y:S06]  /*03e0*/  @!P0 BRA `(.L_x_7) ;  /* 0x0000000000108947 */ /* 0x000fec0003800000 */
[----:B------:R-:W0:Y:S01]  /*03f0*/  LDC.64 R4, c[0x0][0x3b0] ;  /* 0x0000ec00ff047b82 */ /* 0x000e220000000a00 */
[----:B------:R-:W-:Y:S02]  /*0400*/  IMAD.MOV.U32 R7, RZ, RZ, 0x1 ;  /* 0x00000001ff077424 */ /* 0x000fe400078e00ff */
[----:B0-----:R-:W-:-:S05]  /*0410*/  IMAD.WIDE.U32 R4, R3, 0x4, R4 ;  /* 0x0000000403047825 */ /* 0x001fca00078e0004 */
[----:B------:R0:W-:Y:S02]  /*0420*/  REDG.E.ADD.STRONG.GPU desc[UR4][R4.64], R7 ;  /* 0x000000070400798e */ /* 0x0001e4000c12e104 */
.L_x_7:
[----:B------:R-:W-:Y:S05]  /*0430*/  BSYNC.RECONVERGENT B0 ;  /* 0x0000000000007941 */ /* 0x000fea0003800200 */
.L_x_6:
[----:B------:R-:W-:Y:S05]  /*0440*/  @!P1 EXIT ;  /* 0x000000000000994d */ /* 0x000fea0003800000 */
[----:B------:R-:W1:Y:S01]  /*0450*/  LDCU.64 UR6, c[0x0][0x3b8] ;  /* 0x00007700ff0677ac */ /* 0x000e620008000a00 */
[----:B------:R-:W-:Y:S01]  /*0460*/  IMAD R3, R3, R0, RZ ;  /* 0x0000000003037224 */ /* 0x000fe200078e02ff */
[----:B------:R-:W-:Y:S01]  /*0470*/  SHF.R.S32.HI R0, RZ, 0x1f, R2 ;  /* 0x0000001fff007819 */ /* 0x000fe20000011402 */
[----:B0-----:R-:W-:-:S03]  /*0480*/  IMAD.MOV.U32 R5, RZ, RZ, 0x1 ;  /* 0x00000001ff057424 */ /* 0x001fc600078e00ff */
[----:B------:R-:W-:-:S04]  /*0490*/  IADD3 R4, P0, PT, R3, R2, RZ ;  /* 0x0000000203047210 */ /* 0x000fc80007f1e0ff */
[----:B------:R-:W-:Y:S02]  /*04a0*/  LEA.HI.X.SX32 R3, R3, R0, 0x1, P0 ;  /* 0x0000000003037211 */ /* 0x000fe400000f0eff */
[----:B-1----:R-:W-:-:S04]  /*04b0*/  LEA R2, P0, R4, UR6, 0x2 ;  /* 0x0000000604027c11 */ /* 0x002fc8000f8010ff */
[----:B------:R-:W-:-:S05]  /*04c0*/  LEA.HI.X R3, R4, UR7, R3, 0x2, P0 ;  /* 0x0000000704037c11 */ /* 0x000fca00080f1403 */
[----:B------:R-:W-:Y:S01]  /*04d0*/  REDG.E.ADD.STRONG.GPU desc[UR4][R2.64], R5 ;  /* 0x000000050200798e */ /* 0x000fe2000c12e104 */
[----:B------:R-:W-:Y:S05]  /*04e0*/  EXIT ;  /* 0x000000000000794d */ /* 0x000fea0003800000 */
.L_x_8:
        /* <DEDUP_REMOVED lines=9> */
.L_x_746:


//--------------------- .text._Z31getSurfelToInstanceBufferKerneliPfiiS_iiibPiS_S_S0_PS_ --------------------------
	.section	.text._Z31getSurfelToInstanceBufferKerneliPfiiS_iiibPiS_S_S0_PS_,"ax",@progbits
	.align	128
        .global         _Z31getSurfelToInstanceBufferKerneliPfiiS_iiibPiS_S_S0_PS_
        .type           _Z31getSurfelToInstanceBufferKerneliPfiiS_iiibPiS_S_S0_PS_,@function
        .size           _Z31getSurfelToInstanceBufferKerneliPfiiS_iiibPiS_S_S0_PS_,(.L_x_727 - _Z31getSurfelToInstanceBufferKerneliPfiiS_iiibPiS_S_S0_PS_)
        .other          _Z31getSurfelToInstanceBufferKerneliPfiiS_iiibPiS_S_S0_PS_,@"STO_CUDA_ENTRY STV_DEFAULT"
_Z31getSurfelToInstanceBufferKerneliPfiiS_iiibPiS_S_S0_PS_:
.text._Z31getSurfelToInstanceBufferKerneliPfiiS_iiibPiS_S_S0_PS_:
[----:B------:R-:W-:Y:S01]  /*0000*/  LDC R1, c[0x0][0x37c] ;  /* 0x0000df00ff017b82 */ /* 0x000fe20000000800 */
[----:B------:R-:W0:Y:S07]  /*0010*/  S2R R2, SR_TID.X ;  /* 0x0000000000027919 */ /* 0x000e2e0000002100 */
[----:B------:R-:W1:Y:S01]  /*0020*/  LDC.64 R6, c[0x0][0x390] ;  /* 0x0000e400ff067b82 */ /* 0x000e620000000a00 */
[----:B------:R-:W2:Y:S07]  /*0030*/  LDCU UR5, c[0x0][0x380] ;  /* 0x00007000ff0577ac */ /* 0x000eae0008000800 */
[----:B------:R-:W0:Y:S08]  /*0040*/  S2UR UR4, SR_CTAID.X ;  /* 0x00000000000479c3 */ /* 0x000e300000002500 */
[----:B------:R-:W0:Y:S01]  /*0050*/  LDC R13, c[0x0][0x360] ;  /* 0x0000d800ff0d7b82 */ /* 0x000e220000000800 */
[----:B-1----:R-:W-:-:S04]  /*0060*/  IADD3 R0, PT, PT, R6, -R7, RZ ;  /* 0x8000000706007210 */ /* 0x002fc80007ffe0ff */
[----:B------:R-:W-:Y:S01]  /*0070*/  ISETP.GE.AND P0, PT, R0, 0x1, PT ;  /* 0x000000010000780c */ /* 0x000fe20003f06270 */
[----:B0-----:R-:W-:-:S05]  /*0080*/  IMAD R13, R13, UR4, R2 ;  /* 0x000000040d0d7c24 */ /* 0x001fca000f8e0202 */
[----:B--2---:R-:W-:-:S13]  /*0090*/  ISETP.GE.OR P0, PT, R13, UR5, !P0 ;  /* 0x000000050d007c0c */ /* 0x004fda000c706670 */
[----:B------:R-:W-:Y:S05]  /*00a0*/  @P0 EXIT ;  /* 0x000000000000094d */ /* 0x000fea0003800000 */
[----:B------:R-:W0:Y:S01]  /*00b0*/  LDC.64 R2, c[0x0][0x388] ;  /* 0x0000e200ff027b82 */ /* 0x000e220000000a00 */
[----:B------:R-:W1:Y:S01]  /*00c0*/  LDCU UR4, c[0x0][0x3a0] ;  /* 0x00007400ff0477ac */ /* 0x000e620008000800 */
[----:B------:R-:W-:Y:S01]  /*00d0*/  IMAD R9, R13, R6, RZ ;  /* 0x000000060d097224 */ /* 0x000fe200078e02ff */
[----:B------:R-:W2:Y:S05]  /*00e0*/  LDCU.64 UR6, c[0x0][0x358] ;  /* 0x00006b00ff0677ac */ /* 0x000eaa0008000a00 */
[----:B------:R-:W3:Y:S01]  /*00f0*/  LDC.64 R4, c[0x0][0x398] ;  /* 0x0000e600ff047b82 */ /* 0x000ee20000000a00 */
[----:B-1----:R-:W-:Y:S01]  /*0100*/  IADD3 R7, PT, PT, R9, UR4, RZ ;  /* 0x0000000409077c10 */ /* 0x002fe2000fffe0ff */
[----:B------:R-:W1:Y:S04]  /*0110*/  LDCU.64 UR4, c[0x0][0x398] ;  /* 0x00007300ff0477ac */ /* 0x000e680008000a00 */
[----:B0-----:R-:W-:-:S05]  /*0120*/  IMAD.WIDE R2, R7, 0x4, R2 ;  /* 0x0000000407027825 */ /* 0x001fca00078e0202 */
[----:B--2---:R-:W2:Y:S04]  /*0130*/  LDG.E R6, desc[UR6][R2.64] ;  /* 0x0000000602067981 */ /* 0x004ea8000c1e1900 */
[----:B---3--:R-:W2:Y:S01]  /*0140*/  LDG.E R5, desc[UR6][R4.64] ;  /* 0x0000000604057981 */ /* 0x008ea2000c1e1900 */
[----:B------:R-:W-:Y:S01]  /*0150*/  BSSY.RECONVERGENT B0, `(.L_x_9) ;  /* 0x0000012000007945 */ /* 0x000fe20003800200 */
[----:B------:R-:W-:Y:S01]  /*0160*/  HFMA2 R12, -RZ, RZ, 0, 0 ;  /* 0x00000000ff0c7431 */ /* 0x000fe200000001ff */
[----:B------:R-:W-:Y:S02]  /*0170*/  CS2R R10, SRZ ;  /* 0x00000000000a7805 */ /* 0x000fe4000001ff00 */
[----:B--2---:R-:W-:-:S13]  /*0180*/  FSETP.NEU.AND P0, PT, R6, R5, PT ;  /* 0x000000050600720b */ /* 0x004fda0003f0d000 */
[----:B-1----:R-:W-:Y:S05]  /*0190*/  @!P0 BRA `(.L_x_10) ;  /* 0x0000000000348947 */ /* 0x002fea0003800000 */
[----:B------:R-:W-:Y:S01]  /*01a0*/  SHF.L.U32 R0, R0, 0x1, RZ ;  /* 0x0000000100007819 */ /* 0x000fe200000006ff */
[----:B------:R-:W-:Y:S03]  /*01b0*/  BSSY.RECONVERGENT B1, `(.L_x_10) ;  /* 0x000000b000017945 */ /* 0x000fe60003800200 */
[----:B------:R-:W-:-:S07]  /*01c0*/  VIMNMX R0, PT, PT, R0, 0x1, !PT ;  /* 0x0000000100007848 */ /* 0x000fce0007fe0100 */
.L_x_11:
[----:B------:R-:W-:-:S04]  /*01d0*/  IADD3 R12, PT, PT, R12, 0x1, RZ ;  /* 0x000000010c0c7810 */ /* 0x000fc80007ffe0ff */
[----:B------:R-:W-:-:S13]  /*01e0*/  ISETP.NE.AND P0, PT, R12, R0, PT ;  /* 0x000000000c00720c */ /* 0x000fda0003f05270 */
[----:B------:R-:W-:Y:S05]  /*01f0*/  @!P0 EXIT ;  /* 0x000000000000894d */ /* 0x000fea0003800000 */
[----:B------:R-:W-:-:S03]  /*0200*/  IMAD.WIDE.U32 R10, R12, 0x4, RZ ;  /* 0x000000040c0a7825 */ /* 0x000fc600078e00ff */
[----:B------:R-:W-:-:S04]  /*0210*/  IADD3 R2, P0, PT, R10, UR4, RZ ;  /* 0x000000040a027c10 */ /* 0x000fc8000ff1e0ff */
[----:B------:R-:W-:-:S06]  /*0220*/  IADD3.X R3, PT, PT, R11, UR5, RZ, P0, !PT ;  /* 0x000000050b037c10 */ /* 0x000fcc00087fe4ff */
[----:B------:R-:W2:Y:S02]  /*0230*/  LDG.E R3, desc[UR6][R2.64] ;  /* 0x0000000602037981 */ /* 0x000ea4000c1e1900 */
[----:B--2---:R-:W-:-:S13]  /*0240*/  FSETP.NEU.AND P0, PT, R6, R3, PT ;  /* 0x000000030600720b */ /* 0x004fda0003f0d000 */
[----:B------:R-:W-:Y:S05]  /*0250*/  @P0 BRA `(.L_x_11) ;  /* 0xfffffffc00dc0947 */ /* 0x000fea000383ffff */
[----:B------:R-:W-:Y:S05]  /*0260*/  BSYNC.RECONVERGENT B1 ;  /* 0x0000000000017941 */ /* 0x000fea0003800200 */
.L_x_10:
[----:B------:R-:W-:Y:S05]  /*0270*/  BSYNC.RECONVERGENT B0 ;  /* 0x0000000000007941 */ /* 0x000fea0003800200 */
.L_x_9:
[----:B------:R-:W0:Y:S01]  /*0280*/  LDC.64 R6, c[0x0][0x388] ;  /* 0x0000e200ff067b82 */ /* 0x000e220000000a00 */
[----:B------:R-:W1:Y:S01]  /*0290*/  LDCU.U8 UR4, c[0x0][0x3ac] ;  /* 0x00007580ff0477ac */ /* 0x000e620008000000 */
[----:B0-----:R-:W-:-:S05]  /*02a0*/  IMAD.WIDE R6, R9, 0x4, R6 ;  /* 0x0000000409067825 */ /* 0x001fca00078e0206 */
[----:B------:R0:W5:Y:S04]  /*02b0*/  LDG.E R4, desc[UR6][R6.64] ;  /* 0x0000000606047981 */ /* 0x000168000c1e1900 */
[----:B------:R0:W5:Y:S04]  /*02c0*/  LDG.E R5, desc[UR6][R6.64+0x4] ;  /* 0x0000040606057981 */ /* 0x000168000c1e1900 */
[----:B------:R0:W5:Y:S01]  /*02d0*/  LDG.E R0, desc[UR6][R6.64+0x8] ;  /* 0x0000080606007981 */ /* 0x000162000c1e1900 */
[----:B-1----:R-:W-:-:S04]  /*02e0*/  UPRMT UR4, UR4, 0x8880, URZ ;  /* 0x0000888004047896 */ /* 0x002fc800080000ff */
[----:B------:R-:W-:-:S09]  /*02f0*/  UISETP.NE.AND UP0, UPT, UR4, URZ, UPT ;  /* 0x000000ff0400728c */ /* 0x000fd2000bf05270 */
[----:B0-----:R-:W-:Y:S05]  /*0300*/  BRA.U !UP0, `(.L_x_12) ;  /* 0x0000000108687547 */ /* 0x001fea000b800000 */
[----:B------:R-:W0:Y:S02]  /*0310*/  LDC.64 R2, c[0x0][0x3b8] ;  /* 0x0000ee00ff027b82 */ /* 0x000e240000000a00 */
[----:B0-----:R-:W2:Y:S04]  /*0320*/  LDG.E R16, desc[UR6][R2.64+0x4] ;  /* 0x0000040602107981 */ /* 0x001ea8000c1e1900 */
[----:B------:R-:W3:Y:S04]  /*0330*/  LDG.E R20, desc[UR6][R2.64+0x14] ;  /* 0x0000140602147981 */ /* 0x000ee8000c1e1900 */
[----:B------:R-:W4:Y:S04]  /*0340*/  LDG.E R22, desc[UR6][R2.64+0x24] ;  /* 0x0000240602167981 */ /* 0x000f28000c1e1900 */
        /* <DEDUP_REMOVED lines=8> */
[----:B------:R-:W4:Y:S01]  /*03d0*/  LDG.E R14, desc[UR6][R2.64+0x2c] ;  /* 0x00002c06020e7981 */ /* 0x000f22000c1e1900 */
[C---:B--2--5:R-:W-:Y:S01]  /*03e0*/  FMUL R21, R5.reuse, R16 ;  /* 0x0000001005157220 */ /* 0x064fe20000400000 */
[C---:B---3--:R-:W-:Y:S01]  /*03f0*/  FMUL R20, R5.reuse, R20 ;  /* 0x0000001405147220 */ /* 0x048fe20000400000 */
[----:B----4-:R-:W-:-:S02]  /*0400*/  FMUL R22, R5, R22 ;  /* 0x0000001605167220 */ /* 0x010fc40000400000 */
[C---:B------:R-:W-:Y:S01]  /*0410*/  FFMA R19, R4.reuse, R19, R21 ;  /* 0x0000001304137223 */ /* 0x040fe20000000015 */
[C---:B------:R-:W-:Y:S01]  /*0420*/  FFMA R20, R4.reuse, R23, R20 ;  /* 0x0000001704147223 */ /* 0x040fe20000000014 */
[----:B------:R-:W-:Y:S02]  /*0430*/  FFMA R22, R4, R25, R22 ;  /* 0x0000001904167223 */ /* 0x000fe40000000016 */
[C---:B------:R-:W-:Y:S01]  /*0440*/  FFMA R18, R0.reuse, R18, R19 ;  /* 0x0000001200127223 */ /* 0x040fe20000000013 */
[C---:B------:R-:W-:Y:S01]  /*0450*/  FFMA R17, R0.reuse, R17, R20 ;  /* 0x0000001100117223 */ /* 0x040fe20000000014 */
[----:B------:R-:W-:Y:S02]  /*0460*/  FFMA R15, R0, R15, R22 ;  /* 0x0000000f000f7223 */ /* 0x000fe40000000016 */
[----:B------:R-:W-:Y:S01]  /*0470*/  FADD R9, R18, R9 ;  /* 0x0000000912097221 */ /* 0x000fe20000000000 */
[----:B------:R-:W-:Y:S01]  /*0480*/  FADD R8, R17, R8 ;  /* 0x0000000811087221 */ /* 0x000fe20000000000 */
[----:B------:R-:W-:Y:S01]  /*0490*/  FADD R5, R15, R14 ;  /* 0x0000000e0f057221 */ /* 0x000fe20000000000 */
[----:B------:R-:W-:Y:S06]  /*04a0*/  BRA `(.L_x_13) ;  /* 0x00000000006c7947 */ /* 0x000fec0003800000 */
.L_x_12:
[----:B------:R-:W0:Y:S01]  /*04b0*/  LDC.64 R2, c[0x0][0x3c0] ;  /* 0x0000f000ff027b82 */ /* 0x000e220000000a00 */
[----:B------:R-:W-:-:S05]  /*04c0*/  SHF.L.U32 R9, R12, 0x4, RZ ;  /* 0x000000040c097819 */ /* 0x000fca00000006ff */
[----:B0-----:R-:W-:-:S05]  /*04d0*/  IMAD.WIDE.U32 R2, R9, 0x4, R2 ;  /* 0x0000000409027825 */ /* 0x001fca00078e0002 */
[----:B------:R-:W2:Y:S04]  /*04e0*/  LDG.E R16, desc[UR6][R2.64+0x4] ;  /* 0x0000040602107981 */ /* 0x000ea8000c1e1900 */
        /* <DEDUP_REMOVED lines=22> */
[----:B------:R-:W-:-:S07]  /*0650*/  FADD R5, R15, R14 ;  /* 0x0000000e0f057221 */ /* 0x000fce0000000000 */
.L_x_13:
[----:B------:R-:W0:Y:S02]  /*0660*/  LDC R15, c[0x0][0x3a4] ;  /* 0x0000e900ff0f7b82 */ /* 0x000e240000000800 */
[----:B0-----:R-:W-:-:S05]  /*0670*/  IMAD.WIDE R14, R15, 0x4, R6 ;  /* 0x000000040f0e7825 */ /* 0x001fca00078e0206 */
[----:B------:R-:W2:Y:S04]  /*0680*/  LDG.E R0, desc[UR6][R14.64+0x4] ;  /* 0x000004060e007981 */ /* 0x000ea8000c1e1900 */
[----:B------:R-:W3:Y:S04]  /*0690*/  LDG.E R3, desc[UR6][R14.64] ;  /* 0x000000060e037981 */ /* 0x000ee8000c1e1900 */
[----:B------:R-:W4:Y:S01]  /*06a0*/  LDG.E R2, desc[UR6][R14.64+0x8] ;  /* 0x000008060e027981 */ /* 0x000f22000c1e1900 */
[----:B------:R-:W-:Y:S01]  /*06b0*/  BSSY.RECONVERGENT B0, `(.L_x_14) ;  /* 0x000000f000007945 */ /* 0x000fe20003800200 */
[----:B--2---:R-:W-:-:S04]  /*06c0*/  FMUL R4, R0, R0 ;  /* 0x0000000000047220 */ /* 0x004fc80000400000 */
[----:B---3--:R-:W-:-:S04]  /*06d0*/  FFMA R17, R3, R3, R4 ;  /* 0x0000000303117223 */ /* 0x008fc80000000004 */
[----:B----4-:R-:W-:-:S04]  /*06e0*/  FFMA R4, R2, R2, R17 ;  /* 0x0000000202047223 */ /* 0x010fc80000000011 */
[----:B------:R0:W1:Y:S01]  /*06f0*/  MUFU.RSQ R17, R4 ;  /* 0x0000000400117308 */ /* 0x0000620000001400 */
[----:B------:R-:W-:-:S04]  /*0700*/  IADD3 R16, PT, PT, R4, -0xd000000, RZ ;  /* 0xf300000004107810 */ /* 0x000fc80007ffe0ff */
[----:B------:R-:W-:-:S13]  /*0710*/  ISETP.GT.U32.AND P0, PT, R16, 0x727fffff, PT ;  /* 0x727fffff1000780c */ /* 0x000fda0003f04070 */
[----:B01----:R-:W-:Y:S05]  /*0720*/  @!P0 BRA `(.L_x_15) ;  /* 0x00000000000c8947 */ /* 0x003fea0003800000 */
[----:B------:R-:W-:-:S07]  /*0730*/  MOV R19, 0x750 ;  /* 0x0000075000137802 */ /* 0x000fce0000000f00 */
[----:B------:R-:W-:Y:S05]  /*0740*/  CALL.REL.NOINC `($__internal_0_$__cuda_sm20_sqrt_rn_f32_slowpath) ;  /* 0x0000000c00207944 */ /* 0x000fea0003c00000 */
[----:B------:R-:W-:Y:S05]  /*0750*/  BRA `(.L_x_16) ;  /* 0x0000000000107947 */ /* 0x000fea0003800000 */
.L_x_15:
[----:B------:R-:W-:Y:S01]  /*0760*/  FMUL.FTZ R21, R4, R17 ;  /* 0x0000001104157220 */ /* 0x000fe20000410000 */
[----:B------:R-:W-:-:S03]  /*0770*/  FMUL.FTZ R17, R17, 0.5 ;  /* 0x3f00000011117820 */ /* 0x000fc60000410000 */
[----:B------:R-:W-:-:S04]  /*0780*/  FFMA R4, -R21, R21, R4 ;  /* 0x0000001515047223 */ /* 0x000fc80000000104 */
[----:B------:R-:W-:-:S07]  /*0790*/  FFMA R21, R4, R17, R21 ;  /* 0x0000001104157223 */ /* 0x000fce0000000015 */
.L_x_16:
[----:B------:R-:W-:Y:S05]  /*07a0*/  BSYNC.RECONVERGENT B0 ;  /* 0x0000000000007941 */ /* 0x000fea0003800200 */
.L_x_14:
[----:B------:R-:W0:Y:S01]  /*07b0*/  MUFU.RCP R4, R21 ;  /* 0x0000001500047308 */ /* 0x000e220000001000 */
[----:B------:R-:W-:Y:S07]  /*07c0*/  BSSY.RECONVERGENT B0, `(.L_x_17) ;  /* 0x000000c000007945 */ /* 0x000fee0003800200 */
[----:B------:R-:W1:Y:S01]  /*07d0*/  FCHK P0, R3, R21 ;  /* 0x0000001503007302 */ /* 0x000e620000000000 */
[----:B0-----:R-:W-:-:S04]  /*07e0*/  FFMA R15, R4, -R21, 1 ;  /* 0x3f800000040f7423 */ /* 0x001fc80000000815 */
[----:B------:R-:W-:-:S04]  /*07f0*/  FFMA R4, R4, R15, R4 ;  /* 0x0000000f04047223 */ /* 0x000fc80000000004 */
[----:B------:R-:W-:-:S04]  /*0800*/  FFMA R16, R3, R4, RZ ;  /* 0x0000000403107223 */ /* 0x000fc800000000ff */
[----:B------:R-:W-:-:S04]  /*0810*/  FFMA R15, R16, -R21, R3 ;  /* 0x80000015100f7223 */ /* 0x000fc80000000003 */
[----:B------:R-:W-:Y:S01]  /*0820*/  FFMA R16, R4, R15, R16 ;  /* 0x0000000f04107223 */ /* 0x000fe20000000010 */
[----:B-1----:R-:W-:Y:S06]  /*0830*/  @!P0 BRA `(.L_x_18) ;  /* 0x0000000000108947 */ /* 0x002fec0003800000 */
[----:B------:R-:W-:Y:S02]  /*0840*/  MOV R4, R21 ;  /* 0x0000001500047202 */ /* 0x000fe40000000f00 */
[----:B------:R-:W-:-:S07]  /*0850*/  MOV R18, 0x870 ;  /* 0x0000087000127802 */ /* 0x000fce0000000f00 */
[----:B------:R-:W-:Y:S05]  /*0860*/  CALL.REL.NOINC `($__internal_1_$__cuda_sm3x_div_rn_noftz_f32_slowpath) ;  /* 0x0000000c00347944 */ /* 0x000fea0003c00000 */
[----:B------:R-:W-:-:S07]  /*0870*/  MOV R16, R3 ;  /* 0x0000000300107202 */ /* 0x000fce0000000f00 */
.L_x_18:
[----:B------:R-:W-:Y:S05]  /*0880*/  BSYNC.RECONVERGENT B0 ;  /* 0x0000000000007941 */ /* 0x000fea0003800200 */
.L_x_17:
[----:B------:R-:W0:Y:S01]  /*0890*/  MUFU.RCP R4, R21 ;  /* 0x0000001500047308 */ /* 0x000e220000001000 */
[----:B------:R-:W-:Y:S07]  /*08a0*/  BSSY.RECONVERGENT B0, `(.L_x_19) ;  /* 0x000000d000007945 */ /* 0x000fee0003800200 */
[----:B------:R-:W1:Y:S01]  /*08b0*/  FCHK P0, -R0, R21 ;  /* 0x0000001500007302 */ /* 0x000e620000000100 */
[----:B0-----:R-:W-:-:S04]  /*08c0*/  FFMA R3, R4, -R21, 1 ;  /* 0x3f80000004037423 */ /* 0x001fc80000000815 */
[----:B------:R-:W-:-:S04]  /*08d0*/  FFMA R14, R4, R3, R4 ;  /* 0x00000003040e7223 */ /* 0x000fc80000000004 */
[----:B------:R-:W-:-:S04]  /*08e0*/  FFMA R17, -R0, R14, RZ ;  /* 0x0000000e00117223 */ /* 0x000fc800000001ff */
[----:B------:R-:W-:-:S04]  /*08f0*/  FFMA R4, R17, -R21, -R0 ;  /* 0x8000001511047223 */ /* 0x000fc80000000800 */
[----:B------:R-:W-:Y:S01]  /*0900*/  FFMA R17, R14, R4, R17 ;  /* 0x000000040e117223 */ /* 0x000fe20000000011 */
[----:B-1----:R-:W-:Y:S06]  /*0910*/  @!P0 BRA `(.L_x_20) ;  /* 0x0000000000148947 */ /* 0x002fec0003800000 */
[----:B------:R-:W-:Y:S01]  /*0920*/  FADD R3, -R0, -RZ ;  /* 0x800000ff00037221 */ /* 0x000fe20000000100 */
[----:B------:R-:W-:Y:S02]  /*0930*/  MOV R4, R21 ;  /* 0x0000001500047202 */ /* 0x000fe40000000f00 */
[----:B------:R-:W-:-:S07]  /*0940*/  MOV R18, 0x960 ;  /* 0x0000096000127802 */ /* 0x000fce0000000f00 */
[----:B------:R-:W-:Y:S05]  /*0950*/  CALL.REL.NOINC `($__internal_1_$__cuda_sm3x_div_rn_noftz_f32_slowpath) ;  /* 0x0000000800f87944 */ /* 0x000fea0003c00000 */
[----:B------:R-:W-:-:S07]  /*0960*/  MOV R17, R3 ;  /* 0x0000000300117202 */ /* 0x000fce0000000f00 */
.L_x_20:
[----:B------:R-:W-:Y:S05]  /*0970*/  BSYNC.RECONVERGENT B0 ;  /* 0x0000000000007941 */ /* 0x000fea0003800200 */
.L_x_19:
        /* <DEDUP_REMOVED lines=14> */
.L_x_22:
[----:B------:R-:W-:Y:S05]  /*0a60*/  BSYNC.RECONVERGENT B0 ;  /* 0x0000000000007941 */ /* 0x000fea0003800200 */
.L_x_21:
[----:B------:R-:W-:Y:S05]  /*0a70*/  BRA.U !UP0, `(.L_x_23) ;  /* 0x0000000108687547 */ /* 0x000fea000b800000 */
[----:B------:R-:W0:Y:S02]  /*0a80*/  LDC.64 R2, c[0x0][0x3b8] ;  /* 0x0000ee00ff027b82 */ /* 0x000e240000000a00 */
[----:B0-----:R-:W2:Y:S04]  /*0a90*/  LDG.E R18, desc[UR6][R2.64+0x4] ;  /* 0x0000040602127981 */ /* 0x001ea8000c1e1900 */
[----:B------:R-:W3:Y:S04]  /*0aa0*/  LDG.E R20, desc[UR6][R2.64+0x14] ;  /* 0x0000140602147981 */ /* 0x000ee8000c1e1900 */
[----:B------:R-:W4:Y:S04]  /*0ab0*/  LDG.E R22, desc[UR6][R2.64+0x24] ;  /* 0x0000240602167981 */ /* 0x000f28000c1e1900 */
[----:B------:R-:W5:Y:S04]  /*0ac0*/  LDG.E R29, desc[UR6][R2.64] ;  /* 0x00000006021d7981 */ /* 0x000f68000c1e1900 */
[----:B------:R-:W5:Y:S04]  /*0ad0*/  LDG.E R27, desc[UR6][R2.64+0x10] ;  /* 0x00001006021b7981 */ /* 0x000f68000c1e1900 */
[----:B------:R-:W5:Y:S04]  /*0ae0*/  LDG.E R23, desc[UR6][R2.64+0x20] ;  /* 0x0000200602177981 */ /* 0x000f68000c1e1900 */
[----:B------:R-:W5:Y:S04]  /*0af0*/  LDG.E R25, desc[UR6][R2.64+0x8] ;  /* 0x0000080602197981 */ /* 0x000f68000c1e1900 */
[----:B------:R-:W5:Y:S04]  /*0b00*/  LDG.E R21, desc[UR6][R2.64+0x18] ;  /* 0x0000180602157981 */ /* 0x000f68000c1e1900 */
[----:B------:R-:W5:Y:S04]  /*0b10*/  LDG.E R19, desc[UR6][R2.64+0x28] ;  /* 0x0000280602137981 */ /* 0x000f68000c1e1900 */
[----:B------:R-:W5:Y:S04]  /*0b20*/  LDG.E R15, desc[UR6][R2.64+0xc] ;  /* 0x00000c06020f7981 */ /* 0x000f68000c1e1900 */
[----:B------:R-:W5:Y:S04]  /*0b30*/  LDG.E R4, desc[UR6][R2.64+0x1c] ;  /* 0x00001c0602047981 */ /* 0x000f68000c1e1900 */
[----:B------:R-:W5:Y:S01]  /*0b40*/  LDG.E R14, desc[UR6][R2.64+0x2c] ;  /* 0x00002c06020e7981 */ /* 0x000f62000c1e1900 */
[-C--:B--2---:R-:W-:Y:S01]  /*0b50*/  FMUL R18, R18, R17.reuse ;  /* 0x0000001112127220 */ /* 0x084fe20000400000 */
[-C--:B---3--:R-:W-:Y:S01]  /*0b60*/  FMUL R20, R20, R17.reuse ;  /* 0x0000001114147220 */ /* 0x088fe20000400000 */
[----:B----4-:R-:W-:-:S02]  /*0b70*/  FMUL R22, R22, R17 ;  /* 0x0000001116167220 */ /* 0x010fc40000400000 */
[-C--:B-----5:R-:W-:Y:S01]  /*0b80*/  FFMA R18, R29, R16.reuse, R18 ;  /* 0x000000101d127223 */ /* 0x0a0fe20000000012 */
[-C--:B------:R-:W-:Y:S01]  /*0b90*/  FFMA R20, R27, R16.reuse, R20 ;  /* 0x000000101b147223 */ /* 0x080fe20000000014 */
[----:B------:R-:W-:Y:S02]  /*0ba0*/  FFMA R22, R23, R16, R22 ;  /* 0x0000001017167223 */ /* 0x000fe40000000016 */
[-C--:B------:R-:W-:Y:S01]  /*0bb0*/  FFMA R18, R25, R0.reuse, R18 ;  /* 0x0000000019127223 */ /* 0x080fe20000000012 */
[-C--:B------:R-:W-:Y:S01]  /*0bc0*/  FFMA R21, R21, R0.reuse, R20 ;  /* 0x0000000015157223 */ /* 0x080fe20000000014 */
[----:B------:R-:W-:Y:S02]  /*0bd0*/  FFMA R19, R19, R0, R22 ;  /* 0x0000000013137223 */ /* 0x000fe40000000016 */
[----:B------:R-:W-:Y:S01]  /*0be0*/  FADD R17, R18, R15 ;  /* 0x0000000f12117221 */ /* 0x000fe20000000000 */
[----:B------:R-:W-:Y:S01]  /*0bf0*/  FADD R16, R21, R4 ;  /* 0x0000000415107221 */ /* 0x000fe20000000000 */
[----:B------:R-:W-:Y:S01]  /*0c00*/  FADD R2, R19, R14 ;  /* 0x0000000e13027221 */ /* 0x000fe20000000000 */
[----:B------:R-:W-:Y:S06]  /*0c10*/  BRA `(.L_x_24) ;  /* 0x00000000006c7947 */ /* 0x000fec0003800000 */
.L_x_23:
[----:B------:R-:W0:Y:S01]  /*0c20*/  LDC.64 R2, c[0x0][0x3c0] ;  /* 0x0000f000ff027b82 */ /* 0x000e220000000a00 */
[----:B------:R-:W-:-:S05]  /*0c30*/  SHF.L.U32 R15, R12, 0x4, RZ ;  /* 0x000000040c0f7819 */ /* 0x000fca00000006ff */
[----:B0-----:R-:W-:-:S05]  /*0c40*/  IMAD.WIDE.U32 R2, R15, 0x4, R2 ;  /* 0x000000040f027825 */ /* 0x001fca00078e0002 */
[----:B------:R-:W2:Y:S04]  /*0c50*/  LDG.E R18, desc[UR6][R2.64+0x4] ;  /* 0x0000040602127981 */ /* 0x000ea8000c1e1900 */
        /* <DEDUP_REMOVED lines=22> */
[----:B------:R-:W-:-:S07]  /*0dc0*/  FADD R2, R19, R14 ;  /* 0x0000000e13027221 */ /* 0x000fce0000000000 */
.L_x_24:
[----:B------:R-:W0:Y:S02]  /*0dd0*/  LDC R3, c[0x0][0x3a8] ;  /* 0x0000ea00ff037b82 */ /* 0x000e240000000800 */
[----:B0-----:R-:W-:-:S06]  /*0de0*/  IMAD.WIDE R6, R3, 0x4, R6 ;  /* 0x0000000403067825 */ /* 0x001fcc00078e0206 */
[----:B------:R-:W2:Y:S01]  /*0df0*/  LDG.E R6, desc[UR6][R6.64] ;  /* 0x0000000606067981 */ /* 0x000ea2000c1e1900 */
[----:B------:R-:W-:Y:S01]  /*0e00*/  HFMA2 R15, -RZ, RZ, 0.9375, -7.688999176025390625e-06 ;  /* 0x3b808081ff0f7431 */ /* 0x000fe200000001ff */
[----:B------:R-:W-:Y:S01]  /*0e10*/  MOV R4, 0x437f0000 ;  /* 0x437f000000047802 */ /* 0x000fe20000000f00 */
[----:B------:R-:W-:Y:S01]  /*0e20*/  BSSY.RECONVERGENT B0, `(.L_x_25) ;  /* 0x0000010000007945 */ /* 0x000fe20003800200 */
[----:B--2---:R-:W0:Y:S02]  /*0e30*/  F2I.TRUNC.NTZ R21, R6 ;  /* 0x0000000600157305 */ /* 0x004e24000020f100 */
[----:B0-----:R-:W-:-:S04]  /*0e40*/  SHF.R.U32.HI R0, RZ, 0x10, R21 ;  /* 0x00000010ff007819 */ /* 0x001fc80000011615 */
[----:B------:R-:W-:Y:S01]  /*0e50*/  LOP3.LUT R3, R0, 0xff, RZ, 0xc0, !PT ;  /* 0x000000ff00037812 */ /* 0x000fe200078ec0ff */
[----:B------:R-:W-:-:S03]  /*0e60*/  FFMA R0, R15, -R4, 1 ;  /* 0x3f8000000f007423 */ /* 0x000fc60000000804 */
[----:B------:R-:W-:Y:S01]  /*0e70*/  I2FP.F32.U32 R3, R3 ;  /* 0x0000000300037245 */ /* 0x000fe20000201000 */
[----:B------:R-:W-:-:S03]  /*0e80*/  FFMA R0, R0, R15, 0.0039215688593685626984 ;  /* 0x3b80808100007423 */ /* 0x000fc6000000000f */
[----:B------:R-:W0:Y:S01]  /*0e90*/  FCHK P0, R3, 255 ;  /* 0x437f000003007902 */ /* 0x000e220000000000 */
[----:B------:R-:W-:-:S04]  /*0ea0*/  FFMA R4, R3, R0, RZ ;  /* 0x0000000003047223 */ /* 0x000fc800000000ff */
[----:B------:R-:W-:-:S04]  /*0eb0*/  FFMA R7, R4, -255, R3 ;  /* 0xc37f000004077823 */ /* 0x000fc80000000003 */
[----:B------:R-:W-:Y:S01]  /*0ec0*/  FFMA R6, R0, R7, R4 ;  /* 0x0000000700067223 */ /* 0x000fe20000000004 */
[----:B0-----:R-:W-:Y:S06]  /*0ed0*/  @!P0 BRA `(.L_x_26) ;  /* 0x0000000000108947 */ /* 0x001fec0003800000 */
[----:B------:R-:W-:Y:S02]  /*0ee0*/  MOV R4, 0x437f0000 ;  /* 0x437f000000047802 */ /* 0x000fe40000000f00 */
[----:B------:R-:W-:-:S07]  /*0ef0*/  MOV R18, 0xf10 ;  /* 0x00000f1000127802 */ /* 0x000fce0000000f00 */
[----:B------:R-:W-:Y:S05]  /*0f00*/  CALL.REL.NOINC `($__internal_1_$__cuda_sm3x_div_rn_noftz_f32_slowpath) ;  /* 0x00000004008c7944 */ /* 0x000fea0003c00000 */
[----:B------:R-:W-:-:S07]  /*0f10*/  MOV R6, R3 ;  /* 0x0000000300067202 */ /* 0x000fce0000000f00 */
.L_x_26:
[----:B------:R-:W-:Y:S05]  /*0f20*/  BSYNC.RECONVERGENT B0 ;  /* 0x0000000000007941 */ /* 0x000fea0003800200 */
.L_x_25:
[----:B------:R-:W-:Y:S01]  /*0f30*/  HFMA2 R4, -RZ, RZ, 0.9375, -7.688999176025390625e-06 ;  /* 0x3b808081ff047431 */ /* 0x000fe200000001ff */
[----:B------:R-:W-:Y:S01]  /*0f40*/  SHF.R.U32.HI R0, RZ, 0x8, R21 ;  /* 0x00000008ff007819 */ /* 0x000fe20000011615 */
[----:B------:R-:W-:Y:S01]  /*0f50*/  BSSY.RECONVERGENT B0, `(.L_x_27) ;  /* 0x000000f000007945 */ /* 0x000fe20003800200 */
[----:B------:R-:W-:Y:S02]  /*0f60*/  MOV R3, 0x437f0000 ;  /* 0x437f000000037802 */ /* 0x000fe40000000f00 */
[----:B------:R-:W-:-:S03]  /*0f70*/  LOP3.LUT R0, R0, 0xff, RZ, 0xc0, !PT ;  /* 0x000000ff00007812 */ /* 0x000fc600078ec0ff */
[----:B------:R-:W-:Y:S01]  /*0f80*/  FFMA R7, R4, -R3, 1 ;  /* 0x3f80000004077423 */ /* 0x000fe20000000803 */
[----:B------:R-:W-:-:S03]  /*0f90*/  I2FP.F32.U32 R3, R0 ;  /* 0x0000000000037245 */ /* 0x000fc60000201000 */
[----:B------:R-:W-:Y:S01]  /*0fa0*/  FFMA R0, R7, R4, 0.0039215688593685626984 ;  /* 0x3b80808107007423 */ /* 0x000fe20000000004 */
[----:B------:R-:W0:Y:S03]  /*0fb0*/  FCHK P0, R3, 255 ;  /* 0x437f000003007902 */ /* 0x000e260000000000 */
        /* <DEDUP_REMOVED lines=8> */
.L_x_28:
[----:B------:R-:W-:Y:S05]  /*1040*/  BSYNC.RECONVERGENT B0 ;  /* 0x0000000000007941 */ /* 0x000fea0003800200 */
.L_x_27:
[----:B------:R-:W0:Y:S01]  /*1050*/  I2F.U8 R3, R21 ;  /* 0x0000001500037306 */ /* 0x000e220000001000 */
[----:B------:R-:W-:Y:S01]  /*1060*/  HFMA2 R0, -RZ, RZ, 0.9375, -7.688999176025390625e-06 ;  /* 0x3b808081ff007431 */ /* 0x000fe200000001ff */
[----:B------:R-:W-:Y:S01]  /*1070*/  MOV R15, 0x437f0000 ;  /* 0x437f0000000f7802 */ /* 0x000fe20000000f00 */
[----:B------:R-:W-:Y:S04]  /*1080*/  BSSY.RECONVERGENT B0, `(.L_x_29) ;  /* 0x000000c000007945 */ /* 0x000fe80003800200 */
[----:B------:R-:W-:Y:S01]  /*1090*/  FFMA R15, R0, -R15, 1 ;  /* 0x3f800000000f7423 */ /* 0x000fe2000000080f */
[----:B0-----:R-:W0:Y:S03]  /*10a0*/  FCHK P0, R3, 255 ;  /* 0x437f000003007902 */ /* 0x001e260000000000 */
[----:B------:R-:W-:-:S04]  /*10b0*/  FFMA R0, R15, R0, 0.0039215688593685626984 ;  /* 0x3b8080810f007423 */ /* 0x000fc80000000000 */
        /* <DEDUP_REMOVED lines=8> */
.L_x_30:
[----:B------:R-:W-:Y:S05]  /*1140*/  BSYNC.RECONVERGENT B0 ;  /* 0x0000000000007941 */ /* 0x000fea0003800200 */
.L_x_29:
[----:B------:R-:W0:Y:S01]  /*1150*/  LDCU.64 UR4, c[0x0][0x3c8] ;  /* 0x00007900ff0477ac */ /* 0x000e220008000a00 */
[----:B------:R-:W1:Y:S01]  /*1160*/  LDC.64 R14, c[0x0][0x3d0] ;  /* 0x0000f400ff0e7b82 */ /* 0x000e620000000a00 */
[----:B------:R-:W-:Y:S01]  /*1170*/  HFMA2 R23, -RZ, RZ, 0, 5.9604644775390625e-08 ;  /* 0x00000001ff177431 */ /* 0x000fe200000001ff */
[----:B0-----:R-:W-:-:S04]  /*1180*/  IADD3 R10, P0, PT, R10, UR4, RZ ;  /* 0x000000040a0a7c10 */ /* 0x001fc8000ff1e0ff */
[----:B------:R-:W-:Y:S01]  /*1190*/  IADD3.X R11, PT, PT, R11, UR5, RZ, P0, !PT ;  /* 0x000000050b0b7c10 */ /* 0x000fe200087fe4ff */
[----:B-1----:R-:W-:-:S04]  /*11a0*/  IMAD.WIDE.U32 R14, R12, 0x8, R14 ;  /* 0x000000080c0e7825 */ /* 0x002fc800078e000e */
[----:B------:R-:W2:Y:S04]  /*11b0*/  ATOMG.E.ADD.STRONG.GPU PT, R3, desc[UR6][R10.64], R23 ;  /* 0x800000170a0379a8 */ /* 0x000ea800081ef106 */
[----:B------:R-:W3:Y:S01]  /*11c0*/  LDG.E.64 R18, desc[UR6][R14.64] ;  /* 0x000000060e127981 */ /* 0x000ee2000c1e1b00 */
[----:B------:R-:W-:Y:S01]  /*11d0*/  I2FP.F32.S32 R25, R13 ;  /* 0x0000000d00197245 */ /* 0x000fe20000201400 */
[----:B--2---:R-:W-:-:S04]  /*11e0*/  IMAD R3, R3, 0xd, RZ ;  /* 0x0000000d03037824 */ /* 0x004fc800078e02ff */
[----:B---3--:R-:W-:-:S05]  /*11f0*/  IMAD.WIDE R18, R3, 0x4, R18 ;  /* 0x0000000403127825 */ /* 0x008fca00078e0212 */
[----:B------:R0:W-:Y:S04]  /*1200*/  ST.E desc[UR6][R18.64+0x8], R25 ;  /* 0x0000081912007985 */ /* 0x0001e8000c101906 */
[----:B------:R-:W2:Y:S02]  /*1210*/  LDG.E.64 R12, desc[UR6][R14.64] ;  /* 0x000000060e0c7981 */ /* 0x000ea4000c1e1b00 */
[----:B--2---:R-:W-:-:S05]  /*1220*/  IMAD.WIDE R12, R3, 0x4, R12 ;  /* 0x00000004030c7825 */ /* 0x004fca00078e020c */
[----:B------:R1:W-:Y:S04]  /*1230*/  ST.E desc[UR6][R12.64+0xc], R9 ;  /* 0x00000c090c007985 */ /* 0x0003e8000c101906 */
[----:B------:R-:W2:Y:S02]  /*1240*/  LDG.E.64 R20, desc[UR6][R14.64] ;  /* 0x000000060e147981 */ /* 0x000ea4000c1e1b00 */
[----:B--2---:R-:W-:-:S05]  /*1250*/  IMAD.WIDE R20, R3, 0x4, R20 ;  /* 0x0000000403147825 */ /* 0x004fca00078e0214 */
[----:B------:R2:W-:Y:S04]  /*1260*/  ST.E desc[UR6][R20.64+0x10], R8 ;  /* 0x0000100814007985 */ /* 0x0005e8000c101906 */
[----:B------:R-:W3:Y:S02]  /*1270*/  LDG.E.64 R10, desc[UR6][R14.64] ;  /* 0x000000060e0a7981 */ /* 0x000ee4000c1e1b00 */
[----:B---3--:R-:W-:-:S05]  /*1280*/  IMAD.WIDE R10, R3, 0x4, R10 ;  /* 0x00000004030a7825 */ /* 0x008fca00078e020a */
[----:B------:R3:W-:Y:S04]  /*1290*/  ST.E desc[UR6][R10.64+0x14], R5 ;  /* 0x000014050a007985 */ /* 0x0007e8000c101906 */
[----:B------:R-:W4:Y:S02]  /*12a0*/  LDG.E.64 R22, desc[UR6][R14.64] ;  /* 0x000000060e167981 */ /* 0x000f24000c1e1b00 */
[----:B----4-:R-:W-:-:S05]  /*12b0*/  IMAD.WIDE R22, R3, 0x4, R22 ;  /* 0x0000000403167825 */ /* 0x010fca00078e0216 */
[----:B------:R-:W-:Y:S04]  /*12c0*/  ST.E desc[UR6][R22.64+0x18], R17 ;  /* 0x0000181116007985 */ /* 0x000fe8000c101906 */
[----:B0-----:R-:W4:Y:S02]  /*12d0*/  LDG.E.64 R18, desc[UR6][R14.64] ;  /* 0x000000060e127981 */ /* 0x001f24000c1e1b00 */
[----:B----4-:R-:W-:-:S05]  /*12e0*/  IMAD.WIDE R18, R3, 0x4, R18 ;  /* 0x0000000403127825 */ /* 0x010fca00078e0212 */
[----:B------:R-:W-:Y:S04]  /*12f0*/  ST.E desc[UR6][R18.64+0x1c], R16 ;  /* 0x00001c1012007985 */ /* 0x000fe8000c101906 */
[----:B-1----:R-:W4:Y:S02]  /*1300*/  LDG.E.64 R12, desc[UR6][R14.64] ;  /* 0x000000060e0c7981 */ /* 0x002f24000c1e1b00 */
[----:B----4-:R-:W-:-:S05]  /*1310*/  IMAD.WIDE R12, R3, 0x4, R12 ;  /* 0x00000004030c7825 */ /* 0x010fca00078e020c */
[----:B------:R-:W-:Y:S04]  /*1320*/  ST.E desc[UR6][R12.64+0x20], R2 ;  /* 0x000020020c007985 */ /* 0x000fe8000c101906 */
[----:B--2---:R-:W2:Y:S02]  /*1330*/  LDG.E.64 R8, desc[UR6][R14.64] ;  /* 0x000000060e087981 */ /* 0x004ea4000c1e1b00 */
[----:B--2---:R-:W-:-:S05]  /*1340*/  IMAD.WIDE R8, R3, 0x4, R8 ;  /* 0x0000000403087825 */ /* 0x004fca00078e0208 */
[----:B------:R-:W-:Y:S04]  /*1350*/  ST.E desc[UR6][R8.64+0x24], R6 ;  /* 0x0000240608007985 */ /* 0x000fe8000c101906 */
[----:B---3--:R-:W2:Y:S02]  /*1360*/  LDG.E.64 R4, desc[UR6][R14.64] ;  /* 0x000000060e047981 */ /* 0x008ea4000c1e1b00 */
[----:B--2---:R-:W-:-:S05]  /*1370*/  IMAD.WIDE R4, R3, 0x4, R4 ;  /* 0x0000000403047825 */ /* 0x004fca00078e0204 */
[----:B------:R-:W-:Y:S04]  /*1380*/  ST.E desc[UR6][R4.64+0x28], R7 ;  /* 0x0000280704007985 */ /* 0x000fe8000c101906 */
[----:B------:R-:W2:Y:S02]  /*1390*/  LDG.E.64 R10, desc[UR6][R14.64] ;  /* 0x000000060e0a7981 */ /* 0x000ea4000c1e1b00 */
[----:B--2---:R-:W-:-:S05]  /*13a0*/  IMAD.WIDE R10, R3, 0x4, R10 ;  /* 0x00000004030a7825 */ /* 0x004fca00078e020a */
[----:B------:R-:W-:Y:S01]  /*13b0*/  ST.E desc[UR6][R10.64+0x2c], R0 ;  /* 0x00002c000a007985 */ /* 0x000fe2000c101906 */
[----:B------:R-:W-:Y:S05]  /*13c0*/  EXIT ;  /* 0x000000000000794d */ /* 0x000fea0003800000 */
        .weak           $__internal_0_$__cuda_sm20_sqrt_rn_f32_slowpath
        .type           $__internal_0_$__cuda_sm20_sqrt_rn_f32_slowpath,@function
        .size           $__internal_0_$__cuda_sm20_sqrt_rn_f32_slowpath,($__internal_1_$__cuda_sm3x_div_rn_noftz_f32_slowpath - $__internal_0_$__cuda_sm20_sqrt_rn_f32_slowpath)
$__internal_0_$__cuda_sm20_sqrt_rn_f32_slowpath:
[----:B------:R-:W-:-:S13]  /*13d0*/  LOP3.LUT P0, RZ, R4, 0x7fffffff, RZ, 0xc0, !PT ;  /* 0x7fffffff04ff7812 */ /* 0x000fda000780c0ff */
[----:B------:R-:W-:Y:S01]  /*13e0*/  @!P0 MOV R14, R4 ;  /* 0x00000004000e8202 */ /* 0x000fe20000000f00 */
[----:B------:R-:W-:Y:S06]  /*13f0*/  @!P0 BRA `(.L_x_31) ;  /* 0x0000000000408947 */ /* 0x000fec0003800000 */
[----:B------:R-:W-:-:S13]  /*1400*/  FSETP.GEU.FTZ.AND P0, PT, R4, RZ, PT ;  /* 0x000000ff0400720b */ /* 0x000fda0003f1e000 */
[----:B------:R-:W-:Y:S01]  /*1410*/  @!P0 MOV R14, 0x7fffffff ;  /* 0x7fffffff000e8802 */ /* 0x000fe20000000f00 */
[----:B------:R-:W-:Y:S06]  /*1420*/  @!P0 BRA `(.L_x_31) ;  /* 0x0000000000348947 */ /* 0x000fec0003800000 */
[----:B------:R-:W-:-:S13]  /*1430*/  FSETP.GTU.FTZ.AND P0, PT, |R4|, +INF , PT ;  /* 0x7f8000000400780b */ /* 0x000fda0003f1c200 */
[----:B------:R-:W-:Y:S01]  /*1440*/  @P0 FADD.FTZ R14, R4, 1 ;  /* 0x3f800000040e0421 */ /* 0x000fe20000010000 */
[----:B------:R-:W-:Y:S06]  /*1450*/  @P0 BRA `(.L_x_31) ;  /* 0x0000000000280947 */ /* 0x000fec0003800000 */
[----:B------:R-:W-:-:S13]  /*1460*/  FSETP.NEU.FTZ.AND P0, PT, |R4|, +INF , PT ;  /* 0x7f8000000400780b */ /* 0x000fda0003f1d200 */
[----:B------:R-:W-:-:S04]  /*1470*/  @P0 FFMA R15, R4, 1.84467440737095516160e+19, RZ ;  /* 0x5f800000040f0823 */ /* 0x000fc800000000ff */
[----:B------:R-:W0:Y:S02]  /*1480*/  @P0 MUFU.RSQ R14, R15 ;  /* 0x0000000f000e0308 */ /* 0x000e240000001400 */
[----:B0-----:R-:W-:Y:S01]  /*1490*/  @P0 FMUL.FTZ R16, R15, R14 ;  /* 0x0000000e0f100220 */ /* 0x001fe20000410000 */
[----:B------:R-:W-:Y:S01]  /*14a0*/  @P0 FMUL.FTZ R18, R14, 0.5 ;  /* 0x3f0000000e120820 */ /* 0x000fe20000410000 */
[----:B------:R-:W-:Y:S02]  /*14b0*/  @!P0 MOV R14, R4 ;  /* 0x00000004000e8202 */ /* 0x000fe40000000f00 */
[----:B------:R-:W-:-:S04]  /*14c0*/  @P0 FADD.FTZ R17, -R16, -RZ ;  /* 0x800000ff10110221 */ /* 0x000fc80000010100 */
[----:B------:R-:W-:-:S04]  /*14d0*/  @P0 FFMA R17, R16, R17, R15 ;  /* 0x0000001110110223 */ /* 0x000fc8000000000f */
[----:B------:R-:W-:-:S04]  /*14e0*/  @P0 FFMA R17, R17, R18, R16 ;  /* 0x0000001211110223 */ /* 0x000fc80000000010 */
[----:B------:R-:W-:-:S07]  /*14f0*/  @P0 FMUL.FTZ R14, R17, 2.3283064365386962891e-10 ;  /* 0x2f800000110e0820 */ /* 0x000fce0000410000 */
.L_x_31:
[----:B------:R-:W-:Y:S01]  /*1500*/  HFMA2 R15, -RZ, RZ, 0, 0 ;  /* 0x00000000ff0f7431 */ /* 0x000fe200000001ff */
[----:B------:R-:W-:Y:S02]  /*1510*/  MOV R21, R14 ;  /* 0x0000000e00157202 */ /* 0x000fe40000000f00 */
[----:B------:R-:W-:-:S04]  /*1520*/  MOV R14, R19 ;  /* 0x00000013000e7202 */ /* 0x000fc80000000f00 */
[----:B------:R-:W-:Y:S05]  /*1530*/  RET.REL.NODEC R14 `(_Z31getSurfelToInstanceBufferKerneliPfiiS_iiibPiS_S_S0_PS_) ;  /* 0xffffffe80eb07950 */ /* 0x000fea0003c3ffff */
        .weak           $__internal_1_$__cuda_sm3x_div_rn_noftz_f32_slowpath
        .type           $__internal_1_$__cuda_sm3x_div_rn_noftz_f32_slowpath,@function
        .size           $__internal_1_$__cuda_sm3x_div_rn_noftz_f32_slowpath,(.L_x_727 - $__internal_1_$__cuda_sm3x_div_rn_noftz_f32_slowpath)
$__internal_1_$__cuda_sm3x_div_rn_noftz_f32_slowpath:
[----:B------:R-:W-:Y:S01]  /*1540*/  SHF.R.U32.HI R15, RZ, 0x17, R4 ;  /* 0x00000017ff0f7819 */ /* 0x000fe20000011604 */
[----:B------:R-:W-:Y:S01]  /*1550*/  BSSY.RECONVERGENT B1, `(.L_x_32) ;  /* 0x0000064000017945 */ /* 0x000fe20003800200 */
[----:B------:R-:W-:Y:S02]  /*1560*/  SHF.R.U32.HI R20, RZ, 0x17, R3 ;  /* 0x00000017ff147819 */ /* 0x000fe40000011603 */
[----:B------:R-:W-:Y:S02]  /*1570*/  LOP3.LUT R15, R15, 0xff, RZ, 0xc0, !PT ;  /* 0x000000ff0f0f7812 */ /* 0x000fe400078ec0ff */
[----:B------:R-:W-:Y:S02]  /*1580*/  LOP3.LUT R20, R20, 0xff, RZ, 0xc0, !PT ;  /* 0x000000ff14147812 */ /* 0x000fe400078ec0ff */
[----:B------:R-:W-:Y:S02]  /*1590*/  IADD3 R19, PT, PT, R15, -0x1, RZ ;  /* 0xffffffff0f137810 */ /* 0x000fe40007ffe0ff */
[----:B------:R-:W-:-:S02]  /*15a0*/  IADD3 R14, PT, PT, R20, -0x1, RZ ;  /* 0xffffffff140e7810 */ /* 0x000fc40007ffe0ff */
[----:B------:R-:W-:-:S04]  /*15b0*/  ISETP.GT.U32.AND P0, PT, R19, 0xfd, PT ;  /* 0x000000fd1300780c */ /* 0x000fc80003f04070 */
[----:B------:R-:W-:-:S13]  /*15c0*/  ISETP.GT.U32.OR P0, PT, R14, 0xfd, P0 ;  /* 0x000000fd0e00780c */ /* 0x000fda0000704470 */
[----:B------:R-:W-:Y:S01]  /*15d0*/  @!P0 MOV R14, RZ ;  /* 0x000000ff000e8202 */ /* 0x000fe20000000f00 */
[----:B------:R-:W-:Y:S06]  /*15e0*/  @!P0 BRA `(.L_x_33) ;  /* 0x0000000000648947 */ /* 0x000fec0003800000 */
[----:B------:R-:W-:Y:S02]  /*15f0*/  FSETP.GTU.FTZ.AND P0, PT, |R3|, +INF , PT ;  /* 0x7f8000000300780b */ /* 0x000fe40003f1c200 */
[----:B------:R-:W-:-:S04]  /*1600*/  FSETP.GTU.FTZ.AND P1, PT, |R4|, +INF , PT ;  /* 0x7f8000000400780b */ /* 0x000fc80003f3c200 */
[----:B------:R-:W-:-:S13]  /*1610*/  PLOP3.LUT P0, PT, P0, P1, PT, 0xf8, 0x8f ;  /* 0x00000000008f781c */ /* 0x000fda0000703f70 */
[----:B------:R-:W-:Y:S05]  /*1620*/  @P0 BRA `(.L_x_34) ;  /* 0x0000000400540947 */ /* 0x000fea0003800000 */
[----:B------:R-:W-:-:S13]  /*1630*/  LOP3.LUT P0, RZ, R4, 0x7fffffff, R3, 0xc8, !PT ;  /* 0x7fffffff04ff7812 */ /* 0x000fda000780c803 */
[----:B------:R-:W-:Y:S05]  /*1640*/  @!P0 BRA `(.L_x_35) ;  /* 0x0000000400448947 */ /* 0x000fea0003800000 */
[C---:B------:R-:W-:Y:S02]  /*1650*/  FSETP.NEU.FTZ.AND P2, PT, |R3|.reuse, +INF , PT ;  /* 0x7f8000000300780b */ /* 0x040fe40003f5d200 */
[----:B------:R-:W-:Y:S02]  /*1660*/  FSETP.NEU.FTZ.AND P1, PT, |R4|, +INF , PT ;  /* 0x7f8000000400780b */ /* 0x000fe40003f3d200 */
[----:B------:R-:W-:-:S11]  /*1670*/  FSETP.NEU.FTZ.AND P0, PT, |R3|, +INF , PT ;  /* 0x7f8000000300780b */ /* 0x000fd60003f1d200 */
[----:B------:R-:W-:Y:S05]  /*1680*/  @!P1 BRA !P2, `(.L_x_35) ;  /* 0x0000000400349947 */ /* 0x000fea0005000000 */
[----:B------:R-:W-:-:S04]  /*1690*/  LOP3.LUT P2, RZ, R3, 0x7fffffff, RZ, 0xc0, !PT ;  /* 0x7fffffff03ff7812 */ /* 0x000fc8000784c0ff */
[----:B------:R-:W-:-:S13]  /*16a0*/  PLOP3.LUT P1, PT, P1, P2, PT, 0x2f, 0xf2 ;  /* 0x0000000000f2781c */ /* 0x000fda0000f24577 */
[----:B------:R-:W-:Y:S05]  /*16b0*/  @P1 BRA `(.L_x_36) ;  /* 0x0000000400201947 */ /* 0x000fea0003800000 */
[----:B------:R-:W-:-:S04]  /*16c0*/  LOP3.LUT P1, RZ, R4, 0x7fffffff, RZ, 0xc0, !PT ;  /* 0x7fffffff04ff7812 */ /* 0x000fc8000782c0ff */
[----:B------:R-:W-:-:S13]  /*16d0*/  PLOP3.LUT P0, PT, P0, P1, PT, 0x2f, 0xf2 ;  /* 0x0000000000f2781c */ /* 0x000fda0000702577 */
[----:B------:R-:W-:Y:S05]  /*16e0*/  @P0 BRA `(.L_x_37) ;  /* 0x0000000400080947 */ /* 0x000fea0003800000 */
[----:B------:R-:W-:-:S04]  /*16f0*/  IADD3 R14, PT, PT, R20, -0x1, RZ ;  /* 0xffffffff140e7810 */ /* 0x000fc80007ffe0ff */
[----:B------:R-:W-:Y:S02]  /*1700*/  ISETP.GE.AND P0, PT, R14, RZ, PT ;  /* 0x000000ff0e00720c */ /* 0x000fe40003f06270 */
[----:B------:R-:W-:-:S04]  /*1710*/  IADD3 R14, PT, PT, R15, -0x1, RZ ;  /* 0xffffffff0f0e7810 */ /* 0x000fc80007ffe0ff */
[----:B------:R-:W-:-:S07]  /*1720*/  ISETP.GE.AND P1, PT, R14, RZ, PT ;  /* 0x000000ff0e00720c */ /* 0x000fce0003f26270 */
[----:B------:R-:W-:Y:S01]  /*1730*/  @P0 MOV R14, RZ ;  /* 0x000000ff000e0202 */ /* 0x000fe20000000f00 */
[----:B------:R-:W-:Y:S01]  /*1740*/  @!P0 FFMA R3, R3, 1.84467440737095516160e+19, RZ ;  /* 0x5f80000003038823 */ /* 0x000fe200000000ff */
[----:B------:R-:W-:-:S04]  /*1750*/  @!P0 MOV R14, 0xffffffc0 ;  /* 0xffffffc0000e8802 */ /* 0x000fc80000000f00 */
[----:B------:R-:W-:Y:S01]  /*1760*/  @!P1 FFMA R4, R4, 1.84467440737095516160e+19, RZ ;  /* 0x5f80000004049823 */ /* 0x000fe200000000ff */
[----:B------:R-:W-:-:S07]  /*1770*/  @!P1 IADD3 R14, PT, PT, R14, 0x40, RZ ;  /* 0x000000400e0e9810 */ /* 0x000fce0007ffe0ff */
.L_x_33:
[----:B------:R-:W-:Y:S01]  /*1780*/  LEA R19, R15, 0xc0800000, 0x17 ;  /* 0xc08000000f137811 */ /* 0x000fe200078eb8ff */
[----:B------:R-:W-:Y:S01]  /*1790*/  BSSY.RECONVERGENT B2, `(.L_x_38) ;  /* 0x0000036000027945 */ /* 0x000fe20003800200 */
[----:B------:R-:W-:Y:S02]  /*17a0*/  IADD3 R20, PT, PT, R20, -0x7f, RZ ;  /* 0xffffff8114147810 */ /* 0x000fe40007ffe0ff */
[----:B------:R-:W-:Y:S02]  /*17b0*/  IADD3 R24, PT, PT, -R19, R4, RZ ;  /* 0x0000000413187210 */ /* 0x000fe40007ffe1ff */
[C---:B------:R-:W-:Y:S01]  /*17c0*/  IADD3 R25, PT, PT, R20.reuse, 0x7f, -R15 ;  /* 0x0000007f14197810 */ /* 0x040fe20007ffe80f */
[----:B------:R-:W-:Y:S01]  /*17d0*/  IMAD R3, R20, -0x800000, R3 ;  /* 0xff80000014037824 */ /* 0x000fe200078e0203 */
[----:B------:R-:W0:Y:S01]  /*17e0*/  MUFU.RCP R19, R24 ;  /* 0x0000001800137308 */ /* 0x000e220000001000 */
[----:B------:R-:W-:Y:S01]  /*17f0*/  FADD.FTZ R22, -R24, -RZ ;  /* 0x800000ff18167221 */ /* 0x000fe20000010100 */
[----:B------:R-:W-:-:S03]  /*1800*/  IADD3 R20, PT, PT, R25, R14, RZ ;  /* 0x0000000e19147210 */ /* 0x000fc60007ffe0ff */
[----:B0-----:R-:W-:-:S04]  /*1810*/  FFMA R4, R19, R22, 1 ;  /* 0x3f80000013047423 */ /* 0x001fc80000000016 */
[----:B------:R-:W-:-:S04]  /*1820*/  FFMA R19, R19, R4, R19 ;  /* 0x0000000413137223 */ /* 0x000fc80000000013 */
[----:B------:R-:W-:-:S04]  /*1830*/  FFMA R4, R3, R19, RZ ;  /* 0x0000001303047223 */ /* 0x000fc800000000ff */
[----:B------:R-:W-:-:S04]  /*1840*/  FFMA R23, R22, R4, R3 ;  /* 0x0000000416177223 */ /* 0x000fc80000000003 */
[----:B------:R-:W-:-:S04]  /*1850*/  FFMA R4, R19, R23, R4 ;  /* 0x0000001713047223 */ /* 0x000fc80000000004 */
[----:B------:R-:W-:-:S04]  /*1860*/  FFMA R23, R22, R4, R3 ;  /* 0x0000000416177223 */ /* 0x000fc80000000003 */
[----:B------:R-:W-:-:S05]  /*1870*/  FFMA R3, R19, R23, R4 ;  /* 0x0000001713037223 */ /* 0x000fca0000000004 */
[----:B------:R-:W-:-:S04]  /*1880*/  SHF.R.U32.HI R15, RZ, 0x17, R3 ;  /* 0x00000017ff0f7819 */ /* 0x000fc80000011603 */
[----:B------:R-:W-:-:S04]  /*1890*/  LOP3.LUT R15, R15, 0xff, RZ, 0xc0, !PT ;  /* 0x000000ff0f0f7812 */ /* 0x000fc800078ec0ff */
[----:B------:R-:W-:-:S04]  /*18a0*/  IADD3 R14, PT, PT, R15, R20, RZ ;  /* 0x000000140f0e7210 */ /* 0x000fc80007ffe0ff */
[----:B------:R-:W-:-:S04]  /*18b0*/  IADD3 R15, PT, PT, R14, -0x1, RZ ;  /* 0xffffffff0e0f7810 */ /* 0x000fc80007ffe0ff */
[----:B------:R-:W-:-:S13]  /*18c0*/  ISETP.GE.U32.AND P0, PT, R15, 0xfe, PT ;  /* 0x000000fe0f00780c */ /* 0x000fda0003f06070 */
[----:B------:R-:W-:Y:S05]  /*18d0*/  @!P0 BRA `(.L_x_39) ;  /* 0x0000000000808947 */ /* 0x000fea0003800000 */
[----:B------:R-:W-:-:S13]  /*18e0*/  ISETP.GT.AND P0, PT, R14, 0xfe, PT ;  /* 0x000000fe0e00780c */ /* 0x000fda0003f04270 */
[----:B------:R-:W-:Y:S05]  /*18f0*/  @P0 BRA `(.L_x_40) ;  /* 0x00000000006c0947 */ /* 0x000fea0003800000 */
[----:B------:R-:W-:-:S13]  /*1900*/  ISETP.GE.AND P0, PT, R14, 0x1, PT ;  /* 0x000000010e00780c */ /* 0x000fda0003f06270 */
[----:B------:R-:W-:Y:S05]  /*1910*/  @P0 BRA `(.L_x_41) ;  /* 0x0000000000740947 */ /* 0x000fea0003800000 */
[----:B------:R-:W-:Y:S02]  /*1920*/  ISETP.GE.AND P0, PT, R14, -0x18, PT ;  /* 0xffffffe80e00780c */ /* 0x000fe40003f06270 */
[----:B------:R-:W-:-:S11]  /*1930*/  LOP3.LUT R3, R3, 0x80000000, RZ, 0xc0, !PT ;  /* 0x8000000003037812 */ /* 0x000fd600078ec0ff */
[----:B------:R-:W-:Y:S05]  /*1940*/  @!P0 BRA `(.L_x_41) ;  /* 0x0000000000688947 */ /* 0x000fea0003800000 */
[CCC-:B------:R-:W-:Y:S01]  /*1950*/  FFMA.RZ R20, R19.reuse, R23.reuse, R4.reuse ;  /* 0x0000001713147223 */ /* 0x1c0fe2000000c004 */
[CCC-:B------:R-:W-:Y:S01]  /*1960*/  FFMA.RP R15, R19.reuse, R23.reuse, R4.reuse ;  /* 0x00000017130f7223 */ /* 0x1c0fe20000008004 */
[----:B------:R-:W-:Y:S01]  /*1970*/  FFMA.RM R4, R19, R23, R4 ;  /* 0x0000001713047223 */ /* 0x000fe20000004004 */
[----:B------:R-:W-:Y:S02]  /*1980*/  IADD3 R19, PT, PT, R14, 0x20, RZ ;  /* 0x000000200e137810 */ /* 0x000fe40007ffe0ff */
[----:B------:R-:W-:Y:S02]  /*1990*/  LOP3.LUT R20, R20, 0x7fffff, RZ, 0xc0, !PT ;  /* 0x007fffff14147812 */ /* 0x000fe400078ec0ff */
[----:B------:R-:W-:Y:S02]  /*19a0*/  ISETP.NE.AND P2, PT, R14, RZ, PT ;  /* 0x000000ff0e00720c */ /* 0x000fe40003f45270 */
[----:B------:R-:W-:Y:S02]  /*19b0*/  LOP3.LUT R20, R20, 0x800000, RZ, 0xfc, !PT ;  /* 0x0080000014147812 */ /* 0x000fe400078efcff */
[----:B------:R-:W-:-:S02]  /*19c0*/  ISETP.NE.AND P1, PT, R14, RZ, PT ;  /* 0x000000ff0e00720c */ /* 0x000fc40003f25270 */
[----:B------:R-:W-:Y:S02]  /*19d0*/  IADD3 R14, PT, PT, -R14, RZ, RZ ;  /* 0x000000ff0e0e7210 */ /* 0x000fe40007ffe1ff */
[----:B------:R-:W-:Y:S02]  /*19e0*/  SHF.L.U32 R19, R20, R19, RZ ;  /* 0x0000001314137219 */ /* 0x000fe400000006ff */
[----:B------:R-:W-:Y:S02]  /*19f0*/  FSETP.NEU.FTZ.AND P0, PT, R15, R4, PT ;  /* 0x000000040f00720b */ /* 0x000fe40003f1d000 */
[----:B------:R-:W-:Y:S02]  /*1a00*/  SEL R15, R14, RZ, P2 ;  /* 0x000000ff0e0f7207 */ /* 0x000fe40001000000 */
[----:B------:R-:W-:Y:S02]  /*1a10*/  ISETP.NE.AND P1, PT, R19, RZ, P1 ;  /* 0x000000ff1300720c */ /* 0x000fe40000f25270 */
[----:B------:R-:W-:-:S02]  /*1a20*/  SHF.R.U32.HI R15, RZ, R15, R20 ;  /* 0x0000000fff0f7219 */ /* 0x000fc40000011614 */
[----:B------:R-:W-:Y:S02]  /*1a30*/  PLOP3.LUT P0, PT, P0, P1, PT, 0xf8, 0x8f ;  /* 0x00000000008f781c */ /* 0x000fe40000703f70 */
[----:B------:R-:W-:Y:S02]  /*1a40*/  SHF.R.U32.HI R19, RZ, 0x1, R15 ;  /* 0x00000001ff137819 */ /* 0x000fe4000001160f */
[----:B------:R-:W-:-:S04]  /*1a50*/  SEL R4, RZ, 0x1, !P0 ;  /* 0x00000001ff047807 */ /* 0x000fc80004000000 */
[----:B------:R-:W-:-:S04]  /*1a60*/  LOP3.LUT R4, R4, 0x1, R19, 0xf8, !PT ;  /* 0x0000000104047812 */ /* 0x000fc800078ef813 */
[----:B------:R-:W-:-:S04]  /*1a70*/  LOP3.LUT R4, R4, R15, RZ, 0xc0, !PT ;  /* 0x0000000f04047212 */ /* 0x000fc800078ec0ff */
[----:B------:R-:W-:-:S04]  /*1a80*/  IADD3 R4, PT, PT, R19, R4, RZ ;  /* 0x0000000413047210 */ /* 0x000fc80007ffe0ff */
[----:B------:R-:W-:Y:S01]  /*1a90*/  LOP3.LUT R3, R4, R3, RZ, 0xfc, !PT ;  /* 0x0000000304037212 */ /* 0x000fe200078efcff */
[----:B------:R-:W-:Y:S06]  /*1aa0*/  BRA `(.L_x_41) ;  /* 0x0000000000107947 */ /* 0x000fec0003800000 */
.L_x_40:
[----:B------:R-:W-:-:S04]  /*1ab0*/  LOP3.LUT R3, R3, 0x80000000, RZ, 0xc0, !PT ;  /* 0x8000000003037812 */ /* 0x000fc800078ec0ff */
[----:B------:R-:W-:Y:S01]  /*1ac0*/  LOP3.LUT R3, R3, 0x7f800000, RZ, 0xfc, !PT ;  /* 0x7f80000003037812 */ /* 0x000fe200078efcff */
[----:B------:R-:W-:Y:S06]  /*1ad0*/  BRA `(.L_x_41) ;  /* 0x0000000000047947 */ /* 0x000fec0003800000 */
.L_x_39:
[----:B------:R-:W-:-:S07]  /*1ae0*/  LEA R3, R20, R3, 0x17 ;  /* 0x0000000314037211 */ /* 0x000fce00078eb8ff */
.L_x_41:
[----:B------:R-:W-:Y:S05]  /*1af0*/  BSYNC.RECONVERGENT B2 ;  /* 0x0000000000027941 */ /* 0x000fea0003800200 */
.L_x_38:
[----:B------:R-:W-:Y:S05]  /*1b00*/  BRA `(.L_x_42) ;  /* 0x0000000000207947 */ /* 0x000fea0003800000 */
.L_x_37:
[----:B------:R-:W-:-:S04]  /*1b10*/  LOP3.LUT R3, R4, 0x80000000, R3, 0x48, !PT ;  /* 0x8000000004037812 */ /* 0x000fc800078e4803 */
[----:B------:R-:W-:Y:S01]  /*1b20*/  LOP3.LUT R3, R3, 0x7f800000, RZ, 0xfc, !PT ;  /* 0x7f80000003037812 */ /* 0x000fe200078efcff */
[----:B------:R-:W-:Y:S06]  /*1b30*/  BRA `(.L_x_42) ;  /* 0x0000000000147947 */ /* 0x000fec0003800000 */
.L_x_36:
[----:B------:R-:W-:Y:S01]  /*1b40*/  LOP3.LUT R3, R4, 0x80000000, R3, 0x48, !PT ;  /* 0x8000000004037812 */ /* 0x000fe200078e4803 */
[----:B------:R-:W-:Y:S06]  /*1b50*/  BRA `(.L_x_42) ;  /* 0x00000000000c7947 */ /* 0x000fec0003800000 */
.L_x_35:
[----:B------:R-:W0:Y:S01]  /*1b60*/  MUFU.RSQ R3, -QNAN ;  /* 0xffc0000000037908 */ /* 0x000e220000001400 */
[----:B------:R-:W-:Y:S05]  /*1b70*/  BRA `(.L_x_42) ;  /* 0x0000000000047947 */ /* 0x000fea0003800000 */
.L_x_34:
[----:B------:R-:W-:-:S07]  /*1b80*/  FADD.FTZ R3, R3, R4 ;  /* 0x0000000403037221 */ /* 0x000fce0000010000 */
.L_x_42:
[----:B------:R-:W-:Y:S05]  /*1b90*/  BSYNC.RECONVERGENT B1 ;  /* 0x0000000000017941 */ /* 0x000fea0003800200 */
.L_x_32:
[----:B------:R-:W-:Y:S01]  /*1ba0*/  HFMA2 R15, -RZ, RZ, 0, 0 ;  /* 0x00000000ff0f7431 */ /* 0x000fe200000001ff */
[----:B------:R-:W-:-:S04]  /*1bb0*/  MOV R14, R18 ;  /* 0x00000012000e7202 */ /* 0x000fc80000000f00 */
[----:B0-----:R-:W-:Y:S05]  /*1bc0*/  RET.REL.NODEC R14 `(_Z31getSurfelToInstanceBufferKerneliPfiiS_iiibPiS_S_S0_PS_) ;  /* 0xffffffe40e0c7950 */ /* 0x001fea0003c3ffff */
.L_x_43:
        /* <DEDUP_REMOVED lines=11> */
.L_x_727:


//--------------------- .text._Z33mapCountInstanceByInstColorKerneliPfiiS_iPi --------------------------
	.section	.text._Z33mapCountInstanceByInstColorKerneliPfiiS_iPi,"ax",@progbits
	.align	128
        .global         _Z33mapCountInstanceByInstColorKerneliPfiiS_iPi
        .type           _Z33mapCountInstanceByInstColorKerneliPfiiS_iPi,@function
        .size           _Z33mapCountInstanceByInstColorKerneliPfiiS_iPi,(.L_x_748 - _Z33mapCountInstanceByInstColorKerneliPfiiS_iPi)
        .other          _Z33mapCountInstanceByInstColorKerneliPfiiS_iPi,@"STO_CUDA_ENTRY STV_DEFAULT"
_Z33mapCountInstanceByInstColorKerneliPfiiS_iPi:
.text._Z33mapCountInstanceByInstColorKerneliPfiiS_iPi:
[----:B------:R-:W-:Y:S01]  /*0000*/  LDC R1, c[0x0][0x37c] ;  /* 0x0000df00ff017b82 */ /* 0x000fe20000000800 */
[----:B------:R-:W0:Y:S07]  /*0010*/  S2R R2, SR_TID.X ;  /* 0x0000000000027919 */ /* 0x000e2e0000002100 */
[----:B------:R-:W1:Y:S01]  /*0020*/  LDC.64 R8, c[0x0][0x390] ;  /* 0x0000e400ff087b82 */ /* 0x000e620000000a00 */
[----:B------:R-:W2:Y:S07]  /*0030*/  LDCU UR5, c[0x0][0x380] ;  /* 0x00007000ff0577ac */ /* 0x000eae0008000800 */
[----:B------:R-:W0:Y:S08]  /*0040*/  S2UR UR4, SR_CTAID.X ;  /* 0x00000000000479c3 */ /* 0x000e300000002500 */
[----:B------:R-:W0:Y:S01]  /*0050*/  LDC R7, c[0x0][0x360] ;  /* 0x0000d800ff077b82 */ /* 0x000e220000000800 */
[----:B-1----:R-:W-:-:S05]  /*0060*/  IMAD.IADD R0, R8, 0x1, -R9 ;  /* 0x0000000108007824 */ /* 0x002fca00078e0a09 */
[----:B------:R-:W-:Y:S01]  /*0070*/  ISETP.GE.AND P0, PT, R0, 0x1, PT ;  /* 0x000000010000780c */ /* 0x000fe20003f06270 */
[----:B0-----:R-:W-:-:S05]  /*0080*/  IMAD R7, R7, UR4, R2 ;  /* 0x0000000407077c24 */ /* 0x001fca000f8e0202 */
[----:B--2---:R-:W-:-:S13]  /*0090*/  ISETP.GE.OR P0, PT, R7, UR5, !P0 ;  /* 0x0000000507007c0c */ /* 0x004fda000c706670 */
[----:B------:R-:W-:Y:S05]  /*00a0*/  @P0 EXIT ;  /* 0x000000000000094d */ /* 0x000fea0003800000 */
[----:B------:R-:W0:Y:S01]  /*00b0*/  LDC.64 R2, c[0x0][0x388] ;  /* 0x0000e200ff027b82 */ /* 0x000e220000000a00 */
[----:B------:R-:W1:Y:S01]  /*00c0*/  LDCU UR6, c[0x0][0x3a0] ;  /* 0x00007400ff0677ac */ /* 0x000e620008000800 */
[----:B------:R-:W2:Y:S06]  /*00d0*/  LDCU.64 UR4, c[0x0][0x358] ;  /* 0x00006b00ff0477ac */ /* 0x000eac0008000a00 */
[----:B------:R-:W3:Y:S01]  /*00e0*/  LDC.64 R4, c[0x0][0x398] ;  /* 0x0000e600ff047b82 */ /* 0x000ee20000000a00 */
[----:B-1----:R-:W-:Y:S01]  /*00f0*/  IMAD R7, R7, R8, UR6 ;  /* 0x0000000607077e24 */ /* 0x002fe2000f8e0208 */
[----:B------:R-:W1:Y:S03]  /*0100*/  LDCU.64 UR6, c[0x0][0x398] ;  /* 0x00007300ff0677ac */ /* 0x000e660008000a00 */
[----:B0-----:R-:W-:-:S05]  /*0110*/  IMAD.WIDE R2, R7, 0x4, R2 ;  /* 0x0000000407027825 */ /* 0x001fca00078e0202 */
[----:B--2---:R0:W2:Y:S04]  /*0120*/  LDG.E R6, desc[UR4][R2.64] ;  /* 0x0000000402067981 */ /* 0x0040a8000c1e1900 */
[----:B---3--:R-:W2:Y:S01]  /*0130*/  LDG.E R5, desc[UR4][R4.64] ;  /* 0x0000000404057981 */ /* 0x008ea2000c1e1900 */
[----:B------:R-:W-:Y:S01]  /*0140*/  BSSY.RECONVERGENT B0, `(.L_x_44) ;  /* 0x0000012000007945 */ /* 0x000fe20003800200 */
[----:B0-----:R-:W-:Y:S02]  /*0150*/  CS2R R2, SRZ ;  /* 0x0000000000027805 */ /* 0x001fe4000001ff00 */
[----:B--2---:R-:W-:-:S13]  /*0160*/  FSETP.NEU.AND P0, PT, R6, R5, PT ;  /* 0x000000050600720b */ /* 0x004fda0003f0d000 */
[----:B-1----:R-:W-:Y:S05]  /*0170*/  @!P0 BRA `(.L_x_45) ;  /* 0x0000000000388947 */ /* 0x002fea0003800000 */
[----:B------:R-:W-:Y:S01]  /*0180*/  IMAD.SHL.U32 R0, R0, 0x2, RZ ;  /* 0x0000000200007824 */ /* 0x000fe200078e00ff */
[----:B------:R-:W-:Y:S01]  /*0190*/  BSSY.RECONVERGENT B1, `(.L_x_45) ;  /* 0x000000c000017945 */ /* 0x000fe20003800200 */
[----:B------:R-:W-:-:S03]  /*01a0*/  IMAD.MOV.U32 R7, RZ, RZ, RZ ;  /* 0x000000ffff077224 */ /* 0x000fc600078e00ff */
[----:B------:R-:W-:-:S07]  /*01b0*/  VIMNMX R0, PT, PT, R0, 0x1, !PT ;  /* 0x0000000100007848 */ /* 0x000fce0007fe0100 */
.L_x_46:
[----:B------:R-:W-:-:S05]  /*01c0*/  VIADD R7, R7, 0x1 ;  /* 0x0000000107077836 */ /* 0x000fca0000000000 */
        /* <DEDUP_REMOVED lines=9> */
.L_x_45:
[----:B------:R-:W-:Y:S05]  /*0260*/  BSYNC.RECONVERGENT B0 ;  /* 0x0000000000007941 */ /* 0x000fea0003800200 */
.L_x_44:
[----:B------:R-:W0:Y:S01]  /*0270*/  LDCU.64 UR8, c[0x0][0x3a8] ;  /* 0x00007500ff0877ac */ /* 0x000e220008000a00 */
[----:B------:R-:W-:Y:S01]  /*0280*/  IMAD.MOV.U32 R5, RZ, RZ, 0x1 ;  /* 0x00000001ff057424 */ /* 0x000fe200078e00ff */
[----:B0-----:R-:W-:-:S04]  /*0290*/  IADD3 R2, P0, PT, R2, UR8, RZ ;  /* 0x0000000802027c10 */ /* 0x001fc8000ff1e0ff */
[----:B------:R-:W-:-:S05]  /*02a0*/  IADD3.X R3, PT, PT, R3, UR9, RZ, P0, !PT ;  /* 0x0000000903037c10 */ /* 0x000fca00087fe4ff */
[----:B------:R-:W-:Y:S01]  /*02b0*/  REDG.E.ADD.STRONG.GPU desc[UR4][R2.64], R5 ;  /* 0x000000050200798e */ /* 0x000fe2000c12e104 */
[----:B------:R-:W-:Y:S05]  /*02c0*/  EXIT ;  /* 0x000000000000794d */ /* 0x000fea0003800000 */
.L_x_47:
        /* <DEDUP_REMOVED lines=11> */
.L_x_748:


//--------------------- .text._Z27testAllSurfelFindBBoxKerneliPfiiiS_fS_S_bPi --------------------------
	.section	.text._Z27testAllSurfelFindBBoxKerneliPfiiiS_fS_S_bPi,"ax",@progbits
	.align	128
        .global         _Z27testAllSurfelFindBBoxKerneliPfiiiS_fS_S_bPi
        .type           _Z27testAllSurfelFindBBoxKerneliPfiiiS_fS_S_bPi,@function
        .size           _Z27testAllSurfelFindBBoxKerneliPfiiiS_fS_S_bPi,(.L_x_749 - _Z27testAllSurfelFindBBoxKerneliPfiiiS_fS_S_bPi)
        .other          _Z27testAllSurfelFindBBoxKerneliPfiiiS_fS_S_bPi,@"STO_CUDA_ENTRY STV_DEFAULT"
_Z27testAllSurfelFindBBoxKerneliPfiiiS_fS_S_bPi:
.text._Z27testAllSurfelFindBBoxKerneliPfiiiS_fS_S_bPi:
        /* <DEDUP_REMOVED lines=8> */
[----:B------:R-:W0:Y:S08]  /*0080*/  LDC.64 R4, c[0x0][0x390] ;  /* 0x0000e400ff047b82 */ /* 0x000e300000000a00 */
[----:B------:R-:W1:Y:S01]  /*0090*/  LDC.64 R6, c[0x0][0x388] ;  /* 0x0000e200ff067b82 */ /* 0x000e620000000a00 */
[----:B0-----:R-:W-:-:S04]  /*00a0*/  IADD3 R5, PT, PT, R4, -R5, RZ ;  /* 0x8000000504057210 */ /* 0x001fc80007ffe0ff */
[----:B------:R-:W-:-:S13]  /*00b0*/  ISETP.GE.AND P0, PT, R5, 0x1, PT ;  /* 0x000000010500780c */ /* 0x000fda0003f06270 */
[----:B-1----:R-:W-:Y:S05]  /*00c0*/  @!P0 EXIT ;  /* 0x000000000000894d */ /* 0x002fea0003800000 */
[----:B------:R-:W0:Y:S01]  /*00d0*/  LDC R9, c[0x0][0x398] ;  /* 0x0000e600ff097b82 */ /* 0x000e220000000800 */
[----:B------:R-:W1:Y:S01]  /*00e0*/  LDCU.64 UR6, c[0x0][0x358] ;  /* 0x00006b00ff0677ac */ /* 0x000e620008000a00 */
[----:B------:R-:W-:-:S04]  /*00f0*/  IMAD R3, R3, R4, RZ ;  /* 0x0000000403037224 */ /* 0x000fc800078e02ff */
[----:B------:R-:W-:Y:S02]  /*0100*/  IMAD.WIDE R6, R3, 0x4, R6 ;  /* 0x0000000403067825 */ /* 0x000fe400078e0206 */
[----:B------:R-:W2:Y:S03]  /*0110*/  LDC.64 R10, c[0x0][0x3a0] ;  /* 0x0000e800ff0a7b82 */ /* 0x000ea60000000a00 */
[----:B-1----:R1:W5:Y:S04]  /*0120*/  LDG.E R0, desc[UR6][R6.64] ;  /* 0x0000000606007981 */ /* 0x002368000c1e1900 */
[----:B------:R1:W5:Y:S01]  /*0130*/  LDG.E R2, desc[UR6][R6.64+0x4] ;  /* 0x0000040606027981 */ /* 0x000362000c1e1900 */
[----:B0-----:R-:W-:-:S03]  /*0140*/  IMAD.WIDE R8, R9, 0x4, R6 ;  /* 0x0000000409087825 */ /* 0x001fc600078e0206 */
[----:B------:R1:W5:Y:S04]  /*0150*/  LDG.E R3, desc[UR6][R6.64+0x8] ;  /* 0x0000080606037981 */ /* 0x000368000c1e1900 */
[----:B------:R-:W3:Y:S04]  /*0160*/  LDG.E R12, desc[UR6][R8.64] ;  /* 0x00000006080c7981 */ /* 0x000ee8000c1e1900 */
[----:B--2---:R-:W3:Y:S01]  /*0170*/  LDG.E R11, desc[UR6][R10.64] ;  /* 0x000000060a0b7981 */ /* 0x004ee2000c1e1900 */
[----:B------:R-:W-:Y:S01]  /*0180*/  BSSY.RECONVERGENT B0, `(.L_x_48) ;  /* 0x000000e000007945 */ /* 0x000fe20003800200 */
[----:B------:R-:W-:Y:S01]  /*0190*/  HFMA2 R4, -RZ, RZ, 0, 0 ;  /* 0x00000000ff047431 */ /* 0x000fe200000001ff */
[----:B---3--:R-:W-:-:S13]  /*01a0*/  FSETP.NEU.AND P0, PT, R12, R11, PT ;  /* 0x0000000b0c00720b */ /* 0x008fda0003f0d000 */
[----:B-1----:R-:W-:Y:S05]  /*01b0*/  @!P0 BRA `(.L_x_49) ;  /* 0x0000000000288947 */ /* 0x002fea0003800000 */
[----:B------:R-:W0:Y:S01]  /*01c0*/  LDC.64 R8, c[0x0][0x3a0] ;  /* 0x0000e800ff087b82 */ /* 0x000e220000000a00 */
[----:B------:R-:W-:-:S04]  /*01d0*/  SHF.L.U32 R5, R5, 0x1, RZ ;  /* 0x0000000105057819 */ /* 0x000fc800000006ff */
[----:B------:R-:W-:-:S07]  /*01e0*/  VIMNMX R5, PT, PT, R5, 0x1, !PT ;  /* 0x0000000105057848 */ /* 0x000fce0007fe0100 */
.L_x_50:
[----:B------:R-:W-:-:S04]  /*01f0*/  IADD3 R4, PT, PT, R4, 0x1, RZ ;  /* 0x0000000104047810 */ /* 0x000fc80007ffe0ff */
[----:B------:R-:W-:-:S13]  /*0200*/  ISETP.NE.AND P0, PT, R4, R5, PT ;  /* 0x000000050400720c */ /* 0x000fda0003f05270 */
[----:B------:R-:W-:Y:S05]  /*0210*/  @!P0 EXIT ;  /* 0x000000000000894d */ /* 0x000fea0003800000 */
[----:B0-----:R-:W-:-:S06]  /*0220*/  IMAD.WIDE.U32 R6, R4, 0x4, R8 ;  /* 0x0000000404067825 */ /* 0x001fcc00078e0008 */
[----:B------:R-:W2:Y:S02]  /*0230*/  LDG.E R7, desc[UR6][R6.64] ;  /* 0x0000000606077981 */ /* 0x000ea4000c1e1900 */
[----:B--2---:R-:W-:-:S13]  /*0240*/  FSETP.NEU.AND P0, PT, R12, R7, PT ;  /* 0x000000070c00720b */ /* 0x004fda0003f0d000 */
[----:B------:R-:W-:Y:S05]  /*0250*/  @P0 BRA `(.L_x_50) ;  /* 0xfffffffc00e40947 */ /* 0x000fea000383ffff */
.L_x_49:
[----:B------:R-:W-:Y:S05]  /*0260*/  BSYNC.RECONVERGENT B0 ;  /* 0x0000000000007941 */ /* 0x000fea0003800200 */
.L_x_48:
[----:B------:R-:W0:Y:S02]  /*0270*/  LDCU.U8 UR4, c[0x0][0x3c0] ;  /* 0x00007800ff0477ac */ /* 0x000e240008000000 */
[----:B0-----:R-:W-:-:S04]  /*0280*/  UPRMT UR4, UR4, 0x8880, URZ ;  /* 0x0000888004047896 */ /* 0x001fc800080000ff */
[----:B------:R-:W-:-:S09]  /*0290*/  UISETP.NE.AND UP0, UPT, UR4, URZ, UPT ;  /* 0x000000ff0400728c */ /* 0x000fd2000bf05270 */
[----:B------:R-:W-:Y:S05]  /*02a0*/  BRA.U !UP0, `(.L_x_51) ;  /* 0x0000000108687547 */ /* 0x000fea000b800000 */
        /* <DEDUP_REMOVED lines=26> */
.L_x_51:
        /* <DEDUP_REMOVED lines=27> */
.L_x_52:
[----:B------:R-:W0:Y:S01]  /*0600*/  LDCU UR4, c[0x0][0x3a8] ;  /* 0x00007500ff0477ac */ /* 0x000e220008000800 */
[----:B------:R-:W1:Y:S01]  /*0610*/  LDC.64 R6, c[0x0][0x3c8] ;  /* 0x0000f200ff067b82 */ /* 0x000e620000000a00 */
[----:B0-----:R-:W-:Y:S01]  /*0620*/  FMUL R8, R8, UR4 ;  /* 0x0000000408087c20 */ /* 0x001fe20008400000 */
[----:B------:R-:W-:Y:S01]  /*0630*/  FMUL R12, R12, UR4 ;  /* 0x000000040c0c7c20 */ /* 0x000fe20008400000 */
[----:B------:R-:W-:Y:S01]  /*0640*/  FMUL R14, R14, UR4 ;  /* 0x000000040e0e7c20 */ /* 0x000fe20008400000 */
[----:B------:R-:W-:Y:S01]  /*0650*/  FMUL R5, R0, UR4 ;  /* 0x0000000400057c20 */ /* 0x000fe20008400000 */
[----:B------:R-:W-:Y:S02]  /*0660*/  FMUL R3, R3, UR4 ;  /* 0x0000000403037c20 */ /* 0x000fe40008400000 */
[----:B------:R-:W0:Y:S08]  /*0670*/  F2I.TRUNC.NTZ R8, R8 ;  /* 0x0000000800087305 */ /* 0x000e30000020f100 */
[----:B------:R-:W2:Y:S01]  /*0680*/  F2I.TRUNC.NTZ R12, R12 ;  /* 0x0000000c000c7305 */ /* 0x000ea2000020f100 */
[----:B0-----:R-:W-:-:S07]  /*0690*/  I2FP.F32.S32 R0, R8 ;  /* 0x0000000800007245 */ /* 0x001fce0000201400 */
[----:B------:R-:W0:Y:S01]  /*06a0*/  F2I.TRUNC.NTZ R14, R14 ;  /* 0x0000000e000e7305 */ /* 0x000e22000020f100 */
[----:B------:R-:W-:Y:S02]  /*06b0*/  IADD3 R11, PT, PT, R8, 0x1, RZ ;  /* 0x00000001080b7810 */ /* 0x000fe40007ffe0ff */
[CC--:B------:R-:W-:Y:S02]  /*06c0*/  FSETP.GEU.AND P3, PT, R5.reuse, R0.reuse, PT ;  /* 0x000000000500720b */ /* 0x0c0fe40003f6e000 */
[----:B------:R-:W-:Y:S01]  /*06d0*/  FSETP.GT.AND P0, PT, R5, R0, PT ;  /* 0x000000000500720b */ /* 0x000fe20003f04000 */
[----:B------:R-:W-:Y:S01]  /*06e0*/  FMUL R5, R2, UR4 ;  /* 0x0000000402057c20 */ /* 0x000fe20008400000 */
[----:B--2---:R-:W-:Y:S02]  /*06f0*/  I2FP.F32.S32 R0, R12 ;  /* 0x0000000c00007245 */ /* 0x004fe40000201400 */
[----:B------:R-:W-:Y:S02]  /*0700*/  IADD3 R13, PT, PT, R12, 0x1, RZ ;  /* 0x000000010c0d7810 */ /* 0x000fe40007ffe0ff */
[----:B------:R-:W-:-:S02]  /*0710*/  FSETP.GEU.AND P4, PT, R5, R0, PT ;  /* 0x000000000500720b */ /* 0x000fc40003f8e000 */
[----:B------:R-:W-:Y:S01]  /*0720*/  FSETP.GT.AND P1, PT, R5, R0, PT ;  /* 0x000000000500720b */ /* 0x000fe20003f24000 */
[----:B------:R-:W-:Y:S01]  /*0730*/  IMAD R5, R4, 0x6, RZ ;  /* 0x0000000604057824 */ /* 0x000fe200078e02ff */
[----:B0-----:R-:W-:Y:S02]  /*0740*/  I2FP.F32.S32 R2, R14 ;  /* 0x0000000e00027245 */ /* 0x001fe40000201400 */
[----:B------:R-:W-:Y:S01]  /*0750*/  IADD3 R9, PT, PT, R14, -0x1, RZ ;  /* 0xffffffff0e097810 */ /* 0x000fe20007ffe0ff */
[----:B-1----:R-:W-:Y:S01]  /*0760*/  IMAD.WIDE.U32 R6, R5, 0x4, R6 ;  /* 0x0000000405067825 */ /* 0x002fe200078e0006 */
[CC--:B------:R-:W-:Y:S02]  /*0770*/  FSETP.GEU.AND P5, PT, R3.reuse, R2.reuse, PT ;  /* 0x000000020300720b */ /* 0x0c0fe40003fae000 */
[----:B------:R-:W-:Y:S02]  /*0780*/  FSETP.GT.AND P2, PT, R3, R2, PT ;  /* 0x000000020300720b */ /* 0x000fe40003f44000 */
[----:B------:R-:W-:-:S02]  /*0790*/  IADD3 R3, PT, PT, R8, -0x1, RZ ;  /* 0xffffffff08037810 */ /* 0x000fc40007ffe0ff */
[----:B------:R-:W-:Y:S02]  /*07a0*/  @P3 IADD3 R3, PT, PT, R8, RZ, RZ ;  /* 0x000000ff08033210 */ /* 0x000fe40007ffe0ff */
[C---:B------:R-:W-:Y:S02]  /*07b0*/  IADD3 R5, PT, PT, R12.reuse, -0x1, RZ ;  /* 0xffffffff0c057810 */ /* 0x040fe40007ffe0ff */
[----:B------:R-:W-:Y:S01]  /*07c0*/  @P4 IADD3 R5, PT, PT, R12, RZ, RZ ;  /* 0x000000ff0c054210 */ /* 0x000fe20007ffe0ff */
[----:B------:R-:W-:Y:S01]  /*07d0*/  REDG.E.MIN.S32.STRONG.GPU desc[UR6][R6.64], R3 ;  /* 0x000000030600798e */ /* 0x000fe2000c92e306 */
[----:B------:R-:W-:Y:S02]  /*07e0*/  @!P0 IADD3 R11, PT, PT, R8, RZ, RZ ;  /* 0x000000ff080b8210 */ /* 0x000fe40007ffe0ff */
[C---:B------:R-:W-:Y:S01]  /*07f0*/  @P5 IADD3 R9, PT, PT, R14.reuse, RZ, RZ ;  /* 0x000000ff0e095210 */ /* 0x040fe20007ffe0ff */
[----:B------:R-:W-:Y:S01]  /*0800*/  REDG.E.MIN.S32.STRONG.GPU desc[UR6][R6.64+0x8], R5 ;  /* 0x000008050600798e */ /* 0x000fe2000c92e306 */
[----:B------:R-:W-:-:S02]  /*0810*/  IADD3 R15, PT, PT, R14, 0x1, RZ ;  /* 0x000000010e0f7810 */ /* 0x000fc40007ffe0ff */
[----:B------:R-:W-:Y:S01]  /*0820*/  @!P1 IADD3 R13, PT, PT, R12, RZ, RZ ;  /* 0x000000ff0c0d9210 */ /* 0x000fe20007ffe0ff */
[----:B------:R-:W-:Y:S01]  /*0830*/  REDG.E.MIN.S32.STRONG.GPU desc[UR6][R6.64+0x10], R9 ;  /* 0x000010090600798e */ /* 0x000fe2000c92e306 */
[----:B------:R-:W-:-:S03]  /*0840*/  @!P2 IADD3 R15, PT, PT, R14, RZ, RZ ;  /* 0x000000ff0e0fa210 */ /* 0x000fc60007ffe0ff */
[----:B------:R-:W-:Y:S04]  /*0850*/  REDG.E.MAX.S32.STRONG.GPU desc[UR6][R6.64+0x4], R11 ;  /* 0x0000040b0600798e */ /* 0x000fe8000d12e306 */
[----:B------:R-:W-:Y:S04]  /*0860*/  REDG.E.MAX.S32.STRONG.GPU desc[UR6][R6.64+0xc], R13 ;  /* 0x00000c0d0600798e */ /* 0x000fe8000d12e306 */
[----:B------:R-:W-:Y:S01]  /*0870*/  REDG.E.MAX.S32.STRONG.GPU desc[UR6][R6.64+0x14], R15 ;  /* 0x0000140f0600798e */ /* 0x000fe2000d12e306 */
[----:B------:R-:W-:Y:S05]  /*0880*/  EXIT ;  /* 0x000000000000794d */ /* 0x000fea0003800000 */
.L_x_53:
        /* <DEDUP_REMOVED lines=15> */
.L_x_749:


//--------------------- .text._Z36setGroundandInstanceCoordinateKerneliiPfPiS0_S_S_ --------------------------
	.section	.text._Z36setGroundandInstanceCoordinateKerneliiPfPiS0_S_S_,"ax",@progbits
	.align	128
        .global         _Z36setGroundandInstanceCoordinateKerneliiPfPiS0_S_S_
        .type           _Z36setGroundandInstanceCoordinateKerneliiPfPiS0_S_S_,@function
        .size           _Z36setGroundandInstanceCoordinateKerneliiPfPiS0_S_S_,(.L_x_729 - _Z36setGroundandInstanceCoordinateKerneliiPfPiS0_S_S_)
        .other          _Z36setGroundandInstanceCoordinateKerneliiPfPiS0_S_S_,@"STO_CUDA_ENTRY STV_DEFAULT"
_Z36setGroundandInstanceCoordinateKerneliiPfPiS0_S_S_:
.text._Z36setGroundandInstanceCoordinateKerneliiPfPiS0_S_S_:
[----:B------:R-:W0:Y:S01]  /*0000*/  LDC R1, c[0x0][0x37c] ;  /* 0x0000df00ff017b82 */ /* 0x000e220000000800 */
[----:B------:R-:W1:Y:S07]  /*0010*/  S2R R0, SR_TID.X ;  /* 0x0000000000007919 */ /* 0x000e6e0000002100 */
[----:B------:R-:W1:Y:S01]  /*0020*/  S2UR UR4, SR_CTAID.X ;  /* 0x00000000000479c3 */ /* 0x000e620000002500 */
[----:B------:R-:W2:Y:S01]  /*0030*/  LDCU UR5, c[0x0][0x380] ;  /* 0x00007000ff0577ac */ /* 0x000ea20008000800 */
[----:B0-----:R-:W-:-:S06]  /*0040*/  VIADD R1, R1, 0xffffffe0 ;  /* 0xffffffe001017836 */ /* 0x001fcc0000000000 */
[----:B------:R-:W1:Y:S02]  /*0050*/  LDC R17, c[0x0][0x360] ;  /* 0x0000d800ff117b82 */ /* 0x000e640000000800 */
[----:B-1----:R-:W-:-:S05]  /*0060*/  IMAD R17, R17, UR4, R0 ;  /* 0x0000000411117c24 */ /* 0x002fca000f8e0200 */
[----:B--2---:R-:W-:-:S13]  /*0070*/  ISETP.GT.AND P0, PT, R17, UR5, PT ;  /* 0x0000000511007c0c */ /* 0x004fda000bf04270 */
[----:B------:R-:W-:Y:S05]  /*0080*/  @P0 EXIT ;  /* 0x000000000000094d */ /* 0x000fea0003800000 */
[----:B------:R-:W0:Y:S01]  /*0090*/  LDC.64 R4, c[0x0][0x388] ;  /* 0x0000e200ff047b82 */ /* 0x000e220000000a00 */
[----:B------:R-:W0:Y:S02]  /*00a0*/  LDCU.64 UR6, c[0x0][0x358] ;  /* 0x00006b00ff0677ac */ /* 0x000e240008000a00 */
[----:B0-----:R-:W2:Y:S04]  /*00b0*/  LDG.E R3, desc[UR6][R4.64+0x4] ;  /* 0x0000040604037981 */ /* 0x001ea8000c1e1900 */
[----:B------:R-:W3:Y:S04]  /*00c0*/  LDG.E R7, desc[UR6][R4.64] ;  /* 0x0000000604077981 */ /* 0x000ee8000c1e1900 */
[----:B------:R-:W4:Y:S01]  /*00d0*/  LDG.E R2, desc[UR6][R4.64+0x8] ;  /* 0x0000080604027981 */ /* 0x000f22000c1e1900 */
[----:B--2---:R-:W-:-:S04]  /*00e0*/  FMUL R0, R3, R3 ;  /* 0x0000000303007220 */ /* 0x004fc80000400000 */
[----:B---3--:R-:W-:-:S04]  /*00f0*/  FFMA R9, R7, R7, R0 ;  /* 0x0000000707097223 */ /* 0x008fc80000000000 */
[----:B----4-:R-:W-:-:S04]  /*0100*/  FFMA R9, R2, R2, R9 ;  /* 0x0000000202097223 */ /* 0x010fc80000000009 */
[----:B------:R-:W-:Y:S01]  /*0110*/  VIADD R6, R9, 0xf3000000 ;  /* 0xf300000009067836 */ /* 0x000fe20000000000 */
[----:B------:R0:W1:Y:S04]  /*0120*/  MUFU.RSQ R0, R9 ;  /* 0x0000000900007308 */ /* 0x0000680000001400 */
[----:B------:R-:W-:-:S13]  /*0130*/  ISETP.GT.U32.AND P0, PT, R6, 0x727fffff, PT ;  /* 0x727fffff0600780c */ /* 0x000fda0003f04070 */
[----:B01----:R-:W-:Y:S05]  /*0140*/  @!P0 BRA `(.L_x_54) ;  /* 0x0000000000188947 */ /* 0x003fea0003800000 */
[----:B------:R-:W-:Y:S01]  /*0150*/  BSSY.RECONVERGENT B0, `(.L_x_55) ;  /* 0x0000004000007945 */ /* 0x000fe20003800200 */
[----:B------:R-:W-:Y:S01]  /*0160*/  IMAD.MOV.U32 R5, RZ, RZ, R9 ;  /* 0x000000ffff057224 */ /* 0x000fe200078e0009 */
[----:B------:R-:W-:-:S07]  /*0170*/  MOV R4, 0x190 ;  /* 0x0000019000047802 */ /* 0x000fce0000000f00 */
[----:B------:R-:W-:Y:S05]  /*0180*/  CALL.REL.NOINC `($__internal_2_$__cuda_sm20_sqrt_rn_f32_slowpath) ;  /* 0x000000a000ac7944 */ /* 0x000fea0003c00000 */
[----:B------:R-:W-:Y:S05]  /*0190*/  BSYNC.RECONVERGENT B0 ;  /* 0x0000000000007941 */ /* 0x000fea0003800200 */
.L_x_55:
[----:B------:R-:W-:Y:S05]  /*01a0*/  BRA `(.L_x_56) ;  /* 0x0000000000107947 */ /* 0x000fea0003800000 */
.L_x_54:
[----:B------:R-:W-:Y:S01]  /*01b0*/  FMUL.FTZ R34, R9, R0 ;  /* 0x0000000009227220 */ /* 0x000fe20000410000 */
[----:B------:R-:W-:-:S03]  /*01c0*/  FMUL.FTZ R0, R0, 0.5 ;  /* 0x3f00000000007820 */ /* 0x000fc60000410000 */
[----:B------:R-:W-:-:S04]  /*01d0*/  FFMA R9, -R34, R34, R9 ;  /* 0x0000002222097223 */ /* 0x000fc80000000109 */
[----:B------:R-:W-:-:S07]  /*01e0*/  FFMA R34, R9, R0, R34 ;  /* 0x0000000009227223 */ /* 0x000fce0000000022 */
.L_x_56:
        /* <DEDUP_REMOVED lines=9> */
[----:B------:R-:W-:Y:S01]  /*0280*/  IMAD.MOV.U32 R4, RZ, RZ, R7 ;  /* 0x000000ffff047224 */ /* 0x000fe200078e0007 */
[----:B------:R-:W-:-:S07]  /*0290*/  MOV R22, 0x2b0 ;  /* 0x000002b000167802 */ /* 0x000fce0000000f00 */
[----:B------:R-:W-:Y:S05]  /*02a0*/  CALL.REL.NOINC `($__internal_3_$__cuda_sm3x_div_rn_noftz_f32_slowpath) ;  /* 0x000000a000bc7944 */ /* 0x000fea0003c00000 */
[----:B------:R-:W-:-:S07]  /*02b0*/  MOV R0, R4 ;  /* 0x0000000400007202 */ /* 0x000fce0000000f00 */
.L_x_58:
[----:B------:R-:W-:Y:S05]  /*02c0*/  BSYNC.RECONVERGENT B2 ;  /* 0x0000000000027941 */ /* 0x000fea0003800200 */
.L_x_57:
        /* <DEDUP_REMOVED lines=12> */
[----:B------:R-:W-:-:S07]  /*0390*/  IMAD.MOV.U32 R20, RZ, RZ, R4 ;  /* 0x000000ffff147224 */ /* 0x000fce00078e0004 */
.L_x_60:
[----:B------:R-:W-:Y:S05]  /*03a0*/  BSYNC.RECONVERGENT B2 ;  /* 0x0000000000027941 */ /* 0x000fea0003800200 */
.L_x_59:
        /* <DEDUP_REMOVED lines=13> */
.L_x_62:
[----:B------:R-:W-:Y:S05]  /*0480*/  BSYNC.RECONVERGENT B2 ;  /* 0x0000000000027941 */ /* 0x000fea0003800200 */
.L_x_61:
[----:B------:R-:W0:Y:S02]  /*0490*/  LDCU UR4, c[0x0][0x380] ;  /* 0x00007000ff0477ac */ /* 0x000e240008000800 */
[----:B0-----:R-:W-:-:S13]  /*04a0*/  ISETP.NE.AND P0, PT, R17, UR4, PT ;  /* 0x0000000411007c0c */ /* 0x001fda000bf05270 */
[----:B------:R-:W-:Y:S05]  /*04b0*/  @P0 BRA `(.L_x_63) ;  /* 0x0000000800400947 */ /* 0x000fea0003800000 */
[----:B------:R-:W-:Y:S01]  /*04c0*/  FFMA R3, -RZ, R18, R0 ;  /* 0x00000012ff037223 */ /* 0x000fe20000000100 */
[----:B------:R-:W-:Y:S01]  /*04d0*/  FMUL R5, RZ, R0 ;  /* 0x00000000ff057220 */ /* 0x000fe20000400000 */
[----:B------:R-:W-:Y:S01]  /*04e0*/  FFMA R7, RZ, R18, -R20 ;  /* 0x00000012ff077223 */ /* 0x000fe20000000814 */
[----:B------:R-:W-:Y:S01]  /*04f0*/  BSSY.RECONVERGENT B0, `(.L_x_64) ;  /* 0x0000010000007945 */ /* 0x000fe20003800200 */
[----:B------:R-:W-:Y:S01]  /*0500*/  FMUL R4, R3, R3 ;  /* 0x0000000303047220 */ /* 0x000fe20000400000 */
[----:B------:R-:W-:-:S03]  /*0510*/  FFMA R2, RZ, R20, -R5 ;  /* 0x00000014ff027223 */ /* 0x000fc60000000805 */
[----:B------:R-:W-:-:S04]  /*0520*/  FFMA R5, R7, R7, R4 ;  /* 0x0000000707057223 */ /* 0x000fc80000000004 */
[----:B------:R-:W-:-:S04]  /*0530*/  FFMA R5, R2, R2, R5 ;  /* 0x0000000202057223 */ /* 0x000fc80000000005 */
[----:B------:R0:W1:Y:S01]  /*0540*/  MUFU.RSQ R4, R5 ;  /* 0x0000000500047308 */ /* 0x0000620000001400 */
[----:B------:R-:W-:-:S04]  /*0550*/  IADD3 R6, PT, PT, R5, -0xd000000, RZ ;  /* 0xf300000005067810 */ /* 0x000fc80007ffe0ff */
[----:B------:R-:W-:-:S13]  /*0560*/  ISETP.GT.U32.AND P0, PT, R6, 0x727fffff, PT ;  /* 0x727fffff0600780c */ /* 0x000fda0003f04070 */
[----:B01----:R-:W-:Y:S05]  /*0570*/  @!P0 BRA `(.L_x_65) ;  /* 0x00000000000c8947 */ /* 0x003fea0003800000 */
[----:B------:R-:W-:-:S07]  /*0580*/  MOV R4, 0x5a0 ;  /* 0x000005a000047802 */ /* 0x000fce0000000f00 */
[----:B------:R-:W-:Y:S05]  /*0590*/  CALL.REL.NOINC `($__internal_2_$__cuda_sm20_sqrt_rn_f32_slowpath) ;  /* 0x0000009c00a87944 */ /* 0x000fea0003c00000 */
[----:B------:R-:W-:Y:S05]  /*05a0*/  BRA `(.L_x_66) ;  /* 0x0000000000107947 */ /* 0x000fea0003800000 */
.L_x_65:
[----:B------:R-:W-:Y:S01]  /*05b0*/  FMUL.FTZ R34, R5, R4 ;  /* 0x0000000405227220 */ /* 0x000fe20000410000 */
[----:B------:R-:W-:-:S03]  /*05c0*/  FMUL.FTZ R4, R4, 0.5 ;  /* 0x3f00000004047820 */ /* 0x000fc60000410000 */
[----:B------:R-:W-:-:S04]  /*05d0*/  FFMA R5, -R34, R34, R5 ;  /* 0x0000002222057223 */ /* 0x000fc80000000105 */
[----:B------:R-:W-:-:S07]  /*05e0*/  FFMA R34, R5, R4, R34 ;  /* 0x0000000405227223 */ /* 0x000fce0000000022 */
.L_x_66:
[----:B------:R-:W-:Y:S05]  /*05f0*/  BSYNC.RECONVERGENT B0 ;  /* 0x0000000000007941 */ /* 0x000fea0003800200 */
.L_x_64:
        /* <DEDUP_REMOVED lines=13> */
.L_x_68:
[----:B------:R-:W-:Y:S05]  /*06d0*/  BSYNC.RECONVERGENT B2 ;  /* 0x0000000000027941 */ /* 0x000fea0003800200 */
.L_x_67:
        /* <DEDUP_REMOVED lines=13> */
.L_x_70:
[----:B------:R-:W-:Y:S05]  /*07b0*/  BSYNC.RECONVERGENT B2 ;  /* 0x0000000000027941 */ /* 0x000fea0003800200 */
.L_x_69:
        /* <DEDUP_REMOVED lines=11> */
[----:B------:R-:W-:Y:S05]  /*0870*/  CALL.REL.NOINC `($__internal_3_$__cuda_sm3x_div_rn_noftz_f32_slowpath) ;  /* 0x0000009c00487944 */ /* 0x000fea0003c00000 */
[----:B------:R-:W-:-:S07]  /*0880*/  IMAD.MOV.U32 R9, RZ, RZ, R4 ;  /* 0x000000ffff097224 */ /* 0x000fce00078e0004 */
.L_x_72:
[----:B------:R-:W-:Y:S05]  /*0890*/  BSYNC.RECONVERGENT B2 ;  /* 0x0000000000027941 */ /* 0x000fea0003800200 */
.L_x_71:
[----:B------:R-:W-:Y:S01]  /*08a0*/  FMUL R4, R9, R0 ;  /* 0x0000000009047220 */ /* 0x000fe20000400000 */
[-C--:B------:R-:W-:Y:S01]  /*08b0*/  FMUL R2, R11, R18.reuse ;  /* 0x000000120b027220 */ /* 0x080fe20000400000 */
[----:B------:R-:W-:Y:S02]  /*08c0*/  BSSY.RECONVERGENT B0, `(.L_x_73) ;  /* 0x0000013000007945 */ /* 0x000fe40003800200 */
[C---:B------:R-:W-:Y:S01]  /*08d0*/  FFMA R3, R13.reuse, R18, -R4 ;  /* 0x000000120d037223 */ /* 0x040fe20000000804 */
[-C--:B------:R-:W-:Y:S01]  /*08e0*/  FMUL R4, R13, R20.reuse ;  /* 0x000000140d047220 */ /* 0x080fe20000400000 */
[----:B------:R-:W-:Y:S02]  /*08f0*/  FFMA R15, R9, R20, -R2 ;  /* 0x00000014090f7223 */ /* 0x000fe40000000802 */
[----:B------:R-:W-:Y:S01]  /*0900*/  FMUL R6, R3, R3 ;  /* 0x0000000303067220 */ /* 0x000fe20000400000 */
[----:B------:R-:W-:-:S03]  /*0910*/  FFMA R2, R11, R0, -R4 ;  /* 0x000000000b027223 */ /* 0x000fc60000000804 */
[----:B------:R-:W-:-:S04]  /*0920*/  FFMA R5, R15, R15, R6 ;  /* 0x0000000f0f057223 */ /* 0x000fc80000000006 */
[----:B------:R-:W-:-:S04]  /*0930*/  FFMA R5, R2, R2, R5 ;  /* 0x0000000202057223 */ /* 0x000fc80000000005 */
[----:B------:R-:W-:Y:S01]  /*0940*/  VIADD R6, R5, 0xf3000000 ;  /* 0xf300000005067836 */ /* 0x000fe20000000000 */
[----:B------:R0:W1:Y:S04]  /*0950*/  MUFU.RSQ R4, R5 ;  /* 0x0000000500047308 */ /* 0x0000680000001400 */
[----:B------:R-:W-:-:S13]  /*0960*/  ISETP.GT.U32.AND P0, PT, R6, 0x727fffff, PT ;  /* 0x727fffff0600780c */ /* 0x000fda0003f04070 */
[----:B01----:R-:W-:Y:S05]  /*0970*/  @!P0 BRA `(.L_x_74) ;  /* 0x00000000000c8947 */ /* 0x003fea0003800000 */
[----:B------:R-:W-:-:S07]  /*0980*/  MOV R4, 0x9a0 ;  /* 0x000009a000047802 */ /* 0x000fce0000000f00 */
[----:B------:R-:W-:Y:S05]  /*0990*/  CALL.REL.NOINC `($__internal_2_$__cuda_sm20_sqrt_rn_f32_slowpath) ;  /* 0x0000009800a87944 */ /* 0x000fea0003c00000 */
[----:B------:R-:W-:Y:S05]  /*09a0*/  BRA `(.L_x_75) ;  /* 0x0000000000107947 */ /* 0x000fea0003800000 */
.L_x_74:
[----:B------:R-:W-:Y:S01]  /*09b0*/  FMUL.FTZ R34, R5, R4 ;  /* 0x0000000405227220 */ /* 0x000fe20000410000 */
[----:B------:R-:W-:-:S03]  /*09c0*/  FMUL.FTZ R4, R4, 0.5 ;  /* 0x3f00000004047820 */ /* 0x000fc60000410000 */
[----:B------:R-:W-:-:S04]  /*09d0*/  FFMA R5, -R34, R34, R5 ;  /* 0x0000002222057223 */ /* 0x000fc80000000105 */
[----:B------:R-:W-:-:S07]  /*09e0*/  FFMA R34, R5, R4, R34 ;  /* 0x0000000405227223 */ /* 0x000fce0000000022 */
.L_x_75:
[----:B------:R-:W-:Y:S05]  /*09f0*/  BSYNC.RECONVERGENT B0 ;  /* 0x0000000000007941 */ /* 0x000fea0003800200 */
.L_x_73:
        /* <DEDUP_REMOVED lines=13> */
.L_x_77:
[----:B------:R-:W-:Y:S05]  /*0ad0*/  BSYNC.RECONVERGENT B2 ;  /* 0x0000000000027941 */ /* 0x000fea0003800200 */
.L_x_76:
        /* <DEDUP_REMOVED lines=13> */
.L_x_79:
[----:B------:R-:W-:Y:S05]  /*0bb0*/  BSYNC.RECONVERGENT B2 ;  /* 0x0000000000027941 */ /* 0x000fea0003800200 */
.L_x_78:
        /* <DEDUP_REMOVED lines=12> */
.L_x_81:
[----:B------:R-:W-:Y:S05]  /*0c80*/  BSYNC.RECONVERGENT B2 ;  /* 0x0000000000027941 */ /* 0x000fea0003800200 */
.L_x_80:
[----:B------:R-:W0:Y:S01]  /*0c90*/  LDC.64 R2, c[0x0][0x3a0] ;  /* 0x0000e800ff027b82 */ /* 0x000e220000000a00 */
[----:B------:R-:W-:Y:S01]  /*0ca0*/  IMAD.MOV.U32 R5, RZ, RZ, 0x3f800000 ;  /* 0x3f800000ff057424 */ /* 0x000fe200078e00ff */
[----:B0-----:R-:W-:Y:S04]  /*0cb0*/  STG.E desc[UR6][R2.64], R13 ;  /* 0x0000000d02007986 */ /* 0x001fe8000c101906 */
[----:B------:R-:W-:Y:S04]  /*0cc0*/  STG.E desc[UR6][R2.64+0x4], R0 ;  /* 0x0000040002007986 */ /* 0x000fe8000c101906 */
        /* <DEDUP_REMOVED lines=8> */
[----:B------:R-:W-:Y:S04]  /*0d50*/  STG.E desc[UR6][R2.64+0xc], RZ ;  /* 0x00000cff02007986 */ /* 0x000fe8000c101906 */
[----:B------:R-:W-:Y:S04]  /*0d60*/  STG.E desc[UR6][R2.64+0x1c], RZ ;  /* 0x00001cff02007986 */ /* 0x000fe8000c101906 */
[----:B------:R-:W-:Y:S04]  /*0d70*/  STG.E desc[UR6][R2.64+0x2c], RZ ;  /* 0x00002cff02007986 */ /* 0x000fe8000c101906 */
[----:B------:R-:W-:Y:S04]  /*0d80*/  STG.E desc[UR6][R2.64+0x30], RZ ;  /* 0x000030ff02007986 */ /* 0x000fe8000c101906 */
[----:B------:R-:W-:Y:S04]  /*0d90*/  STG.E desc[UR6][R2.64+0x34], RZ ;  /* 0x000034ff02007986 */ /* 0x000fe8000c101906 */
[----:B------:R-:W-:Y:S01]  /*0da0*/  STG.E desc[UR6][R2.64+0x38], RZ ;  /* 0x000038ff02007986 */ /* 0x000fe2000c101906 */
[----:B------:R-:W-:Y:S05]  /*0db0*/  EXIT ;  /* 0x000000000000794d */ /* 0x000fea0003800000 */
.L_x_63:
[----:B------:R-:W0:Y:S01]  /*0dc0*/  LDCU UR5, c[0x0][0x384] ;  /* 0x00007080ff0577ac */ /* 0x000e220008000800 */
[----:B------:R-:W1:Y:S01]  /*0dd0*/  LDC.64 R6, c[0x0][0x390] ;  /* 0x0000e400ff067b82 */ /* 0x000e620000000a00 */
[----:B------:R-:W-:Y:S02]  /*0de0*/  UMOV UR4, 0x40490fda ;  /* 0x40490fda00047882 */ /* 0x000fe40000000000 */
[----:B------:R-:W-:Y:S01]  /*0df0*/  IMAD.U32 R5, RZ, RZ, UR4 ;  /* 0x00000004ff057e24 */ /* 0x000fe2000f8e00ff */
[----:B0-----:R-:W-:Y:S01]  /*0e00*/  I2FP.F32.S32 R16, UR5 ;  /* 0x0000000500107c45 */ /* 0x001fe20008201400 */
[----:B------:R-:W-:-:S03]  /*0e10*/  IMAD R14, R17, UR5, RZ ;  /* 0x00000005110e7c24 */ /* 0x000fc6000f8e02ff */
[----:B------:R-:W0:Y:S02]  /*0e20*/  MUFU.RCP R3, R16 ;  /* 0x0000001000037308 */ /* 0x000e240000001000 */
[----:B------:R-:W-:-:S05]  /*0e30*/  SHF.L.U32 R14, R14, 0x1, RZ ;  /* 0x000000010e0e7819 */ /* 0x000fca00000006ff */
[----:B-1----:R-:W-:Y:S01]  /*0e40*/  IMAD.WIDE R6, R14, 0x4, R6 ;  /* 0x000000040e067825 */ /* 0x002fe200078e0206 */
[----:B------:R-:W1:Y:S03]  /*0e50*/  FCHK P0, R5, R16 ;  /* 0x0000001005007302 */ /* 0x000e660000000000 */
[----:B0-----:R-:W-:-:S04]  /*0e60*/  FFMA R12, -R16, R3, 1 ;  /* 0x3f800000100c7423 */ /* 0x001fc80000000103 */
[----:B------:R-:W-:-:S04]  /*0e70*/  FFMA R12, R3, R12, R3 ;  /* 0x0000000c030c7223 */ /* 0x000fc80000000003 */
[----:B------:R-:W-:-:S04]  /*0e80*/  FFMA R3, R12, 3.1415925025939941406, RZ ;  /* 0x40490fda0c037823 */ /* 0x000fc800000000ff */
[----:B------:R-:W-:-:S04]  /*0e90*/  FFMA R2, -R16, R3, 3.1415925025939941406 ;  /* 0x40490fda10027423 */ /* 0x000fc80000000103 */
[----:B------:R-:W-:Y:S01]  /*0ea0*/  FFMA R12, R12, R2, R3 ;  /* 0x000000020c0c7223 */ /* 0x000fe20000000003 */
[----:B-1----:R-:W-:Y:S06]  /*0eb0*/  @!P0 BRA `(.L_x_82) ;  /* 0x0000000000148947 */ /* 0x002fec0003800000 */
[----:B------:R-:W-:Y:S01]  /*0ec0*/  IMAD.MOV.U32 R4, RZ, RZ, 0x40490fda ;  /* 0x40490fdaff047424 */ /* 0x000fe200078e00ff */
[----:B------:R-:W-:Y:S01]  /*0ed0*/  MOV R22, 0xf00 ;  /* 0x00000f0000167802 */ /* 0x000fe20000000f00 */
[----:B------:R-:W-:-:S07]  /*0ee0*/  IMAD.MOV.U32 R34, RZ, RZ, R16 ;  /* 0x000000ffff227224 */ /* 0x000fce00078e0010 */
[----:B------:R-:W-:Y:S05]  /*0ef0*/  CALL.REL.NOINC `($__internal_3_$__cuda_sm3x_div_rn_noftz_f32_slowpath) ;  /* 0x0000009400a87944 */ /* 0x000fea0003c00000 */
[----:B------:R-:W-:-:S07]  /*0f00*/  IMAD.MOV.U32 R12, RZ, RZ, R4 ;  /* 0x000000ffff0c7224 */ /* 0x000fce00078e0004 */
.L_x_82:
[----:B------:R-:W-:Y:S01]  /*0f10*/  FFMA R10, RZ, R18, R0 ;  /* 0x00000012ff0a7223 */ /* 0x000fe20000000000 */
[----:B------:R-:W-:Y:S01]  /*0f20*/  FMUL R3, RZ, R20 ;  /* 0x00000014ff037220 */ /* 0x000fe20000400000 */
[----:B------:R-:W-:Y:S01]  /*0f30*/  FFMA R24, -RZ, R18, -R20 ;  /* 0x00000012ff187223 */ /* 0x000fe20000000914 */
[----:B------:R-:W-:Y:S01]  /*0f40*/  BSSY.RECONVERGENT B0, `(.L_x_83) ;  /* 0x0000012000007945 */ /* 0x000fe20003800200 */
[----:B------:R-:W-:Y:S01]  /*0f50*/  FMUL R5, R10, R10 ;  /* 0x0000000a0a057220 */ /* 0x000fe20000400000 */
[----:B------:R-:W-:-:S03]  /*0f60*/  FFMA R2, RZ, R0, -R3 ;  /* 0x00000000ff027223 */ /* 0x000fc60000000803 */
[----:B------:R-:W-:-:S04]  /*0f70*/  FFMA R5, R24, R24, R5 ;  /* 0x0000001818057223 */ /* 0x000fc80000000005 */
[----:B------:R-:W-:-:S04]  /*0f80*/  FFMA R4, R2, R2, R5 ;  /* 0x0000000202047223 */ /* 0x000fc80000000005 */
[----:B------:R-:W-:Y:S01]  /*0f90*/  VIADD R3, R4, 0xf3000000 ;  /* 0xf300000004037836 */ /* 0x000fe20000000000 */
[----:B------:R0:W1:Y:S04]  /*0fa0*/  MUFU.RSQ R5, R4 ;  /* 0x0000000400057308 */ /* 0x0000680000001400 */
[----:B------:R-:W-:-:S13]  /*0fb0*/  ISETP.GT.U32.AND P0, PT, R3, 0x727fffff, PT ;  /* 0x727fffff0300780c */ /* 0x000fda0003f04070 */
[----:B01----:R-:W-:Y:S05]  /*0fc0*/  @!P0 BRA `(.L_x_84) ;  /* 0x0000000000148947 */ /* 0x003fea0003800000 */
[----:B------:R-:W-:Y:S02]  /*0fd0*/  MOV R5, R4 ;  /* 0x0000000400057202 */ /* 0x000fe40000000f00 */
[----:B------:R-:W-:-:S07]  /*0fe0*/  MOV R4, 0x1000 ;  /* 0x0000100000047802 */ /* 0x000fce0000000f00 */
[----:B------:R-:W-:Y:S05]  /*0ff0*/  CALL.REL.NOINC `($__internal_2_$__cuda_sm20_sqrt_rn_f32_slowpath) ;  /* 0x0000009400107944 */ /* 0x000fea0003c00000 */
[----:B------:R-:W-:Y:S01]  /*1000*/  IMAD.MOV.U32 R3, RZ, RZ, R34 ;  /* 0x000000ffff037224 */ /* 0x000fe200078e0022 */
[----:B------:R-:W-:Y:S06]  /*1010*/  BRA `(.L_x_85) ;  /* 0x0000000000107947 */ /* 0x000fec0003800000 */
.L_x_84:
[----:B------:R-:W-:Y:S01]  /*1020*/  FMUL.FTZ R3, R4, R5 ;  /* 0x0000000504037220 */ /* 0x000fe20000410000 */
[----:B------:R-:W-:-:S03]  /*1030*/  FMUL.FTZ R5, R5, 0.5 ;  /* 0x3f00000005057820 */ /* 0x000fc60000410000 */
[----:B------:R-:W-:-:S04]  /*1040*/  FFMA R4, -R3, R3, R4 ;  /* 0x0000000303047223 */ /* 0x000fc80000000104 */
[----:B------:R-:W-:-:S07]  /*1050*/  FFMA R3, R4, R5, R3 ;  /* 0x0000000504037223 */ /* 0x000fce0000000003 */
.L_x_85:
[----:B------:R-:W-:Y:S05]  /*1060*/  BSYNC.RECONVERGENT B0 ;  /* 0x0000000000007941 */ /* 0x000fea0003800200 */
.L_x_83:
        /* <DEDUP_REMOVED lines=10> */
[----:B------:R-:W-:Y:S01]  /*1110*/  MOV R22, 0x1140 ;  /* 0x0000114000167802 */ /* 0x000fe20000000f00 */
[----:B------:R-:W-:-:S07]  /*1120*/  IMAD.MOV.U32 R34, RZ, RZ, R3 ;  /* 0x000000ffff227224 */ /* 0x000fce00078e0003 */
[----:B------:R-:W-:Y:S05]  /*1130*/  CALL.REL.NOINC `($__internal_3_$__cuda_sm3x_div_rn_noftz_f32_slowpath) ;  /* 0x0000009400187944 */ /* 0x000fea0003c00000 */
[----:B------:R-:W-:-:S07]  /*1140*/  IMAD.MOV.U32 R15, RZ, RZ, R4 ;  /* 0x000000ffff0f7224 */ /* 0x000fce00078e0004 */
.L_x_87:
[----:B------:R-:W-:Y:S05]  /*1150*/  BSYNC.RECONVERGENT B2 ;  /* 0x0000000000027941 */ /* 0x000fea0003800200 */
.L_x_86:
        /* <DEDUP_REMOVED lines=9> */
[----:B------:R-:W-:Y:S01]  /*11f0*/  MOV R4, R10 ;  /* 0x0000000a00047202 */ /* 0x000fe20000000f00 */
[----:B------:R-:W-:Y:S01]  /*1200*/  IMAD.MOV.U32 R34, RZ, RZ, R3 ;  /* 0x000000ffff227224 */ /* 0x000fe200078e0003 */
[----:B------:R-:W-:-:S07]  /*1210*/  MOV R22, 0x1230 ;  /* 0x0000123000167802 */ /* 0x000fce0000000f00 */
[----:B------:R-:W-:Y:S05]  /*1220*/  CALL.REL.NOINC `($__internal_3_$__cuda_sm3x_div_rn_noftz_f32_slowpath) ;  /* 0x0000009000dc7944 */ /* 0x000fea0003c00000 */
[----:B------:R-:W-:-:S07]  /*1230*/  IMAD.MOV.U32 R13, RZ, RZ, R4 ;  /* 0x000000ffff0d7224 */ /* 0x000fce00078e0004 */
.L_x_89:
[----:B------:R-:W-:Y:S05]  /*1240*/  BSYNC.RECONVERGENT B2 ;  /* 0x0000000000027941 */ /* 0x000fea0003800200 */
.L_x_88:
[----:B------:R-:W0:Y:S01]  /*1250*/  MUFU.RCP R4, R3 ;  /* 0x0000000300047308 */ /* 0x000e220000001000 */
[----:B------:R-:W1:Y:S01]  /*1260*/  LDC R10, c[0x0][0x384] ;  /* 0x0000e100ff0a7b82 */ /* 0x000e620000000800 */
[----:B------:R-:W-:Y:S06]  /*1270*/  BSSY.RECONVERGENT B2, `(.L_x_90) ;  /* 0x000000f000027945 */ /* 0x000fec0003800200 */
[----:B------:R-:W2:Y:S01]  /*1280*/  FCHK P0, R2, R3 ;  /* 0x0000000302007302 */ /* 0x000ea20000000000 */
[----:B0-----:R-:W-:-:S04]  /*1290*/  FFMA R5, R4, -R3, 1 ;  /* 0x3f80000004057423 */ /* 0x001fc80000000803 */
[----:B------:R-:W-:-:S04]  /*12a0*/  FFMA R8, R4, R5, R4 ;  /* 0x0000000504087223 */ /* 0x000fc80000000004 */
[----:B------:R-:W-:Y:S01]  /*12b0*/  FFMA R9, R2, R8, RZ ;  /* 0x0000000802097223 */ /* 0x000fe200000000ff */
[----:B-1----:R-:W-:-:S03]  /*12c0*/  IMAD.SHL.U32 R11, R10, 0x2, RZ ;  /* 0x000000020a0b7824 */ /* 0x002fc600078e00ff */
[----:B------:R-:W-:Y:S01]  /*12d0*/  FFMA R4, R9, -R3, R2 ;  /* 0x8000000309047223 */ /* 0x000fe20000000002 */
[----:B------:R-:W-:-:S03]  /*12e0*/  IMAD R10, R11, R10, RZ ;  /* 0x0000000a0b0a7224 */ /* 0x000fc600078e02ff */
[----:B------:R-:W-:Y:S01]  /*12f0*/  FFMA R9, R8, R4, R9 ;  /* 0x0000000408097223 */ /* 0x000fe20000000009 */
[----:B--2---:R-:W-:Y:S06]  /*1300*/  @!P0 BRA `(.L_x_91) ;  /* 0x0000000000148947 */ /* 0x004fec0003800000 */
[----:B------:R-:W-:Y:S01]  /*1310*/  IMAD.MOV.U32 R4, RZ, RZ, R2 ;  /* 0x000000ffff047224 */ /* 0x000fe200078e0002 */
[----:B------:R-:W-:Y:S02]  /*1320*/  MOV R34, R3 ;  /* 0x0000000300227202 */ /* 0x000fe40000000f00 */
[----:B------:R-:W-:-:S07]  /*1330*/  MOV R22, 0x1350 ;  /* 0x0000135000167802 */ /* 0x000fce0000000f00 */
[----:B------:R-:W-:Y:S05]  /*1340*/  CALL.REL.NOINC `($__internal_3_$__cuda_sm3x_div_rn_noftz_f32_slowpath) ;  /* 0x0000009000947944 */ /* 0x000fea0003c00000 */
[----:B------:R-:W-:-:S07]  /*1350*/  IMAD.MOV.U32 R9, RZ, RZ, R4 ;  /* 0x000000ffff097224 */ /* 0x000fce00078e0004 */
.L_x_91:
[----:B------:R-:W-:Y:S05]  /*1360*/  BSYNC.RECONVERGENT B2 ;  /* 0x0000000000027941 */ /* 0x000fea0003800200 */
.L_x_90:
[----:B------:R-:W-:-:S13]  /*1370*/  ISETP.NE.AND P0, PT, R10, RZ, PT ;  /* 0x000000ff0a00720c */ /* 0x000fda0003f05270 */
[----:B------:R-:W-:Y:S05]  /*1380*/  @!P0 BRA `(.L_x_92) ;  /* 0x0000004c00248947 */ /* 0x000fea0003800000 */
[----:B------:R-:W0:Y:S01]  /*1390*/  LDC R25, c[0x0][0x384] ;  /* 0x0000e100ff197b82 */ /* 0x000e220000000800 */
[----:B------:R-:W-:Y:S01]  /*13a0*/  FMUL R2, R13, R20 ;  /* 0x000000140d027220 */ /* 0x000fe20000400000 */
[----:B------:R-:W-:Y:S01]  /*13b0*/  FMUL R4, R15, R18 ;  /* 0x000000120f047220 */ /* 0x000fe20000400000 */
[----:B------:R-:W-:Y:S01]  /*13c0*/  VIMNMX R19, PT, PT, R11, 0x1, !PT ;  /* 0x000000010b137848 */ /* 0x000fe20007fe0100 */
[----:B------:R-:W-:Y:S02]  /*13d0*/  IMAD.MOV.U32 R21, RZ, RZ, RZ ;  /* 0x000000ffff157224 */ /* 0x000fe400078e00ff */
[-C--:B------:R-:W-:Y:S01]  /*13e0*/  FFMA R3, R15, R0.reuse, R2 ;  /* 0x000000000f037223 */ /* 0x080fe20000000002 */
[----:B------:R-:W-:-:S03]  /*13f0*/  FFMA R23, R9, R0, -R4 ;  /* 0x0000000009177223 */ /* 0x000fc60000000804 */
[----:B------:R-:W-:Y:S01]  /*1400*/  FFMA R24, R9, R18, R3 ;  /* 0x0000001209187223 */ /* 0x000fe20000000003 */
[----:B0-----:R-:W-:-:S04]  /*1410*/  LEA.HI R25, R25, R25, RZ, 0x1 ;  /* 0x0000001919197211 */ /* 0x001fc800078f08ff */
[----:B------:R-:W-:-:S07]  /*1420*/  SHF.R.S32.HI R25, RZ, 0x1, R25 ;  /* 0x00000001ff197819 */ /* 0x000fce0000011419 */
.L_x_159:
[----:B0-----:R-:W0:Y:S01]  /*1430*/  LDCU.64 UR4, c[0x0][0x398] ;  /* 0x00007300ff0477ac */ /* 0x001e220008000a00 */
[----:B------:R-:W-:-:S05]  /*1440*/  IMAD R2, R17, R10, RZ ;  /* 0x0000000a11027224 */ /* 0x000fca00078e02ff */
[----:B------:R-:W-:-:S04]  /*1450*/  IADD3 R3, P0, PT, R2, R21, RZ ;  /* 0x0000001502037210 */ /* 0x000fc80007f1e0ff */
[----:B------:R-:W-:Y:S02]  /*1460*/  LEA.HI.X.SX32 R2, R2, RZ, 0x1, P0 ;  /* 0x000000ff02027211 */ /* 0x000fe400000f0eff */
[----:B0-----:R-:W-:-:S04]  /*1470*/  LEA R26, P0, R3, UR4, 0x2 ;  /* 0x00000004031a7c11 */ /* 0x001fc8000f8010ff */
[----:B------:R-:W-:-:S05]  /*1480*/  LEA.HI.X R27, R3, UR5, R2, 0x2, P0 ;  /* 0x00000005031b7c11 */ /* 0x000fca00080f1402 */
[----:B------:R-:W2:Y:S01]  /*1490*/  LDG.E R26, desc[UR6][R26.64] ;  /* 0x000000061a1a7981 */ /* 0x000ea2000c1e1900 */
[----:B------:R-:W-:Y:S01]  /*14a0*/  BSSY.RECONVERGENT B2, `(.L_x_93) ;  /* 0x00004b4000027945 */ /* 0x000fe20003800200 */
[----:B--2---:R-:W-:-:S13]  /*14b0*/  ISETP.NE.AND P0, PT, R26, RZ, PT ;  /* 0x000000ff1a00720c */ /* 0x004fda0003f05270 */
[----:B------:R-:W-:Y:S05]  /*14c0*/  @!P0 BRA `(.L_x_94) ;  /* 0x0000004800c48947 */ /* 0x000fea0003800000 */
[----:B------:R-:W-:Y:S02]  /*14d0*/  IABS R5, R11 ;  /* 0x0000000b00057213 */ /* 0x000fe40000000000 */
[----:B------:R-:W-:Y:S02]  /*14e0*/  IABS R22, R21 ;  /* 0x0000001500167213 */ /* 0x000fe40000000000 */
[----:B------:R-:W0:Y:S01]  /*14f0*/  I2F.RP R4, R5 ;  /* 0x0000000500047306 */ /* 0x000e220000209400 */
[----:B------:R-:W-:-:S07]  /*1500*/  IABS R28, R11 ;  /* 0x0000000b001c7213 */ /* 0x000fce0000000000 */
[----:B0-----:R-:W0:Y:S02]  /*1510*/  MUFU.RCP R4, R4 ;  /* 0x0000000400047308 */ /* 0x001e240000001000 */
[----:B0-----:R-:W-:Y:S02]  /*1520*/  VIADD R2, R4, 0xffffffe ;  /* 0x0ffffffe04027836 */ /* 0x001fe40000000000 */
[----:B------:R-:W-:-:S04]  /*1530*/  IMAD.MOV R4, RZ, RZ, -R28 ;  /* 0x000000ffff047224 */ /* 0x000fc800078e0a1c */
[----:B------:R0:W1:Y:S02]  /*1540*/  F2I.FTZ.U32.TRUNC.NTZ R3, R2 ;  /* 0x0000000200037305 */ /* 0x000064000021f000 */
[----:B0-----:R-:W-:Y:S02]  /*1550*/  IMAD.MOV.U32 R2, RZ, RZ, RZ ;  /* 0x000000ffff027224 */ /* 0x001fe400078e00ff */
[----:B-1----:R-:W-:-:S04]  /*1560*/  IMAD.MOV R8, RZ, RZ, -R3 ;  /* 0x000000ffff087224 */ /* 0x002fc800078e0a03 */
[----:B------:R-:W-:Y:S01]  /*1570*/  IMAD R27, R8, R5, RZ ;  /* 0x00000005081b7224 */ /* 0x000fe200078e02ff */
[----:B------:R-:W-:-:S03]  /*1580*/  MOV R8, R22 ;  /* 0x0000001600087202 */ /* 0x000fc60000000f00 */
[----:B------:R-:W-:-:S06]  /*1590*/  IMAD.HI.U32 R3, R3, R27, R2 ;  /* 0x0000001b03037227 */ /* 0x000fcc00078e0002 */
[----:B------:R-:W-:-:S04]  /*15a0*/  IMAD.HI.U32 R3, R3, R8, RZ ;  /* 0x0000000803037227 */ /* 0x000fc800078e00ff */
[----:B------:R-:W-:-:S05]  /*15b0*/  IMAD R2, R3, R4, R8 ;  /* 0x0000000403027224 */ /* 0x000fca00078e0208 */
[----:B------:R-:W-:-:S13]  /*15c0*/  ISETP.GT.U32.AND P1, PT, R5, R2, PT ;  /* 0x000000020500720c */ /* 0x000fda0003f24070 */
[----:B------:R-:W-:Y:S02]  /*15d0*/  @!P1 IMAD.IADD R2, R2, 0x1, -R5 ;  /* 0x0000000102029824 */ /* 0x000fe400078e0a05 */
[----:B------:R-:W-:Y:S01]  /*15e0*/  @!P1 VIADD R3, R3, 0x1 ;  /* 0x0000000103039836 */ /* 0x000fe20000000000 */
[----:B------:R-:W-:Y:S02]  /*15f0*/  ISETP.NE.AND P1, PT, R11, RZ, PT ;  /* 0x000000ff0b00720c */ /* 0x000fe40003f25270 */
[----:B------:R-:W-:Y:S02]  /*1600*/  ISETP.GE.U32.AND P0, PT, R2, R5, PT ;  /* 0x000000050200720c */ /* 0x000fe40003f06070 */
[----:B------:R-:W-:Y:S01]  /*1610*/  LOP3.LUT R2, R21, R11, RZ, 0x3c, !PT ;  /* 0x0000000b15027212 */ /* 0x000fe200078e3cff */
[----:B------:R-:W0:Y:S03]  /*1620*/  MUFU.RCP R5, R16 ;  /* 0x0000001000057308 */ /* 0x000e260000001000 */
[----:B------:R-:W-:-:S07]  /*1630*/  ISETP.GE.AND P2, PT, R2, RZ, PT ;  /* 0x000000ff0200720c */ /* 0x000fce0003f46270 */
[----:B------:R-:W-:-:S05]  /*1640*/  @P0 IADD3 R3, PT, PT, R3, 0x1, RZ ;  /* 0x0000000103030810 */ /* 0x000fca0007ffe0ff */
[----:B------:R-:W-:Y:S02]  /*1650*/  IMAD.MOV.U32 R2, RZ, RZ, R3 ;  /* 0x000000ffff027224 */ /* 0x000fe400078e0003 */
[----:B0-----:R-:W-:Y:S02]  /*1660*/  FFMA R4, -R16, R5, 1 ;  /* 0x3f80000010047423 */ /* 0x001fe40000000105 */
[----:B------:R-:W-:Y:S01]  /*1670*/  @!P2 IMAD.MOV R2, RZ, RZ, -R2 ;  /* 0x000000ffff02a224 */ /* 0x000fe200078e0a02 */
[----:B------:R-:W-:-:S05]  /*1680*/  @!P1 LOP3.LUT R2, RZ, R11, RZ, 0x33, !PT ;  /* 0x0000000bff029212 */ /* 0x000fca00078e33ff */
[----:B------:R-:W-:Y:S02]  /*1690*/  IMAD.IADD R3, R2, 0x1, -R25 ;  /* 0x0000000102037824 */ /* 0x000fe400078e0a19 */
[----:B------:R-:W-:-:S03]  /*16a0*/  IMAD R2, R11, R2, RZ ;  /* 0x000000020b027224 */ /* 0x000fc600078e02ff */
[----:B------:R-:W-:Y:S02]  /*16b0*/  I2FP.F32.S32 R3, R3 ;  /* 0x0000000300037245 */ /* 0x000fe40000201400 */
[----:B------:R-:W-:-:S03]  /*16c0*/  LOP3.LUT R2, RZ, R2, RZ, 0x33, !PT ;  /* 0x00000002ff027212 */ /* 0x000fc600078e33ff */
[----:B------:R-:W-:Y:S02]  /*16d0*/  FADD R3, R3, 0.5 ;  /* 0x3f00000003037421 */ /* 0x000fe40000000000 */
[----:B------:R-:W-:Y:S02]  /*16e0*/  IMAD.IADD R2, R2, 0x1, R21 ;  /* 0x0000000102027824 */ /* 0x000fe400078e0215 */
[----:B------:R-:W-:Y:S01]  /*16f0*/  FMUL R27, R3, 3.1415925025939941406 ;  /* 0x40490fda031b7820 */ /* 0x000fe20000400000 */
[----:B------:R-:W-:-:S03]  /*1700*/  FFMA R3, R5, R4, R5 ;  /* 0x0000000405037223 */ /* 0x000fc60000000005 */
[----:B------:R-:W0:Y:S01]  /*1710*/  FCHK P0, R27, R16 ;  /* 0x000000101b007302 */ /* 0x000e220000000000 */
[----:B------:R-:W-:-:S04]  /*1720*/  FFMA R4, R3, R27, RZ ;  /* 0x0000001b03047223 */ /* 0x000fc800000000ff */
[----:B------:R-:W-:-:S04]  /*1730*/  FFMA R5, -R16, R4, R27 ;  /* 0x0000000410057223 */ /* 0x000fc8000000011b */
[----:B------:R-:W-:Y:S01]  /*1740*/  FFMA R3, R3, R5, R4 ;  /* 0x0000000503037223 */ /* 0x000fe20000000004 */
[----:B0-----:R-:W-:Y:S06]  /*1750*/  @!P0 BRA `(.L_x_95) ;  /* 0x0000000000148947 */ /* 0x001fec0003800000 */
[----:B------:R-:W-:Y:S01]  /*1760*/  MOV R4, R27 ;  /* 0x0000001b00047202 */ /* 0x000fe20000000f00 */
[----:B------:R-:W-:Y:S01]  /*1770*/  IMAD.MOV.U32 R34, RZ, RZ, R16 ;  /* 0x000000ffff227224 */ /* 0x000fe200078e0010 */
[----:B------:R-:W-:-:S07]  /*1780*/  MOV R22, 0x17a0 ;  /* 0x000017a000167802 */ /* 0x000fce0000000f00 */
[----:B------:R-:W-:Y:S05]  /*1790*/  CALL.REL.NOINC `($__internal_3_$__cuda_sm3x_div_rn_noftz_f32_slowpath) ;  /* 0x0000008c00807944 */ /* 0x000fea0003c00000 */
[----:B------:R-:W-:-:S07]  /*17a0*/  IMAD.MOV.U32 R3, RZ, RZ, R4 ;  /* 0x000000ffff037224 */ /* 0x000fce00078e0004 */
.L_x_95:
[----:B------:R-:W0:Y:S01]  /*17b0*/  MUFU.RCP R5, R16 ;  /* 0x0000001000057308 */ /* 0x000e220000001000 */
[----:B------:R-:W-:-:S05]  /*17c0*/  I2FP.F32.S32 R2, R2 ;  /* 0x0000000200027245 */ /* 0x000fca0000201400 */
[----:B------:R-:W-:-:S04]  /*17d0*/  FADD R2, R2, 0.5 ;  /* 0x3f00000002027421 */ /* 0x000fc80000000000 */
[----:B------:R-:W-:-:S04]  /*17e0*/  FMUL R4, R2, 3.1415925025939941406 ;  /* 0x40490fda02047820 */ /* 0x000fc80000400000 */
[----:B------:R-:W1:Y:S01]  /*17f0*/  FCHK P0, R4, R16 ;  /* 0x0000001004007302 */ /* 0x000e620000000000 */
[----:B0-----:R-:W-:-:S04]  /*1800*/  FFMA R28, -R16, R5, 1 ;  /* 0x3f800000101c7423 */ /* 0x001fc80000000105 */
[----:B------:R-:W-:-:S04]  /*1810*/  FFMA R28, R5, R28, R5 ;  /* 0x0000001c051c7223 */ /* 0x000fc80000000005 */
[----:B------:R-:W-:-:S04]  /*1820*/  FFMA R5, R28, R4, RZ ;  /* 0x000000041c057223 */ /* 0x000fc800000000ff */
[----:B------:R-:W-:-:S04]  /*1830*/  FFMA R2, -R16, R5, R4 ;  /* 0x0000000510027223 */ /* 0x000fc80000000104 */
[----:B------:R-:W-:Y:S01]  /*1840*/  FFMA R28, R28, R2, R5 ;  /* 0x000000021c1c7223 */ /* 0x000fe20000000005 */
[----:B-1----:R-:W-:Y:S06]  /*1850*/  @!P0 BRA `(.L_x_96) ;  /* 0x0000000000108947 */ /* 0x002fec0003800000 */
[----:B------:R-:W-:Y:S01]  /*1860*/  IMAD.MOV.U32 R34, RZ, RZ, R16 ;  /* 0x000000ffff227224 */ /* 0x000fe200078e0010 */
[----:B------:R-:W-:-:S07]  /*1870*/  MOV R22, 0x1890 ;  /* 0x0000189000167802 */ /* 0x000fce0000000f00 */
[----:B------:R-:W-:Y:S05]  /*1880*/  CALL.REL.NOINC `($__internal_3_$__cuda_sm3x_div_rn_noftz_f32_slowpath) ;  /* 0x0000008c00447944 */ /* 0x000fea0003c00000 */
[----:B------:R-:W-:-:S07]  /*1890*/  IMAD.MOV.U32 R28, RZ, RZ, R4 ;  /* 0x000000ffff1c7224 */ /* 0x000fce00078e0004 */
.L_x_96:
[C---:B------:R-:W-:Y:S01]  /*18a0*/  FMUL R2, R3.reuse, 0.63661974668502807617 ;  /* 0x3f22f98303027820 */ /* 0x040fe20000400000 */
[----:B------:R-:W-:Y:S01]  /*18b0*/  FSETP.GE.AND P0, PT, |R3|, 105615, PT ;  /* 0x47ce47800300780b */ /* 0x000fe20003f06200 */
[----:B------:R-:W-:Y:S02]  /*18c0*/  BSSY.RECONVERGENT B0, `(.L_x_97) ;  /* 0x0000040000007945 */ /* 0x000fe40003800200 */
[----:B------:R-:W0:Y:S02]  /*18d0*/  F2I.NTZ R22, R2 ;  /* 0x0000000200167305 */ /* 0x000e240000203100 */
[-C--:B0-----:R-:W-:Y:S02]  /*18e0*/  I2FP.F32.S32 R4, R22.reuse ;  /* 0x0000001600047245 */ /* 0x081fe40000201400 */
[----:B------:R-:W-:-:S03]  /*18f0*/  MOV R32, R22 ;  /* 0x0000001600207202 */ /* 0x000fc60000000f00 */
[----:B------:R-:W-:-:S04]  /*1900*/  FFMA R5, R4, -1.5707962512969970703, R3 ;  /* 0xbfc90fda04057823 */ /* 0x000fc80000000003 */
[----:B------:R-:W-:-:S04]  /*1910*/  FFMA R5, R4, -7.5497894158615963534e-08, R5 ;  /* 0xb3a2216804057823 */ /* 0x000fc80000000005 */
[----:B------:R-:W-:-:S04]  /*1920*/  FFMA R29, R4, -5.3903029534742383927e-15, R5 ;  /* 0xa7c234c5041d7823 */ /* 0x000fc80000000005 */
[----:B------:R-:W-:Y:S01]  /*1930*/  IMAD.MOV.U32 R4, RZ, RZ, R29 ;  /* 0x000000ffff047224 */ /* 0x000fe200078e001d */
[----:B------:R-:W-:Y:S06]  /*1940*/  @!P0 BRA `(.L_x_98) ;  /* 0x0000000000dc8947 */ /* 0x000fec0003800000 */
[----:B------:R-:W-:-:S13]  /*1950*/  FSETP.NEU.AND P0, PT, |R3|, +INF , PT ;  /* 0x7f8000000300780b */ /* 0x000fda0003f0d200 */
[----:B------:R-:W-:Y:S01]  /*1960*/  @!P0 FMUL R4, RZ, R3 ;  /* 0x00000003ff048220 */ /* 0x000fe20000400000 */
[----:B------:R-:W-:Y:S01]  /*1970*/  @!P0 IMAD.MOV.U32 R22, RZ, RZ, RZ ;  /* 0x000000ffff168224 */ /* 0x000fe200078e00ff */
[----:B------:R-:W-:Y:S06]  /*1980*/  @!P0 BRA `(.L_x_98) ;  /* 0x0000000000cc8947 */ /* 0x000fec0003800000 */
[----:B------:R-:W-:Y:S01]  /*1990*/  IMAD.SHL.U32 R4, R3, 0x100, RZ ;  /* 0x0000010003047824 */ /* 0x000fe200078e00ff */
[----:B------:R-:W-:Y:S01]  /*19a0*/  MOV R2, R1 ;  /* 0x0000000100027202 */ /* 0x000fe20000000f00 */
[----:B------:R-:W-:Y:S01]  /*19b0*/  IMAD.MOV.U32 R27, RZ, RZ, RZ ;  /* 0x000000ffff1b7224 */ /* 0x000fe200078e00ff */
[----:B------:R-:W0:Y:S02]  /*19c0*/  LDCU.64 UR8, c[0x4][0x8] ;  /* 0x01000100ff0877ac */ /* 0x000e240008000a00 */
[----:B------:R-:W-:Y:S01]  /*19d0*/  LOP3.LUT R35, R4, 0x80000000, RZ, 0xfc, !PT ;  /* 0x8000000004237812 */ /* 0x000fe200078efcff */
[----:B------:R-:W-:Y:S01]  /*19e0*/  UMOV UR5, URZ ;  /* 0x000000ff00057c82 */ /* 0x000fe20008000000 */
[----:B------:R-:W-:-:S05]  /*19f0*/  UMOV UR4, URZ ;  /* 0x000000ff00047c82 */ /* 0x000fca0008000000 */
.L_x_99:
[----:B0-----:R-:W-:Y:S02]  /*1a00*/  IMAD.U32 R4, RZ, RZ, UR8 ;  /* 0x00000008ff047e24 */ /* 0x001fe4000f8e00ff */
[----:B------:R-:W-:-:S05]  /*1a10*/  IMAD.U32 R5, RZ, RZ, UR9 ;  /* 0x00000009ff057e24 */ /* 0x000fca000f8e00ff */
[----:B------:R-:W2:Y:S01]  /*1a20*/  LDG.E.CONSTANT R4, desc[UR6][R4.64] ;  /* 0x0000000604047981 */ /* 0x000ea2000c1e9900 */
[----:B------:R-:W-:Y:S02]  /*1a30*/  UIADD3 UR8, UP0, UPT, UR8, 0x4, URZ ;  /* 0x0000000408087890 */ /* 0x000fe4000ff1e0ff */
[----:B------:R-:W-:Y:S02]  /*1a40*/  UIADD3 UR4, UPT, UPT, UR4, 0x1, URZ ;  /* 0x0000000104047890 */ /* 0x000fe4000fffe0ff */
[----:B------:R-:W-:Y:S02]  /*1a50*/  UIADD3.X UR9, UPT, UPT, URZ, UR9, URZ, UP0, !UPT ;  /* 0x00000009ff097290 */ /* 0x000fe400087fe4ff */
[----:B------:R-:W-:Y:S01]  /*1a60*/  UISETP.NE.AND UP0, UPT, UR4, 0x6, UPT ;  /* 0x000000060400788c */ /* 0x000fe2000bf05270 */
[----:B--2---:R-:W-:-:S03]  /*1a70*/  IMAD.WIDE.U32 R30, R4, R35, RZ ;  /* 0x00000023041e7225 */ /* 0x004fc600078e00ff */
[----:B------:R-:W-:-:S04]  /*1a80*/  IADD3 R33, P0, PT, R30, R27, RZ ;  /* 0x0000001b1e217210 */ /* 0x000fc80007f1e0ff */
[----:B------:R-:W-:Y:S01]  /*1a90*/  IADD3.X R27, PT, PT, R31, UR5, RZ, P0, !PT ;  /* 0x000000051f1b7c10 */ /* 0x000fe200087fe4ff */
[----:B------:R0:W-:Y:S02]  /*1aa0*/  STL [R2], R33 ;  /* 0x0000002102007387 */ /* 0x0001e40000100800 */
[----:B0-----:R-:W-:Y:S01]  /*1ab0*/  VIADD R2, R2, 0x4 ;  /* 0x0000000402027836 */ /* 0x001fe20000000000 */
[----:B------:R-:W-:Y:S06]  /*1ac0*/  BRA.U UP0, `(.L_x_99) ;  /* 0xfffffffd00cc7547 */ /* 0x000fec000b83ffff */
[----:B------:R-:W-:Y:S01]  /*1ad0*/  SHF.R.U32.HI R8, RZ, 0x17, R3 ;  /* 0x00000017ff087819 */ /* 0x000fe20000011603 */
[----:B------:R0:W-:Y:S03]  /*1ae0*/  STL [R1+0x18], R27 ;  /* 0x0000181b01007387 */ /* 0x0001e60000100800 */
[C---:B------:R-:W-:Y:S02]  /*1af0*/  LOP3.LUT R2, R8.reuse, 0xe0, RZ, 0xc0, !PT ;  /* 0x000000e008027812 */ /* 0x040fe400078ec0ff */
[----:B------:R-:W-:-:S03]  /*1b00*/  LOP3.LUT P0, RZ, R8, 0x1f, RZ, 0xc0, !PT ;  /* 0x0000001f08ff7812 */ /* 0x000fc6000780c0ff */
[----:B------:R-:W-:-:S05]  /*1b10*/  VIADD R2, R2, 0xffffff80 ;  /* 0xffffff8002027836 */ /* 0x000fca0000000000 */
[----:B------:R-:W-:-:S05]  /*1b20*/  SHF.R.U32.HI R2, RZ, 0x5, R2 ;  /* 0x00000005ff027819 */ /* 0x000fca0000011602 */
[----:B------:R-:W-:-:S05]  /*1b30*/  IMAD R30, R2, -0x4, R1 ;  /* 0xfffffffc021e7824 */ /* 0x000fca00078e0201 */
[----:B------:R-:W2:Y:S04]  /*1b40*/  LDL R2, [R30+0x18] ;  /* 0x000018001e027983 */ /* 0x000ea80000100800 */
[----:B------:R-:W2:Y:S04]  /*1b50*/  LDL R5, [R30+0x14] ;  /* 0x000014001e057983 */ /* 0x000ea80000100800 */
[----:B------:R-:W3:Y:S01]  /*1b60*/  @P0 LDL R4, [R30+0x10] ;  /* 0x000010001e040983 */ /* 0x000ee20000100800 */
[----:B------:R-:W-:Y:S01]  /*1b70*/  LOP3.LUT R8, R8, 0x1f, RZ, 0xc0, !PT ;  /* 0x0000001f08087812 */ /* 0x000fe200078ec0ff */
[----:B------:R-:W-:Y:S01]  /*1b80*/  UMOV UR4, 0x54442d19 ;  /* 0x54442d1900047882 */ /* 0x000fe20000000000 */
[----:B------:R-:W-:-:S02]  /*1b90*/  UMOV UR5, 0x3bf921fb ;  /* 0x3bf921fb00057882 */ /* 0x000fc40000000000 */
[-C--:B--2---:R-:W-:Y:S02]  /*1ba0*/  @P0 SHF.L.W.U32.HI R2, R5, R8.reuse, R2 ;  /* 0x0000000805020219 */ /* 0x084fe40000010e02 */
[----:B---3--:R-:W-:Y:S02]  /*1bb0*/  @P0 SHF.L.W.U32.HI R5, R4, R8, R5 ;  /* 0x0000000804050219 */ /* 0x008fe40000010e05 */
[----:B------:R-:W-:Y:S02]  /*1bc0*/  ISETP.GE.AND P0, PT, R3, RZ, PT ;  /* 0x000000ff0300720c */ /* 0x000fe40003f06270 */
[C---:B------:R-:W-:Y:S02]  /*1bd0*/  SHF.L.W.U32.HI R8, R5.reuse, 0x2, R2 ;  /* 0x0000000205087819 */ /* 0x040fe40000010e02 */
[----:B------:R-:W-:Y:S02]  /*1be0*/  SHF.L.U32 R5, R5, 0x2, RZ ;  /* 0x0000000205057819 */ /* 0x000fe400000006ff */
[----:B------:R-:W-:-:S02]  /*1bf0*/  SHF.R.S32.HI R22, RZ, 0x1f, R8 ;  /* 0x0000001fff167819 */ /* 0x000fc40000011408 */
[----:B0-----:R-:W-:Y:S02]  /*1c00*/  SHF.R.U32.HI R27, RZ, 0x1e, R2 ;  /* 0x0000001eff1b7819 */ /* 0x001fe40000011602 */
[C---:B------:R-:W-:Y:S02]  /*1c10*/  LOP3.LUT R4, R22.reuse, R5, RZ, 0x3c, !PT ;  /* 0x0000000516047212 */ /* 0x040fe400078e3cff */
[----:B------:R-:W-:Y:S02]  /*1c20*/  LOP3.LUT R5, R22, R8, RZ, 0x3c, !PT ;  /* 0x0000000816057212 */ /* 0x000fe400078e3cff */
[C---:B------:R-:W-:Y:S02]  /*1c30*/  LOP3.LUT R2, R8.reuse, R3, RZ, 0x3c, !PT ;  /* 0x0000000308027212 */ /* 0x040fe400078e3cff */
[----:B------:R-:W-:Y:S02]  /*1c40*/  LEA.HI R22, R8, R27, RZ, 0x1 ;  /* 0x0000001b08167211 */ /* 0x000fe400078f08ff */
[----:B------:R-:W0:Y:S01]  /*1c50*/  I2F.F64.S64 R4, R4 ;  /* 0x0000000400047312 */ /* 0x000e220000301c00 */
[----:B------:R-:W-:-:S02]  /*1c60*/  ISETP.GE.AND P1, PT, R2, RZ, PT ;  /* 0x000000ff0200720c */ /* 0x000fc40003f26270 */
[----:B------:R-:W-:-:S04]  /*1c70*/  IMAD.MOV R2, RZ, RZ, -R22 ;  /* 0x000000ffff027224 */ /* 0x000fc800078e0a16 */
[----:B------:R-:W-:Y:S01]  /*1c80*/  @!P0 IMAD.MOV.U32 R22, RZ, RZ, R2 ;  /* 0x000000ffff168224 */ /* 0x000fe200078e0002 */
[----:B0-----:R-:W-:-:S10]  /*1c90*/  DMUL R30, R4, UR4 ;  /* 0x00000004041e7c28 */ /* 0x001fd40008000000 */
[----:B------:R-:W0:Y:S02]  /*1ca0*/  F2F.F32.F64 R30, R30 ;  /* 0x0000001e001e7310 */ /* 0x000e240000301000 */
[----:B0-----:R-:W-:-:S07]  /*1cb0*/  FSEL R4, -R30, R30, !P1 ;  /* 0x0000001e1e047208 */ /* 0x001fce0004800100 */
.L_x_98:
[----:B------:R-:W-:Y:S05]  /*1cc0*/  BSYNC.RECONVERGENT B0 ;  /* 0x0000000000007941 */ /* 0x000fea0003800200 */
.L_x_97:
[----:B------:R-:W-:Y:S01]  /*1cd0*/  LOP3.LUT R8, R22, 0x1, RZ, 0xc0, !PT ;  /* 0x0000000116087812 */ /* 0x000fe200078ec0ff */
[----:B------:R-:W-:Y:S02]  /*1ce0*/  IMAD.MOV.U32 R2, RZ, RZ, 0x37cbac00 ;  /* 0x37cbac00ff027424 */ /* 0x000fe400078e00ff */
[----:B------:R-:W-:Y:S01]  /*1cf0*/  FMUL R5, R4, R4 ;  /* 0x0000000404057220 */ /* 0x000fe20000400000 */
[----:B------:R-:W-:Y:S01]  /*1d00*/  IADD3 R31, PT, PT, R22, 0x1, RZ ;  /* 0x00000001161f7810 */ /* 0x000fe20007ffe0ff */
[----:B------:R-:W-:Y:S01]  /*1d10*/  IMAD.MOV.U32 R22, RZ, RZ, 0x3e2aaaa8 ;  /* 0x3e2aaaa8ff167424 */ /* 0x000fe200078e00ff */
[----:B------:R-:W-:Y:S01]  /*1d20*/  ISETP.NE.U32.AND P0, PT, R8, 0x1, PT ;  /* 0x000000010800780c */ /* 0x000fe20003f05070 */
[----:B------:R-:W-:Y:S01]  /*1d30*/  FFMA R27, R5, R2, -0.0013887860113754868507 ;  /* 0xbab607ed051b7423 */ /* 0x000fe20000000002 */
[----:B------:R-:W-:Y:S01]  /*1d40*/  IMAD.MOV.U32 R8, RZ, RZ, 0x3c0885e4 ;  /* 0x3c0885e4ff087424 */ /* 0x000fe200078e00ff */
[----:B------:R-:W-:Y:S01]  /*1d50*/  LOP3.LUT P1, RZ, R31, 0x2, RZ, 0xc0, !PT ;  /* 0x000000021fff7812 */ /* 0x000fe2000782c0ff */
[----:B------:R-:W-:Y:S01]  /*1d60*/  BSSY.RECONVERGENT B0, `(.L_x_100) ;  /* 0x000003f000007945 */ /* 0x000fe20003800200 */
[----:B------:R-:W-:-:S02]  /*1d70*/  FSEL R31, -R22, -0.4999999701976776123, !P0 ;  /* 0xbeffffff161f7808 */ /* 0x000fc40004000100 */
[----:B------:R-:W-:Y:S02]  /*1d80*/  FSEL R30, R27, -0.00019574658654164522886, P0 ;  /* 0xb94d41531b1e7808 */ /* 0x000fe40000000000 */
[----:B------:R-:W-:Y:S02]  /*1d90*/  FSEL R34, R8, 0.041666727513074874878, !P0 ;  /* 0x3d2aaabb08227808 */ /* 0x000fe40004000000 */
[----:B------:R-:W-:Y:S02]  /*1da0*/  FSEL R27, R4, 1, !P0 ;  /* 0x3f800000041b7808 */ /* 0x000fe40004000000 */
[----:B------:R-:W-:Y:S01]  /*1db0*/  FSETP.GE.AND P0, PT, |R3|, 105615, PT ;  /* 0x47ce47800300780b */ /* 0x000fe20003f06200 */
[C---:B------:R-:W-:Y:S02]  /*1dc0*/  FFMA R30, R5.reuse, R30, R34 ;  /* 0x0000001e051e7223 */ /* 0x040fe40000000022 */
[C---:B------:R-:W-:Y:S02]  /*1dd0*/  FFMA R4, R5.reuse, R27, RZ ;  /* 0x0000001b05047223 */ /* 0x040fe400000000ff */
[----:B------:R-:W-:-:S04]  /*1de0*/  FFMA R30, R5, R30, R31 ;  /* 0x0000001e051e7223 */ /* 0x000fc8000000001f */
[----:B------:R-:W-:-:S04]  /*1df0*/  FFMA R27, R4, R30, R27 ;  /* 0x0000001e041b7223 */ /* 0x000fc8000000001b */
[----:B------:R-:W-:Y:S01]  /*1e00*/  @P1 FADD R27, RZ, -R27 ;  /* 0x8000001bff1b1221 */ /* 0x000fe20000000000 */
[----:B------:R-:W-:Y:S06]  /*1e10*/  @!P0 BRA `(.L_x_101) ;  /* 0x0000000000cc8947 */ /* 0x000fec0003800000 */
[----:B------:R-:W-:-:S13]  /*1e20*/  FSETP.NEU.AND P0, PT, |R3|, +INF , PT ;  /* 0x7f8000000300780b */ /* 0x000fda0003f0d200 */
[----:B------:R-:W-:Y:S01]  /*1e30*/  @!P0 FMUL R29, RZ, R3 ;  /* 0x00000003ff1d8220 */ /* 0x000fe20000400000 */
[----:B------:R-:W-:Y:S01]  /*1e40*/  @!P0 IMAD.MOV.U32 R32, RZ, RZ, RZ ;  /* 0x000000ffff208224 */ /* 0x000fe200078e00ff */
[----:B------:R-:W-:Y:S06]  /*1e50*/  @!P0 BRA `(.L_x_101) ;  /* 0x0000000000bc8947 */ /* 0x000fec0003800000 */
[----:B------:R-:W-:Y:S01]  /*1e60*/  IMAD.SHL.U32 R4, R3, 0x100, RZ ;  /* 0x0000010003047824 */ /* 0x000fe200078e00ff */
[----:B------:R-:W-:Y:S01]  /*1e70*/  MOV R29, RZ ;  /* 0x000000ff001d7202 */ /* 0x000fe20000000f00 */
[----:B------:R-:W-:Y:S01]  /*1e80*/  IMAD.MOV.U32 R33, RZ, RZ, RZ ;  /* 0x000000ffff217224 */ /* 0x000fe200078e00ff */
[----:B------:R-:W-:Y:S02]  /*1e90*/  UMOV UR4, URZ ;  /* 0x000000ff00047c82 */ /* 0x000fe40008000000 */
[----:B------:R-:W-:-:S07]  /*1ea0*/  LOP3.LUT R37, R4, 0x80000000, RZ, 0xfc, !PT ;  /* 0x8000000004257812 */ /* 0x000fce00078efcff */
.L_x_102:
[----:B0-----:R-:W0:Y:S02]  /*1eb0*/  LDC.64 R4, c[0x4][0x8] ;  /* 0x01000200ff047b82 */ /* 0x001e240000000a00 */
[----:B0-----:R-:W-:-:S05]  /*1ec0*/  IMAD.WIDE.U32 R30, R29, 0x4, R4 ;  /* 0x000000041d1e7825 */ /* 0x001fca00078e0004 */
[----:B------:R-:W2:Y:S01]  /*1ed0*/  LDG.E.CONSTANT R4, desc[UR6][R30.64] ;  /* 0x000000061e047981 */ /* 0x000ea2000c1e9900 */
[C---:B------:R-:W-:Y:S02]  /*1ee0*/  IMAD R32, R29.reuse, 0x4, R1 ;  /* 0x000000041d207824 */ /* 0x040fe400078e0201 */
[----:B------:R-:W-:-:S05]  /*1ef0*/  VIADD R29, R29, 0x1 ;  /* 0x000000011d1d7836 */ /* 0x000fca0000000000 */
[----:B------:R-:W-:Y:S01]  /*1f00*/  ISETP.NE.AND P0, PT, R29, 0x6, PT ;  /* 0x000000061d00780c */ /* 0x000fe20003f05270 */
[----:B--2---:R-:W-:-:S03]  /*1f10*/  IMAD.WIDE.U32 R4, R4, R37, RZ ;  /* 0x0000002504047225 */ /* 0x004fc600078e00ff */
[----:B------:R-:W-:-:S04]  /*1f20*/  IADD3 R35, P1, PT, R4, R33, RZ ;  /* 0x0000002104237210 */ /* 0x000fc80007f3e0ff */
[----:B------:R-:W-:Y:S01]  /*1f30*/  IADD3.X R33, PT, PT, R5, UR4, RZ, P1, !PT ;  /* 0x0000000405217c10 */ /* 0x000fe20008ffe4ff */
[----:B------:R0:W-:Y:S04]  /*1f40*/  STL [R32], R35 ;  /* 0x0000002320007387 */ /* 0x0001e80000100800 */
[----:B------:R-:W-:Y:S05]  /*1f50*/  @P0 BRA `(.L_x_102) ;  /* 0xfffffffc00d40947 */ /* 0x000fea000383ffff */
        /* <DEDUP_REMOVED lines=12> */
[----:B------:R-:W-:Y:S01]  /*2020*/  UMOV UR5, 0x3bf921fb ;  /* 0x3bf921fb00057882 */ /* 0x000fe20000000000 */
[----:B------:R-:W-:-:S02]  /*2030*/  ISETP.GE.AND P1, PT, R3, RZ, PT ;  /* 0x000000ff0300720c */ /* 0x000fc40003f26270 */
[-C--:B--2---:R-:W-:Y:S02]  /*2040*/  @P0 SHF.L.W.U32.HI R29, R4, R30.reuse, R29 ;  /* 0x0000001e041d0219 */ /* 0x084fe40000010e1d */
[----:B---3--:R-:W-:-:S04]  /*2050*/  @P0 SHF.L.W.U32.HI R4, R5, R30, R4 ;  /* 0x0000001e05040219 */ /* 0x008fc80000010e04 */
[C-C-:B0-----:R-:W-:Y:S01]  /*2060*/  SHF.L.W.U32.HI R32, R4.reuse, 0x2, R29.reuse ;  /* 0x0000000204207819 */ /* 0x141fe20000010e1d */
[----:B------:R-:W-:Y:S01]  /*2070*/  IMAD.SHL.U32 R4, R4, 0x4, RZ ;  /* 0x0000000404047824 */ /* 0x000fe200078e00ff */
[----:B------:R-:W-:Y:S02]  /*2080*/  SHF.R.U32.HI R29, RZ, 0x1e, R29 ;  /* 0x0000001eff1d7819 */ /* 0x000fe4000001161d */
[----:B------:R-:W-:Y:S02]  /*2090*/  SHF.R.S32.HI R5, RZ, 0x1f, R32 ;  /* 0x0000001fff057819 */ /* 0x000fe40000011420 */
[----:B------:R-:W-:Y:S02]  /*20a0*/  LOP3.LUT R3, R32, R3, RZ, 0x3c, !PT ;  /* 0x0000000320037212 */ /* 0x000fe400078e3cff */
[C---:B------:R-:W-:Y:S02]  /*20b0*/  LOP3.LUT R4, R5.reuse, R4, RZ, 0x3c, !PT ;  /* 0x0000000405047212 */ /* 0x040fe400078e3cff */
[----:B------:R-:W-:-:S02]  /*20c0*/  LOP3.LUT R5, R5, R32, RZ, 0x3c, !PT ;  /* 0x0000002005057212 */ /* 0x000fc400078e3cff */
[----:B------:R-:W-:Y:S02]  /*20d0*/  LEA.HI R32, R32, R29, RZ, 0x1 ;  /* 0x0000001d20207211 */ /* 0x000fe400078f08ff */
[----:B------:R-:W-:Y:S02]  /*20e0*/  ISETP.GE.AND P0, PT, R3, RZ, PT ;  /* 0x000000ff0300720c */ /* 0x000fe40003f06270 */
[----:B------:R-:W0:Y:S01]  /*20f0*/  I2F.F64.S64 R4, R4 ;  /* 0x0000000400047312 */ /* 0x000e220000301c00 */
[----:B------:R-:W-:-:S05]  /*2100*/  IADD3 R3, PT, PT, -R32, RZ, RZ ;  /* 0x000000ff20037210 */ /* 0x000fca0007ffe1ff */
[----:B------:R-:W-:Y:S01]  /*2110*/  @!P1 IMAD.MOV.U32 R32, RZ, RZ, R3 ;  /* 0x000000ffff209224 */ /* 0x000fe200078e0003 */
[----:B0-----:R-:W-:-:S10]  /*2120*/  DMUL R30, R4, UR4 ;  /* 0x00000004041e7c28 */ /* 0x001fd40008000000 */
[----:B------:R-:W0:Y:S02]  /*2130*/  F2F.F32.F64 R30, R30 ;  /* 0x0000001e001e7310 */ /* 0x000e240000301000 */
[----:B01----:R-:W-:-:S07]  /*2140*/  FSEL R29, -R30, R30, !P0 ;  /* 0x0000001e1e1d7208 */ /* 0x003fce0004000100 */
.L_x_101:
[----:B------:R-:W-:Y:S05]  /*2150*/  BSYNC.RECONVERGENT B0 ;  /* 0x0000000000007941 */ /* 0x000fea0003800200 */
.L_x_100:
[----:B------:R-:W-:Y:S01]  /*2160*/  FMUL R35, R28, 0.63661974668502807617 ;  /* 0x3f22f9831c237820 */ /* 0x000fe20000400000 */
[----:B------:R-:W-:Y:S01]  /*2170*/  FMUL R4, R29, R29 ;  /* 0x0000001d1d047220 */ /* 0x000fe20000400000 */
[----:B------:R-:W-:Y:S01]  /*2180*/  LOP3.LUT R3, R32, 0x1, RZ, 0xc0, !PT ;  /* 0x0000000120037812 */ /* 0x000fe200078ec0ff */
[----:B------:R-:W-:Y:S01]  /*2190*/  BSSY.RECONVERGENT B0, `(.L_x_103) ;  /* 0x0000049000007945 */ /* 0x000fe20003800200 */
[----:B------:R-:W-:Y:S01]  /*21a0*/  FSETP.GE.AND P1, PT, |R28|, 105615, PT ;  /* 0x47ce47801c00780b */ /* 0x000fe20003f26200 */
[----:B------:R-:W-:Y:S01]  /*21b0*/  FFMA R5, R4, R2, -0.0013887860113754868507 ;  /* 0xbab607ed04057423 */ /* 0x000fe20000000002 */
[----:B------:R-:W0:Y:S01]  /*21c0*/  F2I.NTZ R35, R35 ;  /* 0x0000002300237305 */ /* 0x000e220000203100 */
[----:B------:R-:W-:-:S04]  /*21d0*/  ISETP.NE.U32.AND P0, PT, R3, 0x1, PT ;  /* 0x000000010300780c */ /* 0x000fc80003f05070 */
[----:B------:R-:W-:Y:S02]  /*21e0*/  FSEL R5, R5, -0.00019574658654164522886, !P0 ;  /* 0xb94d415305057808 */ /* 0x000fe40004000000 */
[----:B------:R-:W-:Y:S02]  /*21f0*/  FSEL R3, R8, 0.041666727513074874878, P0 ;  /* 0x3d2aaabb08037808 */ /* 0x000fe40000000000 */
[----:B------:R-:W-:-:S03]  /*2200*/  FSEL R31, -R22, -0.4999999701976776123, P0 ;  /* 0xbeffffff161f7808 */ /* 0x000fc60000000100 */
[C---:B------:R-:W-:Y:S01]  /*2210*/  FFMA R5, R4.reuse, R5, R3 ;  /* 0x0000000504057223 */ /* 0x040fe20000000003 */
[----:B------:R-:W-:Y:S02]  /*2220*/  FSEL R3, R29, 1, P0 ;  /* 0x3f8000001d037808 */ /* 0x000fe40000000000 */
[----:B0-----:R-:W-:Y:S01]  /*2230*/  I2FP.F32.S32 R33, R35 ;  /* 0x0000002300217245 */ /* 0x001fe20000201400 */
[----:B------:R-:W-:Y:S01]  /*2240*/  FFMA R5, R4, R5, R31 ;  /* 0x0000000504057223 */ /* 0x000fe2000000001f */
[----:B------:R-:W-:Y:S01]  /*2250*/  LOP3.LUT P0, RZ, R32, 0x2, RZ, 0xc0, !PT ;  /* 0x0000000220ff7812 */ /* 0x000fe2000780c0ff */
[----:B------:R-:W-:Y:S01]  /*2260*/  FFMA R4, R4, R3, RZ ;  /* 0x0000000304047223 */ /* 0x000fe200000000ff */
[----:B------:R-:W-:Y:S02]  /*2270*/  IMAD.MOV.U32 R34, RZ, RZ, R35 ;  /* 0x000000ffff227224 */ /* 0x000fe400078e0023 */
[----:B------:R-:W-:Y:S01]  /*2280*/  FFMA R30, R33, -1.5707962512969970703, R28 ;  /* 0xbfc90fda211e7823 */ /* 0x000fe2000000001c */
[----:B------:R-:W-:-:S03]  /*2290*/  FFMA R3, R4, R5, R3 ;  /* 0x0000000504037223 */ /* 0x000fc60000000003 */
[----:B------:R-:W-:-:S04]  /*22a0*/  FFMA R30, R33, -7.5497894158615963534e-08, R30 ;  /* 0xb3a22168211e7823 */ /* 0x000fc8000000001e */
[----:B------:R-:W-:Y:S01]  /*22b0*/  FFMA R33, R33, -5.3903029534742383927e-15, R30 ;  /* 0xa7c234c521217823 */ /* 0x000fe2000000001e */
[----:B------:R-:W-:-:S03]  /*22c0*/  @P0 FADD R3, RZ, -R3 ;  /* 0x80000003ff030221 */ /* 0x000fc60000000000 */
[----:B------:R-:W-:Y:S01]  /*22d0*/  IMAD.MOV.U32 R4, RZ, RZ, R33 ;  /* 0x000000ffff047224 */ /* 0x000fe200078e0021 */
[----:B------:R-:W-:Y:S06]  /*22e0*/  @!P1 BRA `(.L_x_104) ;  /* 0x0000000000cc9947 */ /* 0x000fec0003800000 */
[----:B------:R-:W-:-:S13]  /*22f0*/  FSETP.NEU.AND P0, PT, |R28|, +INF , PT ;  /* 0x7f8000001c00780b */ /* 0x000fda0003f0d200 */
[----:B------:R-:W-:Y:S01]  /*2300*/  @!P0 FMUL R4, RZ, R28 ;  /* 0x0000001cff048220 */ /* 0x000fe20000400000 */
[----:B------:R-:W-:Y:S01]  /*2310*/  @!P0 IMAD.MOV.U32 R35, RZ, RZ, RZ ;  /* 0x000000ffff238224 */ /* 0x000fe200078e00ff */
[----:B------:R-:W-:Y:S06]  /*2320*/  @!P0 BRA `(.L_x_104) ;  /* 0x0000000000bc8947 */ /* 0x000fec0003800000 */
[----:B------:R-:W-:Y:S01]  /*2330*/  SHF.L.U32 R4, R28, 0x8, RZ ;  /* 0x000000081c047819 */ /* 0x000fe200000006ff */
[----:B------:R-:W-:Y:S01]  /*2340*/  IMAD.MOV.U32 R29, RZ, RZ, RZ ;  /* 0x000000ffff1d7224 */ /* 0x000fe200078e00ff */
[----:B------:R-:W-:Y:S01]  /*2350*/  UMOV UR4, URZ ;  /* 0x000000ff00047c82 */ /* 0x000fe20008000000 */
[----:B------:R-:W-:Y:S01]  /*2360*/  IMAD.MOV.U32 R32, RZ, RZ, RZ ;  /* 0x000000ffff207224 */ /* 0x000fe200078e00ff */
[----:B------:R-:W-:-:S07]  /*2370*/  LOP3.LUT R37, R4, 0x80000000, RZ, 0xfc, !PT ;  /* 0x8000000004257812 */ /* 0x000fce00078efcff */
.L_x_105:
        /* <DEDUP_REMOVED lines=13> */
[C---:B0-----:R-:W-:Y:S02]  /*2450*/  LOP3.LUT R4, R30.reuse, 0xe0, RZ, 0xc0, !PT ;  /* 0x000000e01e047812 */ /* 0x041fe400078ec0ff */
[----:B------:R-:W-:Y:S02]  /*2460*/  LOP3.LUT P0, RZ, R30, 0x1f, RZ, 0xc0, !PT ;  /* 0x0000001f1eff7812 */ /* 0x000fe4000780c0ff */
[----:B------:R-:W-:-:S04]  /*2470*/  IADD3 R4, PT, PT, R4, -0x80, RZ ;  /* 0xffffff8004047810 */ /* 0x000fc80007ffe0ff */
        /* <DEDUP_REMOVED lines=11> */
[C-C-:B------:R-:W-:Y:S01]  /*2530*/  SHF.L.W.U32.HI R35, R5.reuse, 0x2, R32.reuse ;  /* 0x0000000205237819 */ /* 0x140fe20000010e20 */
[----:B------:R-:W-:Y:S01]  /*2540*/  IMAD.SHL.U32 R5, R5, 0x4, RZ ;  /* 0x0000000405057824 */ /* 0x000fe200078e00ff */
[----:B------:R-:W-:Y:S02]  /*2550*/  SHF.R.U32.HI R32, RZ, 0x1e, R32 ;  /* 0x0000001eff207819 */ /* 0x000fe40000011620 */
[----:B------:R-:W-:-:S02]  /*2560*/  SHF.R.S32.HI R30, RZ, 0x1f, R35 ;  /* 0x0000001fff1e7819 */ /* 0x000fc40000011423 */
[C---:B-1----:R-:W-:Y:S02]  /*2570*/  LOP3.LUT R29, R35.reuse, R28, RZ, 0x3c, !PT ;  /* 0x0000001c231d7212 */ /* 0x042fe400078e3cff */
[C---:B------:R-:W-:Y:S02]  /*2580*/  LOP3.LUT R4, R30.reuse, R5, RZ, 0x3c, !PT ;  /* 0x000000051e047212 */ /* 0x040fe400078e3cff */
[----:B------:R-:W-:Y:S02]  /*2590*/  LOP3.LUT R5, R30, R35, RZ, 0x3c, !PT ;  /* 0x000000231e057212 */ /* 0x000fe400078e3cff */
[----:B------:R-:W-:Y:S02]  /*25a0*/  LEA.HI R35, R35, R32, RZ, 0x1 ;  /* 0x0000002023237211 */ /* 0x000fe400078f08ff */
[----:B------:R-:W-:Y:S02]  /*25b0*/  ISETP.GE.AND P1, PT, R29, RZ, PT ;  /* 0x000000ff1d00720c */ /* 0x000fe40003f26270 */
[----:B------:R-:W0:Y:S01]  /*25c0*/  I2F.F64.S64 R4, R4 ;  /* 0x0000000400047312 */ /* 0x000e220000301c00 */
[----:B------:R-:W-:-:S04]  /*25d0*/  IMAD.MOV R29, RZ, RZ, -R35 ;  /* 0x000000ffff1d7224 */ /* 0x000fc800078e0a23 */
[----:B------:R-:W-:Y:S01]  /*25e0*/  @!P0 IMAD.MOV.U32 R35, RZ, RZ, R29 ;  /* 0x000000ffff238224 */ /* 0x000fe200078e001d */
[----:B0-----:R-:W-:-:S10]  /*25f0*/  DMUL R30, R4, UR4 ;  /* 0x00000004041e7c28 */ /* 0x001fd40008000000 */
[----:B------:R-:W0:Y:S02]  /*2600*/  F2F.F32.F64 R30, R30 ;  /* 0x0000001e001e7310 */ /* 0x000e240000301000 */
[----:B0-----:R-:W-:-:S07]  /*2610*/  FSEL R4, -R30, R30, !P1 ;  /* 0x0000001e1e047208 */ /* 0x001fce0004800100 */
.L_x_104:
[----:B------:R-:W-:Y:S05]  /*2620*/  BSYNC.RECONVERGENT B0 ;  /* 0x0000000000007941 */ /* 0x000fea0003800200 */
.L_x_103:
[----:B------:R-:W-:Y:S01]  /*2630*/  FMUL R5, R4, R4 ;  /* 0x0000000404057220 */ /* 0x000fe20000400000 */
[C---:B------:R-:W-:Y:S01]  /*2640*/  LOP3.LUT R30, R35.reuse, 0x1, RZ, 0xc0, !PT ;  /* 0x00000001231e7812 */ /* 0x040fe200078ec0ff */
[----:B------:R-:W-:Y:S01]  /*2650*/  VIADD R31, R35, 0x1 ;  /* 0x00000001231f7836 */ /* 0x000fe20000000000 */
[----:B------:R-:W-:Y:S01]  /*2660*/  BSSY.RECONVERGENT B0, `(.L_x_106) ;  /* 0x0000042000007945 */ /* 0x000fe20003800200 */
[----:B------:R-:W-:Y:S01]  /*2670*/  FFMA R29, R5, R2, -0.0013887860113754868507 ;  /* 0xbab607ed051d7423 */ /* 0x000fe20000000002 */
[----:B------:R-:W-:Y:S02]  /*2680*/  ISETP.NE.U32.AND P0, PT, R30, 0x1, PT ;  /* 0x000000011e00780c */ /* 0x000fe40003f05070 */
[----:B------:R-:W-:Y:S02]  /*2690*/  LOP3.LUT P1, RZ, R31, 0x2, RZ, 0xc0, !PT ;  /* 0x000000021fff7812 */ /* 0x000fe4000782c0ff */
[----:B------:R-:W-:Y:S02]  /*26a0*/  FSEL R30, R29, -0.00019574658654164522886, P0 ;  /* 0xb94d41531d1e7808 */ /* 0x000fe40000000000 */
[----:B------:R-:W-:-:S02]  /*26b0*/  FSEL R32, R8, 0.041666727513074874878, !P0 ;  /* 0x3d2aaabb08207808 */ /* 0x000fc40004000000 */
[----:B------:R-:W-:Y:S02]  /*26c0*/  FSEL R4, R4, 1, !P0 ;  /* 0x3f80000004047808 */ /* 0x000fe40004000000 */
[----:B------:R-:W-:Y:S01]  /*26d0*/  FSEL R31, -R22, -0.4999999701976776123, !P0 ;  /* 0xbeffffff161f7808 */ /* 0x000fe20004000100 */
[C---:B------:R-:W-:Y:S01]  /*26e0*/  FFMA R30, R5.reuse, R30, R32 ;  /* 0x0000001e051e7223 */ /* 0x040fe20000000020 */
[----:B------:R-:W-:Y:S01]  /*26f0*/  FSETP.GE.AND P0, PT, |R28|, 105615, PT ;  /* 0x47ce47801c00780b */ /* 0x000fe20003f06200 */
[C---:B------:R-:W-:Y:S02]  /*2700*/  FFMA R29, R5.reuse, R4, RZ ;  /* 0x00000004051d7223 */ /* 0x040fe400000000ff */
[----:B------:R-:W-:-:S04]  /*2710*/  FFMA R30, R5, R30, R31 ;  /* 0x0000001e051e7223 */ /* 0x000fc8000000001f */
[----:B------:R-:W-:-:S04]  /*2720*/  FFMA R32, R29, R30, R4 ;  /* 0x0000001e1d207223 */ /* 0x000fc80000000004 */
[----:B------:R-:W-:Y:S02]  /*2730*/  @P1 FADD R32, RZ, -R32 ;  /* 0x80000020ff201221 */ /* 0x000fe40000000000 */
[----:B------:R-:W-:Y:S05]  /*2740*/  @!P0 BRA `(.L_x_107) ;  /* 0x0000000000cc8947 */ /* 0x000fea0003800000 */
[----:B------:R-:W-:-:S13]  /*2750*/  FSETP.NEU.AND P0, PT, |R28|, +INF , PT ;  /* 0x7f8000001c00780b */ /* 0x000fda0003f0d200 */
[----:B------:R-:W-:Y:S01]  /*2760*/  @!P0 FMUL R33, RZ, R28 ;  /* 0x0000001cff218220 */ /* 0x000fe20000400000 */
[----:B------:R-:W-:Y:S01]  /*2770*/  @!P0 MOV R34, RZ ;  /* 0x000000ff00228202 */ /* 0x000fe20000000f00 */
[----:B------:R-:W-:Y:S06]  /*2780*/  @!P0 BRA `(.L_x_107) ;  /* 0x0000000000bc8947 */ /* 0x000fec0003800000 */
[----:B------:R-:W-:Y:S01]  /*2790*/  IMAD.SHL.U32 R4, R28, 0x100, RZ ;  /* 0x000001001c047824 */ /* 0x000fe200078e00ff */
[----:B------:R-:W-:Y:S01]  /*27a0*/  UMOV UR4, URZ ;  /* 0x000000ff00047c82 */ /* 0x000fe20008000000 */
[----:B------:R-:W-:Y:S02]  /*27b0*/  IMAD.MOV.U32 R34, RZ, RZ, RZ ;  /* 0x000000ffff227224 */ /* 0x000fe400078e00ff */
[----:B------:R-:W-:Y:S01]  /*27c0*/  IMAD.MOV.U32 R29, RZ, RZ, RZ ;  /* 0x000000ffff1d7224 */ /* 0x000fe200078e00ff */
[----:B------:R-:W-:-:S07]  /*27d0*/  LOP3.LUT R35, R4, 0x80000000, RZ, 0xfc, !PT ;  /* 0x8000000004237812 */ /* 0x000fce00078efcff */
.L_x_108:
[----:B0-----:R-:W0:Y:S02]  /*27e0*/  LDC.64 R4, c[0x4][0x8] ;  /* 0x01000200ff047b82 */ /* 0x001e240000000a00 */
[----:B0-----:R-:W-:-:S05]  /*27f0*/  IMAD.WIDE.U32 R30, R29, 0x4, R4 ;  /* 0x000000041d1e7825 */ /* 0x001fca00078e0004 */
[----:B------:R-:W2:Y:S01]  /*2800*/  LDG.E.CONSTANT R4, desc[UR6][R30.64] ;  /* 0x000000061e047981 */ /* 0x000ea2000c1e9900 */
[C---:B------:R-:W-:Y:S01]  /*2810*/  IMAD R33, R29.reuse, 0x4, R1 ;  /* 0x000000041d217824 */ /* 0x040fe200078e0201 */
[----:B------:R-:W-:-:S04]  /*2820*/  IADD3 R29, PT, PT, R29, 0x1, RZ ;  /* 0x000000011d1d7810 */ /* 0x000fc80007ffe0ff */
        /* <DEDUP_REMOVED lines=21> */
[----:B---3--:R-:W-:Y:S02]  /*2980*/  @P0 SHF.L.W.U32.HI R4, R5, R30, R4 ;  /* 0x0000001e05040219 */ /* 0x008fe40000010e04 */
[--C-:B-1----:R-:W-:Y:S02]  /*2990*/  SHF.R.U32.HI R34, RZ, 0x1e, R29.reuse ;  /* 0x0000001eff227819 */ /* 0x102fe4000001161d */
[C---:B------:R-:W-:Y:S01]  /*29a0*/  SHF.L.W.U32.HI R33, R4.reuse, 0x2, R29 ;  /* 0x0000000204217819 */ /* 0x040fe20000010e1d */
[----:B------:R-:W-:-:S03]  /*29b0*/  IMAD.SHL.U32 R4, R4, 0x4, RZ ;  /* 0x0000000404047824 */ /* 0x000fc600078e00ff */
[----:B------:R-:W-:Y:S02]  /*29c0*/  SHF.R.S32.HI R5, RZ, 0x1f, R33 ;  /* 0x0000001fff057819 */ /* 0x000fe40000011421 */
[----:B------:R-:W-:Y:S02]  /*29d0*/  LOP3.LUT R28, R33, R28, RZ, 0x3c, !PT ;  /* 0x0000001c211c7212 */ /* 0x000fe400078e3cff */
[C---:B------:R-:W-:Y:S02]  /*29e0*/  LOP3.LUT R4, R5.reuse, R4, RZ, 0x3c, !PT ;  /* 0x0000000405047212 */ /* 0x040fe400078e3cff */
[----:B------:R-:W-:Y:S02]  /*29f0*/  LOP3.LUT R5, R5, R33, RZ, 0x3c, !PT ;  /* 0x0000002105057212 */ /* 0x000fe400078e3cff */
[----:B------:R-:W-:Y:S02]  /*2a00*/  LEA.HI R34, R33, R34, RZ, 0x1 ;  /* 0x0000002221227211 */ /* 0x000fe400078f08ff */
[----:B------:R-:W-:-:S02]  /*2a10*/  ISETP.GE.AND P0, PT, R28, RZ, PT ;  /* 0x000000ff1c00720c */ /* 0x000fc40003f06270 */
[----:B------:R-:W0:Y:S01]  /*2a20*/  I2F.F64.S64 R4, R4 ;  /* 0x0000000400047312 */ /* 0x000e220000301c00 */
[----:B------:R-:W-:-:S04]  /*2a30*/  IMAD.MOV R28, RZ, RZ, -R34 ;  /* 0x000000ffff1c7224 */ /* 0x000fc800078e0a22 */
[----:B------:R-:W-:Y:S01]  /*2a40*/  @!P1 IMAD.MOV.U32 R34, RZ, RZ, R28 ;  /* 0x000000ffff229224 */ /* 0x000fe200078e001c */
[----:B0-----:R-:W-:-:S10]  /*2a50*/  DMUL R30, R4, UR4 ;  /* 0x00000004041e7c28 */ /* 0x001fd40008000000 */
[----:B------:R-:W0:Y:S02]  /*2a60*/  F2F.F32.F64 R30, R30 ;  /* 0x0000001e001e7310 */ /* 0x000e240000301000 */
[----:B0-----:R-:W-:-:S07]  /*2a70*/  FSEL R33, -R30, R30, !P0 ;  /* 0x0000001e1e217208 */ /* 0x001fce0004000100 */
.L_x_107:
[----:B------:R-:W-:Y:S05]  /*2a80*/  BSYNC.RECONVERGENT B0 ;  /* 0x0000000000007941 */ /* 0x000fea0003800200 */
.L_x_106:
[----:B------:R-:W-:Y:S01]  /*2a90*/  FMUL R4, R33, R33 ;  /* 0x0000002121047220 */ /* 0x000fe20000400000 */
[C---:B------:R-:W-:Y:S01]  /*2aa0*/  LOP3.LUT R5, R34.reuse, 0x1, RZ, 0xc0, !PT ;  /* 0x0000000122057812 */ /* 0x040fe200078ec0ff */
[----:B------:R-:W-:Y:S01]  /*2ab0*/  BSSY.RECONVERGENT B0, `(.L_x_109) ;  /* 0x000001e000007945 */ /* 0x000fe20003800200 */
[----:B------:R-:W-:Y:S01]  /*2ac0*/  LOP3.LUT P1, RZ, R34, 0x2, RZ, 0xc0, !PT ;  /* 0x0000000222ff7812 */ /* 0x000fe2000782c0ff */
[----:B------:R-:W-:Y:S01]  /*2ad0*/  FFMA R2, R4, R2, -0.0013887860113754868507 ;  /* 0xbab607ed04027423 */ /* 0x000fe20000000002 */
[----:B------:R-:W-:-:S04]  /*2ae0*/  ISETP.NE.U32.AND P0, PT, R5, 0x1, PT ;  /* 0x000000010500780c */ /* 0x000fc80003f05070 */
[----:B------:R-:W-:Y:S02]  /*2af0*/  FSEL R29, R8, 0.041666727513074874878, P0 ;  /* 0x3d2aaabb081d7808 */ /* 0x000fe40000000000 */
[----:B------:R-:W-:Y:S02]  /*2b00*/  FSEL R5, R2, -0.00019574658654164522886, !P0 ;  /* 0xb94d415302057808 */ /* 0x000fe40004000000 */
[----:B------:R-:W-:Y:S02]  /*2b10*/  FSEL R33, R33, 1, P0 ;  /* 0x3f80000021217808 */ /* 0x000fe40000000000 */
[----:B------:R-:W-:Y:S01]  /*2b20*/  FSEL R22, -R22, -0.4999999701976776123, P0 ;  /* 0xbeffffff16167808 */ /* 0x000fe20000000100 */
[C---:B------:R-:W-:Y:S01]  /*2b30*/  FFMA R5, R4.reuse, R5, R29 ;  /* 0x0000000504057223 */ /* 0x040fe2000000001d */
[----:B------:R-:W-:Y:S01]  /*2b40*/  FMUL R29, R27, R32 ;  /* 0x000000201b1d7220 */ /* 0x000fe20000400000 */
[C---:B------:R-:W-:Y:S02]  /*2b50*/  FFMA R2, R4.reuse, R33, RZ ;  /* 0x0000002104027223 */ /* 0x040fe400000000ff */
[----:B------:R-:W-:Y:S01]  /*2b60*/  FFMA R5, R4, R5, R22 ;  /* 0x0000000504057223 */ /* 0x000fe20000000016 */
[----:B------:R-:W-:-:S03]  /*2b70*/  FMUL R4, R29, R29 ;  /* 0x0000001d1d047220 */ /* 0x000fc60000400000 */
[----:B------:R-:W-:Y:S01]  /*2b80*/  FFMA R2, R2, R5, R33 ;  /* 0x0000000502027223 */ /* 0x000fe20000000021 */
[----:B------:R-:W-:-:S03]  /*2b90*/  FFMA R5, R3, R3, R4 ;  /* 0x0000000303057223 */ /* 0x000fc60000000004 */
[----:B------:R-:W-:-:S04]  /*2ba0*/  @P1 FADD R2, RZ, -R2 ;  /* 0x80000002ff021221 */ /* 0x000fc80000000000 */
[----:B------:R-:W-:-:S04]  /*2bb0*/  FMUL R2, R27, R2 ;  /* 0x000000021b027220 */ /* 0x000fc80000400000 */
[----:B------:R-:W-:-:S04]  /*2bc0*/  FFMA R5, R2, R2, R5 ;  /* 0x0000000202057223 */ /* 0x000fc80000000005 */
[----:B------:R0:W1:Y:S01]  /*2bd0*/  MUFU.RSQ R4, R5 ;  /* 0x0000000500047308 */ /* 0x0000620000001400 */
[----:B------:R-:W-:-:S04]  /*2be0*/  IADD3 R8, PT, PT, R5, -0xd000000, RZ ;  /* 0xf300000005087810 */ /* 0x000fc80007ffe0ff */
[----:B------:R-:W-:-:S13]  /*2bf0*/  ISETP.GT.U32.AND P0, PT, R8, 0x727fffff, PT ;  /* 0x727fffff0800780c */ /* 0x000fda0003f04070 */
[----:B01----:R-:W-:Y:S05]  /*2c00*/  @!P0 BRA `(.L_x_110) ;  /* 0x0000000000108947 */ /* 0x003fea0003800000 */
[----:B------:R-:W-:-:S07]  /*2c10*/  MOV R4, 0x2c30 ;  /* 0x00002c3000047802 */ /* 0x000fce0000000f00 */
[----:B------:R-:W-:Y:S05]  /*2c20*/  CALL.REL.NOINC `($__internal_2_$__cuda_sm20_sqrt_rn_f32_slowpath) ;  /* 0x0000007800047944 */ /* 0x000fea0003c00000 */
[----:B------:R-:W-:Y:S01]  /*2c30*/  IMAD.MOV.U32 R30, RZ, RZ, R34 ;  /* 0x000000ffff1e7224 */ /* 0x000fe200078e0022 */
[----:B------:R-:W-:Y:S06]  /*2c40*/  BRA `(.L_x_111) ;  /* 0x0000000000107947 */ /* 0x000fec0003800000 */
.L_x_110:
[----:B------:R-:W-:Y:S01]  /*2c50*/  FMUL.FTZ R30, R5, R4 ;  /* 0x00000004051e7220 */ /* 0x000fe20000410000 */
[----:B------:R-:W-:-:S03]  /*2c60*/  FMUL.FTZ R4, R4, 0.5 ;  /* 0x3f00000004047820 */ /* 0x000fc60000410000 */
[----:B------:R-:W-:-:S04]  /*2c70*/  FFMA R5, -R30, R30, R5 ;  /* 0x0000001e1e057223 */ /* 0x000fc80000000105 */
[----:B------:R-:W-:-:S07]  /*2c80*/  FFMA R30, R5, R4, R30 ;  /* 0x00000004051e7223 */ /* 0x000fce000000001e */
.L_x_111:
[----:B------:R-:W-:Y:S05]  /*2c90*/  BSYNC.RECONVERGENT B0 ;  /* 0x0000000000007941 */ /* 0x000fea0003800200 */
.L_x_109:
        /* <DEDUP_REMOVED lines=14> */
.L_x_113:
[----:B------:R-:W-:Y:S05]  /*2d80*/  BSYNC.RECONVERGENT B3 ;  /* 0x0000000000037941 */ /* 0x000fea0003800200 */
.L_x_112:
        /* <DEDUP_REMOVED lines=14> */
.L_x_115:
[----:B------:R-:W-:Y:S05]  /*2e70*/  BSYNC.RECONVERGENT B3 ;  /* 0x0000000000037941 */ /* 0x000fea0003800200 */
.L_x_114:
        /* <DEDUP_REMOVED lines=13> */
[----:B------:R-:W-:-:S07]  /*2f50*/  MOV R33, R4 ;  /* 0x0000000400217202 */ /* 0x000fce0000000f00 */
.L_x_117:
[----:B------:R-:W-:Y:S05]  /*2f60*/  BSYNC.RECONVERGENT B3 ;  /* 0x0000000000037941 */ /* 0x000fea0003800200 */
.L_x_116:
[----:B------:R-:W-:Y:S01]  /*2f70*/  FMUL R2, R29, R20 ;  /* 0x000000141d027220 */ /* 0x000fe20000400000 */
[----:B------:R-:W-:Y:S01]  /*2f80*/  UMOV UR4, 0xcccccccd ;  /* 0xcccccccd00047882 */ /* 0x000fe20000000000 */
[----:B------:R-:W-:Y:S02]  /*2f90*/  UMOV UR5, 0x3fe0cccc ;  /* 0x3fe0cccc00057882 */ /* 0x000fe40000000000 */
[----:B------:R-:W-:-:S04]  /*2fa0*/  FFMA R2, R27, R0, R2 ;  /* 0x000000001b027223 */ /* 0x000fc80000000002 */
[----:B------:R-:W-:-:S04]  /*2fb0*/  FFMA R8, R33, R18, R2 ;  /* 0x0000001221087223 */ /* 0x000fc80000000002 */
[----:B------:R-:W0:Y:S08]  /*2fc0*/  F2F.F64.F32 R4, R8 ;  /* 0x0000000800047310 */ /* 0x000e300000201800 */
[----:B------:R-:W1:Y:S01]  /*2fd0*/  F2F.F64.F32 R2, -R8 ;  /* 0x8000000800027310 */ /* 0x000e620000201800 */
[----:B0-----:R-:W-:Y:S01]  /*2fe0*/  IMAD.MOV.U32 R22, RZ, RZ, R5 ;  /* 0x000000ffff167224 */ /* 0x001fe200078e0005 */
[----:B-1----:R-:W-:Y:S01]  /*2ff0*/  DSETP.MAX.AND P0, P1, R4, R2, PT ;  /* 0x000000020400722a */ /* 0x002fe2000390f000 */
[----:B------:R-:W-:-:S05]  /*3000*/  IMAD.MOV.U32 R31, RZ, RZ, R3 ;  /* 0x000000ffff1f7224 */ /* 0x000fca00078e0003 */
[----:B------:R-:W-:Y:S02]  /*3010*/  FSEL R35, R22, R31, P0 ;  /* 0x0000001f16237208 */ /* 0x000fe40000000000 */
[----:B------:R-:W-:-:S06]  /*3020*/  SEL R2, R4, R2, P0 ;  /* 0x0000000204027207 */ /* 0x000fcc0000000000 */
[----:B------:R-:W-:-:S05]  /*3030*/  @P1 LOP3.LUT R35, R31, 0x80000, RZ, 0xfc, !PT ;  /* 0x000800001f231812 */ /* 0x000fca00078efcff */
[----:B------:R-:W-:-:S06]  /*3040*/  IMAD.MOV.U32 R3, RZ, RZ, R35 ;  /* 0x000000ffff037224 */ /* 0x000fcc00078e0023 */
[----:B------:R-:W-:-:S14]  /*3050*/  DSETP.GT.AND P0, PT, R2, UR4, PT ;  /* 0x0000000402007e2a */ /* 0x000fdc000bf04000 */
[----:B------:R-:W-:Y:S05]  /*3060*/  @P0 BRA `(.L_x_94) ;  /* 0x0000002c00dc0947 */ /* 0x000fea0003800000 */
[----:B------:R-:W0:Y:S01]  /*3070*/  LDCU UR4, c[0x0][0x384] ;  /* 0x00007080ff0477ac */ /* 0x000e220008000800 */
[----:B------:R-:W-:Y:S01]  /*3080*/  IMAD.MOV.U32 R2, RZ, RZ, -0x1 ;  /* 0xffffffffff027424 */ /* 0x000fe200078e00ff */
[----:B------:R-:W-:Y:S01]  /*3090*/  MOV R3, 0xffffffff ;  /* 0xffffffff00037802 */ /* 0x000fe20000000f00 */
[----:B0-----:R-:W-:-:S09]  /*30a0*/  UISETP.GE.AND UP0, UPT, UR4, 0x1, UPT ;  /* 0x000000010400788c */ /* 0x001fd2000bf06270 */
[----:B------:R-:W-:Y:S05]  /*30b0*/  BRA.U !UP0, `(.L_x_118) ;  /* 0x0000002d08b47547 */ /* 0x000fea000b800000 */
[----:B------:R-:W-:Y:S02]  /*30c0*/  IMAD.MOV.U32 R37, RZ, RZ, 0x497423fe ;  /* 0x497423feff257424 */ /* 0x000fe400078e00ff */
[----:B------:R-:W-:Y:S02]  /*30d0*/  IMAD.MOV.U32 R35, RZ, RZ, -0x1 ;  /* 0xffffffffff237424 */ /* 0x000fe400078e00ff */
[----:B------:R-:W-:-:S07]  /*30e0*/  IMAD.MOV.U32 R36, RZ, RZ, RZ ;  /* 0x000000ffff247224 */ /* 0x000fce00078e00ff */
.L_x_158:
[----:B------:R-:W-:Y:S01]  /*30f0*/  I2FP.F32.U32 R3, R36 ;  /* 0x0000002400037245 */ /* 0x000fe20000201000 */
[----:B------:R-:W-:Y:S04]  /*3100*/  BSSY.RECONVERGENT B0, `(.L_x_119) ;  /* 0x000003e000007945 */ /* 0x000fe80003800200 */
[----:B------:R-:W-:-:S04]  /*3110*/  FMUL R8, R3, R12 ;  /* 0x0000000c03087220 */ /* 0x000fc80000400000 */
[C---:B------:R-:W-:Y:S01]  /*3120*/  FMUL R2, R8.reuse, 0.63661974668502807617 ;  /* 0x3f22f98308027820 */ /* 0x040fe20000400000 */
[----:B------:R-:W-:-:S03]  /*3130*/  FSETP.GE.AND P0, PT, |R8|, 105615, PT ;  /* 0x47ce47800800780b */ /* 0x000fc60003f06200 */
[----:B------:R-:W0:Y:S02]  /*3140*/  F2I.NTZ R39, R2 ;  /* 0x0000000200277305 */ /* 0x000e240000203100 */
[----:B0-----:R-:W-:Y:S01]  /*3150*/  I2FP.F32.S32 R3, R39 ;  /* 0x0000002700037245 */ /* 0x001fe20000201400 */
[----:B------:R-:W-:-:S04]  /*3160*/  IMAD.MOV.U32 R28, RZ, RZ, R39 ;  /* 0x000000ffff1c7224 */ /* 0x000fc800078e0027 */
[----:B------:R-:W-:-:S04]  /*3170*/  FFMA R4, R3, -1.5707962512969970703, R8 ;  /* 0xbfc90fda03047823 */ /* 0x000fc80000000008 */
[----:B------:R-:W-:-:S04]  /*3180*/  FFMA R4, R3, -7.5497894158615963534e-08, R4 ;  /* 0xb3a2216803047823 */ /* 0x000fc80000000004 */
[----:B------:R-:W-:-:S05]  /*3190*/  FFMA R22, R3, -5.3903029534742383927e-15, R4 ;  /* 0xa7c234c503167823 */ /* 0x000fca0000000004 */
[----:B------:R-:W-:Y:S01]  /*31a0*/  MOV R3, R22 ;  /* 0x0000001600037202 */ /* 0x000fe20000000f00 */
[----:B------:R-:W-:Y:S06]  /*31b0*/  @!P0 BRA `(.L_x_120) ;  /* 0x0000000000c88947 */ /* 0x000fec0003800000 */
[----:B------:R-:W-:-:S13]  /*31c0*/  FSETP.NEU.AND P1, PT, |R8|, +INF , PT ;  /* 0x7f8000000800780b */ /* 0x000fda0003f2d200 */
[----:B------:R-:W-:Y:S01]  /*31d0*/  @!P1 FMUL R3, RZ, R8 ;  /* 0x00000008ff039220 */ /* 0x000fe20000400000 */
[----:B------:R-:W-:Y:S01]  /*31e0*/  @!P1 IMAD.MOV.U32 R39, RZ, RZ, RZ ;  /* 0x000000ffff279224 */ /* 0x000fe200078e00ff */
[----:B------:R-:W-:Y:S06]  /*31f0*/  @!P1 BRA `(.L_x_120) ;  /* 0x0000000000b89947 */ /* 0x000fec0003800000 */
[----:B------:R-:W-:Y:S01]  /*3200*/  IMAD.SHL.U32 R2, R8, 0x100, RZ ;  /* 0x0000010008027824 */ /* 0x000fe200078e00ff */
[----:B------:R-:W-:Y:S01]  /*3210*/  CS2R R30, SRZ ;  /* 0x00000000001e7805 */ /* 0x000fe2000001ff00 */
[----:B------:R-:W-:-:S03]  /*3220*/  UMOV UR4, URZ ;  /* 0x000000ff00047c82 */ /* 0x000fc60008000000 */
[----:B------:R-:W-:-:S07]  /*3230*/  LOP3.LUT R41, R2, 0x80000000, RZ, 0xfc, !PT ;  /* 0x8000000002297812 */ /* 0x000fce00078efcff */
.L_x_121:
        /* <DEDUP_REMOVED lines=27> */
[C-C-:B0-----:R-:W-:Y:S01]  /*33f0*/  SHF.L.W.U32.HI R39, R2.reuse, 0x2, R31.reuse ;  /* 0x0000000202277819 */ /* 0x141fe20000010e1f */
[----:B------:R-:W-:Y:S01]  /*3400*/  IMAD.SHL.U32 R2, R2, 0x4, RZ ;  /* 0x0000000402027824 */ /* 0x000fe200078e00ff */
[----:B-1----:R-:W-:Y:S02]  /*3410*/  SHF.R.U32.HI R30, RZ, 0x1e, R31 ;  /* 0x0000001eff1e7819 */ /* 0x002fe4000001161f */
[----:B------:R-:W-:-:S02]  /*3420*/  SHF.R.S32.HI R3, RZ, 0x1f, R39 ;  /* 0x0000001fff037819 */ /* 0x000fc40000011427 */
[----:B------:R-:W-:Y:S02]  /*3430*/  LOP3.LUT R31, R39, R8, RZ, 0x3c, !PT ;  /* 0x00000008271f7212 */ /* 0x000fe400078e3cff */
        /* <DEDUP_REMOVED lines=10> */
.L_x_120:
[----:B------:R-:W-:Y:S05]  /*34e0*/  BSYNC.RECONVERGENT B0 ;  /* 0x0000000000007941 */ /* 0x000fea0003800200 */
.L_x_119:
[----:B------:R-:W-:Y:S02]  /*34f0*/  IMAD.MOV.U32 R30, RZ, RZ, 0x37cbac00 ;  /* 0x37cbac00ff1e7424 */ /* 0x000fe400078e00ff */
[----:B------:R-:W-:Y:S01]  /*3500*/  FMUL R5, R3, R3 ;  /* 0x0000000303057220 */ /* 0x000fe20000400000 */
[C---:B------:R-:W-:Y:S01]  /*3510*/  LOP3.LUT R4, R39.reuse, 0x1, RZ, 0xc0, !PT ;  /* 0x0000000127047812 */ /* 0x040fe200078ec0ff */
[----:B------:R-:W-:Y:S01]  /*3520*/  VIADD R34, R39, 0x1 ;  /* 0x0000000127227836 */ /* 0x000fe20000000000 */
[----:B------:R-:W-:Y:S01]  /*3530*/  MOV R31, 0x3c0885e4 ;  /* 0x3c0885e4001f7802 */ /* 0x000fe20000000f00 */
[----:B------:R-:W-:Y:S01]  /*3540*/  FFMA R2, R5, R30, -0.0013887860113754868507 ;  /* 0xbab607ed05027423 */ /* 0x000fe2000000001e */
[----:B------:R-:W-:Y:S01]  /*3550*/  ISETP.NE.U32.AND P1, PT, R4, 0x1, PT ;  /* 0x000000010400780c */ /* 0x000fe20003f25070 */
[----:B------:R-:W-:Y:S01]  /*3560*/  IMAD.MOV.U32 R32, RZ, RZ, 0x3e2aaaa8 ;  /* 0x3e2aaaa8ff207424 */ /* 0x000fe200078e00ff */
[----:B------:R-:W-:Y:S01]  /*3570*/  LOP3.LUT P2, RZ, R34, 0x2, RZ, 0xc0, !PT ;  /* 0x0000000222ff7812 */ /* 0x000fe2000784c0ff */
[----:B------:R-:W-:Y:S01]  /*3580*/  BSSY.RECONVERGENT B0, `(.L_x_122) ;  /* 0x0000040000007945 */ /* 0x000fe20003800200 */
[----:B------:R-:W-:Y:S01]  /*3590*/  FSEL R2, R2, -0.00019574658654164522886, P1 ;  /* 0xb94d415302027808 */ /* 0x000fe20000800000 */
[----:B------:R-:W-:Y:S01]  /*35a0*/  IMAD.MOV.U32 R41, RZ, RZ, R28 ;  /* 0x000000ffff297224 */ /* 0x000fe200078e001c */
[----:B------:R-:W-:-:S02]  /*35b0*/  FSEL R4, R31, 0.041666727513074874878, !P1 ;  /* 0x3d2aaabb1f047808 */ /* 0x000fc40004800000 */
[----:B------:R-:W-:Y:S02]  /*35c0*/  FSEL R34, R3, 1, !P1 ;  /* 0x3f80000003227808 */ /* 0x000fe40004800000 */
[----:B------:R-:W-:Y:S01]  /*35d0*/  FSEL R39, -R32, -0.4999999701976776123, !P1 ;  /* 0xbeffffff20277808 */ /* 0x000fe20004800100 */
[C---:B------:R-:W-:Y:S02]  /*35e0*/  FFMA R2, R5.reuse, R2, R4 ;  /* 0x0000000205027223 */ /* 0x040fe40000000004 */
[C---:B------:R-:W-:Y:S02]  /*35f0*/  FFMA R3, R5.reuse, R34, RZ ;  /* 0x0000002205037223 */ /* 0x040fe400000000ff */
[----:B------:R-:W-:-:S04]  /*3600*/  FFMA R2, R5, R2, R39 ;  /* 0x0000000205027223 */ /* 0x000fc80000000027 */
[----:B------:R-:W-:Y:S01]  /*3610*/  FFMA R34, R3, R2, R34 ;  /* 0x0000000203227223 */ /* 0x000fe20000000022 */
[----:B------:R-:W-:-:S03]  /*3620*/  IMAD.MOV.U32 R2, RZ, RZ, R22 ;  /* 0x000000ffff027224 */ /* 0x000fc600078e0016 */
[----:B------:R-:W-:Y:S01]  /*3630*/  @P2 FADD R34, RZ, -R34 ;  /* 0x80000022ff222221 */ /* 0x000fe20000000000 */
[----:B------:R-:W-:Y:S06]  /*3640*/  @!P0 BRA `(.L_x_123) ;  /* 0x0000000000cc8947 */ /* 0x000fec0003800000 */
        /* <DEDUP_REMOVED lines=9> */
.L_x_124:
        /* <DEDUP_REMOVED lines=27> */
[C-C-:B------:R-:W-:Y:S01]  /*3890*/  SHF.L.W.U32.HI R41, R3.reuse, 0x2, R38.reuse ;  /* 0x0000000203297819 */ /* 0x140fe20000010e26 */
[----:B------:R-:W-:Y:S01]  /*38a0*/  IMAD.SHL.U32 R3, R3, 0x4, RZ ;  /* 0x0000000403037824 */ /* 0x000fe200078e00ff */
[----:B------:R-:W-:Y:S02]  /*38b0*/  SHF.R.U32.HI R38, RZ, 0x1e, R38 ;  /* 0x0000001eff267819 */ /* 0x000fe40000011626 */
[----:B------:R-:W-:Y:S02]  /*38c0*/  SHF.R.S32.HI R4, RZ, 0x1f, R41 ;  /* 0x0000001fff047819 */ /* 0x000fe40000011429 */
[----:B-1----:R-:W-:Y:S02]  /*38d0*/  LOP3.LUT R39, R41, R8, RZ, 0x3c, !PT ;  /* 0x0000000829277212 */ /* 0x002fe400078e3cff */
[C---:B------:R-:W-:Y:S02]  /*38e0*/  LOP3.LUT R2, R4.reuse, R3, RZ, 0x3c, !PT ;  /* 0x0000000304027212 */ /* 0x040fe400078e3cff */
[----:B------:R-:W-:-:S02]  /*38f0*/  LOP3.LUT R3, R4, R41, RZ, 0x3c, !PT ;  /* 0x0000002904037212 */ /* 0x000fc400078e3cff */
        /* <DEDUP_REMOVED lines=8> */
.L_x_123:
[----:B------:R-:W-:Y:S05]  /*3980*/  BSYNC.RECONVERGENT B0 ;  /* 0x0000000000007941 */ /* 0x000fea0003800200 */
.L_x_122:
[----:B------:R-:W-:Y:S01]  /*3990*/  FMUL R3, R2, R2 ;  /* 0x0000000202037220 */ /* 0x000fe20000400000 */
[----:B------:R-:W-:Y:S01]  /*39a0*/  LOP3.LUT R5, R41, 0x1, RZ, 0xc0, !PT ;  /* 0x0000000129057812 */ /* 0x000fe200078ec0ff */
[----:B------:R-:W-:Y:S02]  /*39b0*/  BSSY.RECONVERGENT B0, `(.L_x_125) ;  /* 0x0000043000007945 */ /* 0x000fe40003800200 */
[----:B------:R-:W-:Y:S01]  /*39c0*/  FFMA R4, R3, R30, -0.0013887860113754868507 ;  /* 0xbab607ed03047423 */ /* 0x000fe2000000001e */
[----:B------:R-:W-:Y:S02]  /*39d0*/  ISETP.NE.U32.AND P1, PT, R5, 0x1, PT ;  /* 0x000000010500780c */ /* 0x000fe40003f25070 */
[----:B------:R-:W-:Y:S01]  /*39e0*/  IADD3 R5, PT, PT, R41, 0x1, RZ ;  /* 0x0000000129057810 */ /* 0x000fe20007ffe0ff */
[----:B------:R-:W-:Y:S01]  /*39f0*/  IMAD.MOV.U32 R41, RZ, RZ, R28 ;  /* 0x000000ffff297224 */ /* 0x000fe200078e001c */
[----:B------:R-:W-:Y:S02]  /*3a00*/  FSEL R4, R4, -0.00019574658654164522886, P1 ;  /* 0xb94d415304047808 */ /* 0x000fe40000800000 */
[----:B------:R-:W-:-:S02]  /*3a10*/  FSEL R40, R31, 0.041666727513074874878, !P1 ;  /* 0x3d2aaabb1f287808 */ /* 0x000fc40004800000 */
[----:B------:R-:W-:Y:S02]  /*3a20*/  LOP3.LUT P2, RZ, R5, 0x2, RZ, 0xc0, !PT ;  /* 0x0000000205ff7812 */ /* 0x000fe4000784c0ff */
[----:B------:R-:W-:Y:S01]  /*3a30*/  FSEL R38, R2, 1, !P1 ;  /* 0x3f80000002267808 */ /* 0x000fe20004800000 */
[C---:B------:R-:W-:Y:S01]  /*3a40*/  FFMA R4, R3.reuse, R4, R40 ;  /* 0x0000000403047223 */ /* 0x040fe20000000028 */
[----:B------:R-:W-:Y:S01]  /*3a50*/  FSEL R39, -R32, -0.4999999701976776123, !P1 ;  /* 0xbeffffff20277808 */ /* 0x000fe20004800100 */
[----:B------:R-:W-:Y:S02]  /*3a60*/  IMAD.MOV.U32 R2, RZ, RZ, R22 ;  /* 0x000000ffff027224 */ /* 0x000fe400078e0016 */
        /* <DEDUP_REMOVED lines=13> */
.L_x_127:
[----:B0-----:R-:W0:Y:S02]  /*3b40*/  LDC.64 R2, c[0x4][0x8] ;  /* 0x01000200ff027b82 */ /* 0x001e240000000a00 */
[----:B0-----:R-:W-:-:S05]  /*3b50*/  IMAD.WIDE.U32 R4, R41, 0x4, R2 ;  /* 0x0000000429047825 */ /* 0x001fca00078e0002 */
[----:B------:R-:W2:Y:S01]  /*3b60*/  LDG.E.CONSTANT R2, desc[UR6][R4.64] ;  /* 0x0000000604027981 */ /* 0x000ea2000c1e9900 */
[C---:B------:R-:W-:Y:S01]  /*3b70*/  LEA R42, R41.reuse, R1, 0x2 ;  /* 0x00000001292a7211 */ /* 0x040fe200078e10ff */
        /* <DEDUP_REMOVED lines=32> */
[----:B------:R-:W1:Y:S01]  /*3d80*/  I2F.F64.S64 R2, R2 ;  /* 0x0000000200027312 */ /* 0x000e620000301c00 */
[----:B------:R-:W-:-:S05]  /*3d90*/  IMAD.MOV R39, RZ, RZ, -R41 ;  /* 0x000000ffff277224 */ /* 0x000fca00078e0a29 */
[----:B------:R-:W-:Y:S01]  /*3da0*/  @!P2 MOV R41, R39 ;  /* 0x000000270029a202 */ /* 0x000fe20000000f00 */
[----:B-1----:R-:W-:-:S10]  /*3db0*/  DMUL R4, R2, UR4 ;  /* 0x0000000402047c28 */ /* 0x002fd40008000000 */
[----:B------:R-:W1:Y:S02]  /*3dc0*/  F2F.F32.F64 R4, R4 ;  /* 0x0000000400047310 */ /* 0x000e640000301000 */
[----:B-1----:R-:W-:-:S07]  /*3dd0*/  FSEL R2, -R4, R4, !P1 ;  /* 0x0000000404027208 */ /* 0x002fce0004800100 */
.L_x_126:
[----:B------:R-:W-:Y:S05]  /*3de0*/  BSYNC.RECONVERGENT B0 ;  /* 0x0000000000007941 */ /* 0x000fea0003800200 */
.L_x_125:
[----:B------:R-:W-:Y:S01]  /*3df0*/  FMUL R3, R2, R2 ;  /* 0x0000000202037220 */ /* 0x000fe20000400000 */
[----:B------:R-:W-:Y:S01]  /*3e00*/  LOP3.LUT R5, R41, 0x1, RZ, 0xc0, !PT ;  /* 0x0000000129057812 */ /* 0x000fe200078ec0ff */
[----:B------:R-:W-:Y:S02]  /*3e10*/  BSSY.RECONVERGENT B0, `(.L_x_128) ;  /* 0x0000044000007945 */ /* 0x000fe40003800200 */
[----:B------:R-:W-:Y:S01]  /*3e20*/  FFMA R4, R3, R30, -0.0013887860113754868507 ;  /* 0xbab607ed03047423 */ /* 0x000fe2000000001e */
[----:B------:R-:W-:Y:S01]  /*3e30*/  ISETP.NE.U32.AND P1, PT, R5, 0x1, PT ;  /* 0x000000010500780c */ /* 0x000fe20003f25070 */
[----:B------:R-:W-:Y:S02]  /*3e40*/  VIADD R5, R41, 0x1 ;  /* 0x0000000129057836 */ /* 0x000fe40000000000 */
[----:B------:R-:W-:Y:S01]  /*3e50*/  IMAD.MOV.U32 R41, RZ, RZ, R28 ;  /* 0x000000ffff297224 */ /* 0x000fe200078e001c */
[----:B------:R-:W-:Y:S02]  /*3e60*/  FSEL R4, R4, -0.00019574658654164522886, P1 ;  /* 0xb94d415304047808 */ /* 0x000fe40000800000 */
[----:B0-----:R-:W-:-:S02]  /*3e70*/  FSEL R42, R31, 0.041666727513074874878, !P1 ;  /* 0x3d2aaabb1f2a7808 */ /* 0x001fc40004800000 */
        /* <DEDUP_REMOVED lines=19> */
.L_x_130:
        /* <DEDUP_REMOVED lines=42> */
.L_x_129:
[----:B------:R-:W-:Y:S05]  /*4250*/  BSYNC.RECONVERGENT B0 ;  /* 0x0000000000007941 */ /* 0x000fea0003800200 */
.L_x_128:
[----:B------:R-:W-:Y:S01]  /*4260*/  FMUL R3, R2, R2 ;  /* 0x0000000202037220 */ /* 0x000fe20000400000 */
[----:B------:R-:W-:Y:S01]  /*4270*/  LOP3.LUT R5, R41, 0x1, RZ, 0xc0, !PT ;  /* 0x0000000129057812 */ /* 0x000fe200078ec0ff */
[----:B------:R-:W-:Y:S02]  /*4280*/  BSSY.RECONVERGENT B0, `(.L_x_131) ;  /* 0x0000045000007945 */ /* 0x000fe40003800200 */
[----:B------:R-:W-:Y:S01]  /*4290*/  FFMA R4, R3, R30, -0.0013887860113754868507 ;  /* 0xbab607ed03047423 */ /* 0x000fe2000000001e */
[----:B------:R-:W-:Y:S01]  /*42a0*/  ISETP.NE.U32.AND P1, PT, R5, 0x1, PT ;  /* 0x000000010500780c */ /* 0x000fe20003f25070 */
[----:B------:R-:W-:Y:S01]  /*42b0*/  VIADD R5, R41, 0x1 ;  /* 0x0000000129057836 */ /* 0x000fe20000000000 */
[----:B------:R-:W-:Y:S02]  /*42c0*/  MOV R41, R28 ;  /* 0x0000001c00297202 */ /* 0x000fe40000000f00 */
[----:B------:R-:W-:Y:S02]  /*42d0*/  FSEL R4, R4, -0.00019574658654164522886, P1 ;  /* 0xb94d415304047808 */ /* 0x000fe40000800000 */
[----:B------:R-:W-:-:S02]  /*42e0*/  FSEL R42, R31, 0.041666727513074874878, !P1 ;  /* 0x3d2aaabb1f2a7808 */ /* 0x000fc40004800000 */
[----:B------:R-:W-:Y:S02]  /*42f0*/  LOP3.LUT P2, RZ, R5, 0x2, RZ, 0xc0, !PT ;  /* 0x0000000205ff7812 */ /* 0x000fe4000784c0ff */
[----:B------:R-:W-:Y:S01]  /*4300*/  FSEL R5, -R32, -0.4999999701976776123, !P1 ;  /* 0xbeffffff20057808 */ /* 0x000fe20004800100 */
[----:B------:R-:W-:Y:S01]  /*4310*/  FFMA R4, R3, R4, R42 ;  /* 0x0000000403047223 */ /* 0x000fe2000000002a */
[----:B------:R-:W-:-:S03]  /*4320*/  FSEL R2, R2, 1, !P1 ;  /* 0x3f80000002027808 */ /* 0x000fc60004800000 */
[C---:B------:R-:W-:Y:S02]  /*4330*/  FFMA R4, R3.reuse, R4, R5 ;  /* 0x0000000403047223 */ /* 0x040fe40000000005 */
[----:B------:R-:W-:-:S04]  /*4340*/  FFMA R3, R3, R2, RZ ;  /* 0x0000000203037223 */ /* 0x000fc800000000ff */
[----:B------:R-:W-:-:S04]  /*4350*/  FFMA R2, R3, R4, R2 ;  /* 0x0000000403027223 */ /* 0x000fc80000000002 */
[----:B------:R-:W-:-:S04]  /*4360*/  @P2 FADD R2, RZ, -R2 ;  /* 0x80000002ff022221 */ /* 0x000fc80000000000 */
[----:B------:R-:W-:Y:S01]  /*4370*/  FADD R39, -R2, 1 ;  /* 0x3f80000002277421 */ /* 0x000fe20000000100 */
[----:B------:R-:W-:-:S03]  /*4380*/  IMAD.MOV.U32 R2, RZ, RZ, R22 ;  /* 0x000000ffff027224 */ /* 0x000fc600078e0016 */
[----:B------:R-:W-:Y:S01]  /*4390*/  FMUL R39, R24, R39 ;  /* 0x0000002718277220 */ /* 0x000fe20000400000 */
        /* <DEDUP_REMOVED lines=9> */
.L_x_133:
        /* <DEDUP_REMOVED lines=31> */
[----:B------:R-:W-:Y:S02]  /*4620*/  LEA.HI R41, R43, R42, RZ, 0x1 ;  /* 0x0000002a2b297211 */ /* 0x000fe400078f08ff */
[C---:B------:R-:W-:Y:S02]  /*4630*/  LOP3.LUT R2, R3.reuse, R2, RZ, 0x3c, !PT ;  /* 0x0000000203027212 */ /* 0x040fe400078e3cff */
[----:B------:R-:W-:Y:S01]  /*4640*/  LOP3.LUT R3, R3, R43, RZ, 0x3c, !PT ;  /* 0x0000002b03037212 */ /* 0x000fe200078e3cff */
[----:B------:R-:W-:Y:S01]  /*4650*/  IMAD.MOV R42, RZ, RZ, -R41 ;  /* 0x000000ffff2a7224 */ /* 0x000fe200078e0a29 */
[----:B------:R-:W-:-:S03]  /*4660*/  LOP3.LUT R43, R43, R8, RZ, 0x3c, !PT ;  /* 0x000000082b2b7212 */ /* 0x000fc600078e3cff */
[----:B------:R-:W-:Y:S01]  /*4670*/  @!P2 IMAD.MOV.U32 R41, RZ, RZ, R42 ;  /* 0x000000ffff29a224 */ /* 0x000fe200078e002a */
[----:B------:R-:W1:Y:S01]  /*4680*/  I2F.F64.S64 R2, R2 ;  /* 0x0000000200027312 */ /* 0x000e620000301c00 */
[----:B------:R-:W-:Y:S01]  /*4690*/  ISETP.GE.AND P1, PT, R43, RZ, PT ;  /* 0x000000ff2b00720c */ /* 0x000fe20003f26270 */
[----:B-1----:R-:W-:-:S10]  /*46a0*/  DMUL R4, R2, UR4 ;  /* 0x0000000402047c28 */ /* 0x002fd40008000000 */
[----:B------:R-:W1:Y:S02]  /*46b0*/  F2F.F32.F64 R4, R4 ;  /* 0x0000000400047310 */ /* 0x000e640000301000 */
[----:B-1----:R-:W-:-:S07]  /*46c0*/  FSEL R2, -R4, R4, !P1 ;  /* 0x0000000404027208 */ /* 0x002fce0004800100 */
.L_x_132:
[----:B------:R-:W-:Y:S05]  /*46d0*/  BSYNC.RECONVERGENT B0 ;  /* 0x0000000000007941 */ /* 0x000fea0003800200 */
.L_x_131:
[C---:B------:R-:W-:Y:S01]  /*46e0*/  LOP3.LUT R4, R41.reuse, 0x1, RZ, 0xc0, !PT ;  /* 0x0000000129047812 */ /* 0x040fe200078ec0ff */
[----:B------:R-:W-:Y:S01]  /*46f0*/  FMUL R3, R2, R2 ;  /* 0x0000000202037220 */ /* 0x000fe20000400000 */
[----:B------:R-:W-:Y:S01]  /*4700*/  IADD3 R5, PT, PT, R41, 0x1, RZ ;  /* 0x0000000129057810 */ /* 0x000fe20007ffe0ff */
[----:B------:R-:W-:Y:S01]  /*4710*/  BSSY.RECONVERGENT B0, `(.L_x_134) ;  /* 0x0000045000007945 */ /* 0x000fe20003800200 */
[----:B------:R-:W-:Y:S01]  /*4720*/  ISETP.NE.U32.AND P1, PT, R4, 0x1, PT ;  /* 0x000000010400780c */ /* 0x000fe20003f25070 */
[----:B------:R-:W-:Y:S01]  /*4730*/  FFMA R4, R3, R30, -0.0013887860113754868507 ;  /* 0xbab607ed03047423 */ /* 0x000fe2000000001e */
[----:B------:R-:W-:Y:S02]  /*4740*/  LOP3.LUT P2, RZ, R5, 0x2, RZ, 0xc0, !PT ;  /* 0x0000000205ff7812 */ /* 0x000fe4000784c0ff */
[----:B------:R-:W-:Y:S02]  /*4750*/  FSEL R42, R31, 0.041666727513074874878, !P1 ;  /* 0x3d2aaabb1f2a7808 */ /* 0x000fe40004800000 */
[----:B------:R-:W-:-:S02]  /*4760*/  FSEL R4, R4, -0.00019574658654164522886, P1 ;  /* 0xb94d415304047808 */ /* 0x000fc40000800000 */
[----:B------:R-:W-:Y:S02]  /*4770*/  FSEL R5, -R32, -0.4999999701976776123, !P1 ;  /* 0xbeffffff20057808 */ /* 0x000fe40004800100 */
[----:B------:R-:W-:Y:S01]  /*4780*/  FSEL R2, R2, 1, !P1 ;  /* 0x3f80000002027808 */ /* 0x000fe20004800000 */
[----:B------:R-:W-:Y:S01]  /*4790*/  FFMA R4, R3, R4, R42 ;  /* 0x0000000403047223 */ /* 0x000fe2000000002a */
[----:B------:R-:W-:-:S03]  /*47a0*/  IMAD.MOV.U32 R42, RZ, RZ, R28 ;  /* 0x000000ffff2a7224 */ /* 0x000fc600078e001c */
[C---:B------:R-:W-:Y:S01]  /*47b0*/  FFMA R4, R3.reuse, R4, R5 ;  /* 0x0000000403047223 */ /* 0x040fe20000000005 */
        /* <DEDUP_REMOVED lines=16> */
.L_x_136:
[----:B------:R-:W0:Y:S02]  /*48c0*/  LDC.64 R2, c[0x4][0x8] ;  /* 0x01000200ff027b82 */ /* 0x000e240000000a00 */
[----:B0-----:R-:W-:-:S05]  /*48d0*/  IMAD.WIDE.U32 R44, R43, 0x4, R2 ;  /* 0x000000042b2c7825 */ /* 0x001fca00078e0002 */
[----:B------:R-:W2:Y:S02]  /*48e0*/  LDG.E.CONSTANT R2, desc[UR6][R44.64] ;  /* 0x000000062c027981 */ /* 0x000ea4000c1e9900 */
[----:B--2---:R-:W-:-:S03]  /*48f0*/  IMAD.WIDE.U32 R2, R2, R5, RZ ;  /* 0x0000000502027225 */ /* 0x004fc600078e00ff */
[----:B------:R-:W-:Y:S01]  /*4900*/  IADD3 R42, P1, PT, R2, R4, RZ ;  /* 0x00000004022a7210 */ /* 0x000fe20007f3e0ff */
[C---:B------:R-:W-:Y:S02]  /*4910*/  IMAD R2, R43.reuse, 0x4, R1 ;  /* 0x000000042b027824 */ /* 0x040fe400078e0201 */
[----:B------:R-:W-:Y:S01]  /*4920*/  VIADD R43, R43, 0x1 ;  /* 0x000000012b2b7836 */ /* 0x000fe20000000000 */
[----:B------:R-:W-:Y:S02]  /*4930*/  IADD3.X R4, PT, PT, R3, UR4, RZ, P1, !PT ;  /* 0x0000000403047c10 */ /* 0x000fe40008ffe4ff */
[----:B------:R1:W-:Y:S02]  /*4940*/  STL [R2], R42 ;  /* 0x0000002a02007387 */ /* 0x0003e40000100800 */
[----:B------:R-:W-:-:S13]  /*4950*/  ISETP.NE.AND P1, PT, R43, 0x6, PT ;  /* 0x000000062b00780c */ /* 0x000fda0003f25270 */
[----:B-1----:R-:W-:Y:S05]  /*4960*/  @P1 BRA `(.L_x_136) ;  /* 0xfffffffc00d41947 */ /* 0x002fea000383ffff */
        /* <DEDUP_REMOVED lines=16> */
[C-C-:B------:R-:W-:Y:S02]  /*4a70*/  SHF.L.W.U32.HI R43, R3.reuse, 0x2, R42.reuse ;  /* 0x00000002032b7819 */ /* 0x140fe40000010e2a */
[----:B------:R-:W-:Y:S02]  /*4a80*/  SHF.L.U32 R3, R3, 0x2, RZ ;  /* 0x0000000203037819 */ /* 0x000fe400000006ff */
[----:B------:R-:W-:Y:S02]  /*4a90*/  SHF.R.S32.HI R44, RZ, 0x1f, R43 ;  /* 0x0000001fff2c7819 */ /* 0x000fe4000001142b */
[----:B------:R-:W-:Y:S02]  /*4aa0*/  SHF.R.U32.HI R42, RZ, 0x1e, R42 ;  /* 0x0000001eff2a7819 */ /* 0x000fe4000001162a */
[C---:B------:R-:W-:Y:S02]  /*4ab0*/  LOP3.LUT R2, R44.reuse, R3, RZ, 0x3c, !PT ;  /* 0x000000032c027212 */ /* 0x040fe400078e3cff */
[----:B------:R-:W-:-:S02]  /*4ac0*/  LOP3.LUT R3, R44, R43, RZ, 0x3c, !PT ;  /* 0x0000002b2c037212 */ /* 0x000fc400078e3cff */
[C---:B------:R-:W-:Y:S02]  /*4ad0*/  LEA.HI R42, R43.reuse, R42, RZ, 0x1 ;  /* 0x0000002a2b2a7211 */ /* 0x040fe400078f08ff */
[----:B------:R-:W-:Y:S02]  /*4ae0*/  LOP3.LUT R43, R43, R8, RZ, 0x3c, !PT ;  /* 0x000000082b2b7212 */ /* 0x000fe400078e3cff */
[----:B------:R-:W0:Y:S02]  /*4af0*/  I2F.F64.S64 R2, R2 ;  /* 0x0000000200027312 */ /* 0x000e240000301c00 */
[----:B------:R-:W-:Y:S01]  /*4b00*/  ISETP.GE.AND P1, PT, R43, RZ, PT ;  /* 0x000000ff2b00720c */ /* 0x000fe20003f26270 */
[----:B------:R-:W-:-:S04]  /*4b10*/  IMAD.MOV R43, RZ, RZ, -R42 ;  /* 0x000000ffff2b7224 */ /* 0x000fc800078e0a2a */
[----:B------:R-:W-:Y:S01]  /*4b20*/  @!P2 IMAD.MOV.U32 R42, RZ, RZ, R43 ;  /* 0x000000ffff2aa224 */ /* 0x000fe200078e002b */
[----:B0-----:R-:W-:-:S10]  /*4b30*/  DMUL R4, R2, UR4 ;  /* 0x0000000402047c28 */ /* 0x001fd40008000000 */
[----:B------:R-:W0:Y:S02]  /*4b40*/  F2F.F32.F64 R4, R4 ;  /* 0x0000000400047310 */ /* 0x000e240000301000 */
[----:B0-----:R-:W-:-:S07]  /*4b50*/  FSEL R2, -R4, R4, !P1 ;  /* 0x0000000404027208 */ /* 0x001fce0004800100 */
.L_x_135:
[----:B------:R-:W-:Y:S05]  /*4b60*/  BSYNC.RECONVERGENT B0 ;  /* 0x0000000000007941 */ /* 0x000fea0003800200 */
.L_x_134:
[C---:B------:R-:W-:Y:S01]  /*4b70*/  LOP3.LUT R3, R42.reuse, 0x1, RZ, 0xc0, !PT ;  /* 0x000000012a037812 */ /* 0x040fe200078ec0ff */
[----:B------:R-:W-:Y:S01]  /*4b80*/  VIADD R5, R42, 0x1 ;  /* 0x000000012a057836 */ /* 0x000fe20000000000 */
[----:B------:R-:W-:Y:S01]  /*4b90*/  BSSY.RECONVERGENT B0, `(.L_x_137) ;  /* 0x0000046000007945 */ /* 0x000fe20003800200 */
[----:B0-----:R-:W-:Y:S02]  /*4ba0*/  MOV R44, R22 ;  /* 0x00000016002c7202 */ /* 0x001fe40000000f00 */
[----:B------:R-:W-:Y:S01]  /*4bb0*/  ISETP.NE.U32.AND P1, PT, R3, 0x1, PT ;  /* 0x000000010300780c */ /* 0x000fe20003f25070 */
[----:B------:R-:W-:Y:S01]  /*4bc0*/  FMUL R3, R2, R2 ;  /* 0x0000000202037220 */ /* 0x000fe20000400000 */
[----:B------:R-:W-:Y:S02]  /*4bd0*/  LOP3.LUT P2, RZ, R5, 0x2, RZ, 0xc0, !PT ;  /* 0x0000000205ff7812 */ /* 0x000fe4000784c0ff */
[----:B------:R-:W-:Y:S01]  /*4be0*/  FSEL R42, R31, 0.041666727513074874878, !P1 ;  /* 0x3d2aaabb1f2a7808 */ /* 0x000fe20004800000 */
[----:B------:R-:W-:Y:S01]  /*4bf0*/  FFMA R4, R3, R30, -0.0013887860113754868507 ;  /* 0xbab607ed03047423 */ /* 0x000fe2000000001e */
[----:B------:R-:W-:-:S02]  /*4c00*/  FSEL R5, -R32, -0.4999999701976776123, !P1 ;  /* 0xbeffffff20057808 */ /* 0x000fc40004800100 */
[----:B------:R-:W-:Y:S02]  /*4c10*/  FSEL R2, R2, 1, !P1 ;  /* 0x3f80000002027808 */ /* 0x000fe40004800000 */
[----:B------:R-:W-:-:S05]  /*4c20*/  FSEL R4, R4, -0.00019574658654164522886, P1 ;  /* 0xb94d415304047808 */ /* 0x000fca0000800000 */
[----:B------:R-:W-:Y:S01]  /*4c30*/  FFMA R4, R3, R4, R42 ;  /* 0x0000000403047223 */ /* 0x000fe2000000002a */
[----:B------:R-:W-:-:S03]  /*4c40*/  IMAD.MOV.U32 R42, RZ, RZ, R28 ;  /* 0x000000ffff2a7224 */ /* 0x000fc600078e001c */
[C---:B------:R-:W-:Y:S01]  /*4c50*/  FFMA R4, R3.reuse, R4, R5 ;  /* 0x0000000403047223 */ /* 0x040fe20000000005 */
[----:B------:R-:W-:-:S04]  /*4c60*/  FFMA R3, R3, R2, RZ ;  /* 0x0000000203037223 */ /* 0x000fc800000000ff */
[----:B------:R-:W-:-:S04]  /*4c70*/  FFMA R2, R3, R4, R2 ;  /* 0x0000000403027223 */ /* 0x000fc80000000002 */
[----:B------:R-:W-:-:S04]  /*4c80*/  @P2 FADD R2, RZ, -R2 ;  /* 0x80000002ff022221 */ /* 0x000fc80000000000 */
[----:B------:R-:W-:-:S04]  /*4c90*/  FADD R43, -R2, 1 ;  /* 0x3f800000022b7421 */ /* 0x000fc80000000100 */
[----:B------:R-:W-:Y:S01]  /*4ca0*/  FMUL R43, R24, R43 ;  /* 0x0000002b182b7220 */ /* 0x000fe20000400000 */
[----:B------:R-:W-:Y:S06]  /*4cb0*/  @!P0 BRA `(.L_x_138) ;  /* 0x0000000000cc8947 */ /* 0x000fec0003800000 */
[----:B------:R-:W-:-:S13]  /*4cc0*/  FSETP.NEU.AND P1, PT, |R8|, +INF , PT ;  /* 0x7f8000000800780b */ /* 0x000fda0003f2d200 */
[----:B------:R-:W-:Y:S01]  /*4cd0*/  @!P1 FMUL R44, RZ, R8 ;  /* 0x00000008ff2c9220 */ /* 0x000fe20000400000 */
[----:B------:R-:W-:Y:S01]  /*4ce0*/  @!P1 IMAD.MOV.U32 R42, RZ, RZ, RZ ;  /* 0x000000ffff2a9224 */ /* 0x000fe200078e00ff */
[----:B------:R-:W-:Y:S06]  /*4cf0*/  @!P1 BRA `(.L_x_138) ;  /* 0x0000000000bc9947 */ /* 0x000fec0003800000 */
[----:B------:R-:W-:Y:S01]  /*4d00*/  IMAD.SHL.U32 R5, R8, 0x100, RZ ;  /* 0x0000010008057824 */ /* 0x000fe200078e00ff */
[----:B------:R-:W-:Y:S01]  /*4d10*/  UMOV UR4, URZ ;  /* 0x000000ff00047c82 */ /* 0x000fe20008000000 */
[----:B------:R-:W-:Y:S02]  /*4d20*/  IMAD.MOV.U32 R4, RZ, RZ, RZ ;  /* 0x000000ffff047224 */ /* 0x000fe400078e00ff */
[----:B------:R-:W-:Y:S01]  /*4d30*/  IMAD.MOV.U32 R45, RZ, RZ, RZ ;  /* 0x000000ffff2d7224 */ /* 0x000fe200078e00ff */
[----:B------:R-:W-:-:S07]  /*4d40*/  LOP3.LUT R5, R5, 0x80000000, RZ, 0xfc, !PT ;  /* 0x8000000005057812 */ /* 0x000fce00078efcff */
.L_x_139:
[----:B------:R-:W0:Y:S02]  /*4d50*/  LDC.64 R2, c[0x4][0x8] ;  /* 0x01000200ff027b82 */ /* 0x000e240000000a00 */
[----:B0-----:R-:W-:-:S06]  /*4d60*/  IMAD.WIDE.U32 R2, R45, 0x4, R2 ;  /* 0x000000042d027825 */ /* 0x001fcc00078e0002 */
[----:B------:R-:W2:Y:S01]  /*4d70*/  LDG.E.CONSTANT R2, desc[UR6][R2.64] ;  /* 0x0000000602027981 */ /* 0x000ea2000c1e9900 */
[C---:B------:R-:W-:Y:S01]  /*4d80*/  LEA R44, R45.reuse, R1, 0x2 ;  /* 0x000000012d2c7211 */ /* 0x040fe200078e10ff */
[----:B------:R-:W-:Y:S02]  /*4d90*/  VIADD R45, R45, 0x1 ;  /* 0x000000012d2d7836 */ /* 0x000fe40000000000 */
[----:B--2---:R-:W-:-:S03]  /*4da0*/  IMAD.WIDE.U32 R2, R2, R5, RZ ;  /* 0x0000000502027225 */ /* 0x004fc600078e00ff */
[----:B------:R-:W-:-:S04]  /*4db0*/  IADD3 R42, P1, PT, R2, R4, RZ ;  /* 0x00000004022a7210 */ /* 0x000fc80007f3e0ff */
[----:B------:R-:W-:Y:S01]  /*4dc0*/  IADD3.X R4, PT, PT, R3, UR4, RZ, P1, !PT ;  /* 0x0000000403047c10 */ /* 0x000fe20008ffe4ff */
[----:B------:R0:W-:Y:S01]  /*4dd0*/  STL [R44], R42 ;  /* 0x0000002a2c007387 */ /* 0x0001e20000100800 */
[----:B------:R-:W-:-:S13]  /*4de0*/  ISETP.NE.AND P1, PT, R45, 0x6, PT ;  /* 0x000000062d00780c */ /* 0x000fda0003f25270 */
[----:B0-----:R-:W-:Y:S05]  /*4df0*/  @P1 BRA `(.L_x_139) ;  /* 0xfffffffc00d41947 */ /* 0x001fea000383ffff */
        /* <DEDUP_REMOVED lines=16> */
[C---:B------:R-:W-:Y:S01]  /*4f00*/  SHF.L.W.U32.HI R3, R2.reuse, 0x2, R5 ;  /* 0x0000000202037819 */ /* 0x040fe20000010e05 */
[----:B------:R-:W-:-:S03]  /*4f10*/  IMAD.SHL.U32 R2, R2, 0x4, RZ ;  /* 0x0000000402027824 */ /* 0x000fc600078e00ff */
[C---:B------:R-:W-:Y:S02]  /*4f20*/  LOP3.LUT R42, R3.reuse, R8, RZ, 0x3c, !PT ;  /* 0x00000008032a7212 */ /* 0x040fe400078e3cff */
[----:B0-----:R-:W-:Y:S02]  /*4f30*/  SHF.R.S32.HI R4, RZ, 0x1f, R3 ;  /* 0x0000001fff047819 */ /* 0x001fe40000011403 */
[----:B------:R-:W-:Y:S02]  /*4f40*/  ISETP.GE.AND P1, PT, R42, RZ, PT ;  /* 0x000000ff2a00720c */ /* 0x000fe40003f26270 */
[----:B------:R-:W-:Y:S02]  /*4f50*/  SHF.R.U32.HI R42, RZ, 0x1e, R5 ;  /* 0x0000001eff2a7819 */ /* 0x000fe40000011605 */
[----:B------:R-:W-:Y:S02]  /*4f60*/  LOP3.LUT R2, R4, R2, RZ, 0x3c, !PT ;  /* 0x0000000204027212 */ /* 0x000fe400078e3cff */
[----:B------:R-:W-:-:S02]  /*4f70*/  LEA.HI R42, R3, R42, RZ, 0x1 ;  /* 0x0000002a032a7211 */ /* 0x000fc400078f08ff */
[----:B------:R-:W-:-:S03]  /*4f80*/  LOP3.LUT R3, R4, R3, RZ, 0x3c, !PT ;  /* 0x0000000304037212 */ /* 0x000fc600078e3cff */
[----:B------:R-:W-:-:S03]  /*4f90*/  IMAD.MOV R44, RZ, RZ, -R42 ;  /* 0x000000ffff2c7224 */ /* 0x000fc600078e0a2a */
[----:B------:R-:W0:Y:S02]  /*4fa0*/  I2F.F64.S64 R2, R2 ;  /* 0x0000000200027312 */ /* 0x000e240000301c00 */
[----:B------:R-:W-:Y:S01]  /*4fb0*/  @!P2 MOV R42, R44 ;  /* 0x0000002c002aa202 */ /* 0x000fe20000000f00 */
[----:B0-----:R-:W-:-:S10]  /*4fc0*/  DMUL R4, R2, UR4 ;  /* 0x0000000402047c28 */ /* 0x001fd40008000000 */
[----:B------:R-:W0:Y:S02]  /*4fd0*/  F2F.F32.F64 R4, R4 ;  /* 0x0000000400047310 */ /* 0x000e240000301000 */
[----:B0-----:R-:W-:-:S07]  /*4fe0*/  FSEL R44, -R4, R4, !P1 ;  /* 0x00000004042c7208 */ /* 0x001fce0004800100 */
.L_x_138:
[----:B------:R-:W-:Y:S05]  /*4ff0*/  BSYNC.RECONVERGENT B0 ;  /* 0x0000000000007941 */ /* 0x000fea0003800200 */
.L_x_137:
[C---:B------:R-:W-:Y:S01]  /*5000*/  LOP3.LUT R2, R42.reuse, 0x1, RZ, 0xc0, !PT ;  /* 0x000000012a027812 */ /* 0x040fe200078ec0ff */
[----:B------:R-:W-:Y:S01]  /*5010*/  BSSY.RECONVERGENT B0, `(.L_x_140) ;  /* 0x0000044000007945 */ /* 0x000fe20003800200 */
[----:B------:R-:W-:Y:S01]  /*5020*/  LOP3.LUT P2, RZ, R42, 0x2, RZ, 0xc0, !PT ;  /* 0x000000022aff7812 */ /* 0x000fe2000784c0ff */
[----:B------:R-:W-:Y:S01]  /*5030*/  IMAD.MOV.U32 R42, RZ, RZ, R22 ;  /* 0x000000ffff2a7224 */ /* 0x000fe200078e0016 */
[----:B------:R-:W-:Y:S01]  /*5040*/  ISETP.NE.U32.AND P1, PT, R2, 0x1, PT ;  /* 0x000000010200780c */ /* 0x000fe20003f25070 */
[----:B------:R-:W-:-:S03]  /*5050*/  FMUL R2, R44, R44 ;  /* 0x0000002c2c027220 */ /* 0x000fc60000400000 */
[----:B------:R-:W-:Y:S01]  /*5060*/  FSEL R4, R31, 0.041666727513074874878, P1 ;  /* 0x3d2aaabb1f047808 */ /* 0x000fe20000800000 */
[----:B------:R-:W-:Y:S01]  /*5070*/  FFMA R3, R2, R30, -0.0013887860113754868507 ;  /* 0xbab607ed02037423 */ /* 0x000fe2000000001e */
[----:B------:R-:W-:-:S04]  /*5080*/  FSEL R5, R44, 1, P1 ;  /* 0x3f8000002c057808 */ /* 0x000fc80000800000 */
[----:B------:R-:W-:-:S05]  /*5090*/  FSEL R3, R3, -0.00019574658654164522886, !P1 ;  /* 0xb94d415303037808 */ /* 0x000fca0004800000 */
[----:B------:R-:W-:Y:S01]  /*50a0*/  FFMA R3, R2, R3, R4 ;  /* 0x0000000302037223 */ /* 0x000fe20000000004 */
[----:B------:R-:W-:-:S05]  /*50b0*/  FSEL R4, -R32, -0.4999999701976776123, P1 ;  /* 0xbeffffff20047808 */ /* 0x000fca0000800100 */
[C---:B------:R-:W-:Y:S01]  /*50c0*/  FFMA R3, R2.reuse, R3, R4 ;  /* 0x0000000302037223 */ /* 0x040fe20000000004 */
[----:B------:R-:W-:Y:S01]  /*50d0*/  FFMA R2, R2, R5, RZ ;  /* 0x0000000502027223 */ /* 0x000fe200000000ff */
[----:B------:R-:W-:-:S03]  /*50e0*/  IMAD.MOV.U32 R4, RZ, RZ, R28 ;  /* 0x000000ffff047224 */ /* 0x000fc600078e001c */
[----:B------:R-:W-:-:S04]  /*50f0*/  FFMA R5, R2, R3, R5 ;  /* 0x0000000302057223 */ /* 0x000fc80000000005 */
[----:B------:R-:W-:Y:S01]  /*5100*/  @P2 FADD R5, RZ, -R5 ;  /* 0x80000005ff052221 */ /* 0x000fe20000000000 */
[----:B------:R-:W-:Y:S06]  /*5110*/  @!P0 BRA `(.L_x_141) ;  /* 0x0000000000cc8947 */ /* 0x000fec0003800000 */
[----:B------:R-:W-:-:S13]  /*5120*/  FSETP.NEU.AND P1, PT, |R8|, +INF , PT ;  /* 0x7f8000000800780b */ /* 0x000fda0003f2d200 */
[----:B------:R-:W-:Y:S01]  /*5130*/  @!P1 FMUL R42, RZ, R8 ;  /* 0x00000008ff2a9220 */ /* 0x000fe20000400000 */
[----:B------:R-:W-:Y:S01]  /*5140*/  @!P1 IMAD.MOV.U32 R4, RZ, RZ, RZ ;  /* 0x000000ffff049224 */ /* 0x000fe200078e00ff */
[----:B------:R-:W-:Y:S06]  /*5150*/  @!P1 BRA `(.L_x_141) ;  /* 0x0000000000bc9947 */ /* 0x000fec0003800000 */
[----:B------:R-:W-:Y:S02]  /*5160*/  IMAD.SHL.U32 R42, R8, 0x100, RZ ;  /* 0x00000100082a7824 */ /* 0x000fe400078e00ff */
[----:B------:R-:W-:Y:S02]  /*5170*/  HFMA2 R4, -RZ, RZ, 0, 0 ;  /* 0x00000000ff047431 */ /* 0x000fe400000001ff */
[----:B------:R-:W-:Y:S01]  /*5180*/  IMAD.MOV.U32 R45, RZ, RZ, RZ ;  /* 0x000000ffff2d7224 */ /* 0x000fe200078e00ff */
[----:B------:R-:W-:Y:S01]  /*5190*/  UMOV UR4, URZ ;  /* 0x000000ff00047c82 */ /* 0x000fe20008000000 */
[----:B------:R-:W-:-:S07]  /*51a0*/  LOP3.LUT R42, R42, 0x80000000, RZ, 0xfc, !PT ;  /* 0x800000002a2a7812 */ /* 0x000fce00078efcff */
.L_x_142:
[----:B------:R-:W0:Y:S02]  /*51b0*/  LDC.64 R2, c[0x4][0x8] ;  /* 0x01000200ff027b82 */ /* 0x000e240000000a00 */
[----:B0-----:R-:W-:-:S06]  /*51c0*/  IMAD.WIDE.U32 R2, R45, 0x4, R2 ;  /* 0x000000042d027825 */ /* 0x001fcc00078e0002 */
[----:B------:R-:W2:Y:S02]  /*51d0*/  LDG.E.CONSTANT R3, desc[UR6][R2.64] ;  /* 0x0000000602037981 */ /* 0x000ea4000c1e9900 */
[----:B--2---:R-:W-:-:S03]  /*51e0*/  IMAD.WIDE.U32 R2, R3, R42, RZ ;  /* 0x0000002a03027225 */ /* 0x004fc600078e00ff */
[----:B------:R-:W-:-:S04]  /*51f0*/  IADD3 R44, P1, PT, R2, R4, RZ ;  /* 0x00000004022c7210 */ /* 0x000fc80007f3e0ff */
[----:B------:R-:W-:Y:S01]  /*5200*/  IADD3.X R4, PT, PT, R3, UR4, RZ, P1, !PT ;  /* 0x0000000403047c10 */ /* 0x000fe20008ffe4ff */
[C---:B------:R-:W-:Y:S02]  /*5210*/  IMAD R3, R45.reuse, 0x4, R1 ;  /* 0x000000042d037824 */ /* 0x040fe400078e0201 */
[----:B------:R-:W-:-:S03]  /*5220*/  VIADD R45, R45, 0x1 ;  /* 0x000000012d2d7836 */ /* 0x000fc60000000000 */
[----:B------:R0:W-:Y:S02]  /*5230*/  STL [R3], R44 ;  /* 0x0000002c03007387 */ /* 0x0001e40000100800 */
        /* <DEDUP_REMOVED lines=18> */
[--C-:B------:R-:W-:Y:S02]  /*5360*/  SHF.R.U32.HI R44, RZ, 0x1e, R45.reuse ;  /* 0x0000001eff2c7819 */ /* 0x100fe4000001162d */
[C---:B------:R-:W-:Y:S02]  /*5370*/  SHF.L.W.U32.HI R3, R2.reuse, 0x2, R45 ;  /* 0x0000000202037819 */ /* 0x040fe40000010e2d */
[----:B------:R-:W-:Y:S02]  /*5380*/  SHF.L.U32 R2, R2, 0x2, RZ ;  /* 0x0000000202027819 */ /* 0x000fe400000006ff */
[----:B------:R-:W-:-:S02]  /*5390*/  LOP3.LUT R42, R3, R8, RZ, 0x3c, !PT ;  /* 0x00000008032a7212 */ /* 0x000fc400078e3cff */
[----:B0-----:R-:W-:Y:S02]  /*53a0*/  LEA.HI R4, R3, R44, RZ, 0x1 ;  /* 0x0000002c03047211 */ /* 0x001fe400078f08ff */
[----:B------:R-:W-:Y:S02]  /*53b0*/  ISETP.GE.AND P1, PT, R42, RZ, PT ;  /* 0x000000ff2a00720c */ /* 0x000fe40003f26270 */
[----:B------:R-:W-:-:S04]  /*53c0*/  SHF.R.S32.HI R42, RZ, 0x1f, R3 ;  /* 0x0000001fff2a7819 */ /* 0x000fc80000011403 */
[C---:B------:R-:W-:Y:S02]  /*53d0*/  LOP3.LUT R3, R42.reuse, R3, RZ, 0x3c, !PT ;  /* 0x000000032a037212 */ /* 0x040fe400078e3cff */
[----:B------:R-:W-:Y:S01]  /*53e0*/  LOP3.LUT R2, R42, R2, RZ, 0x3c, !PT ;  /* 0x000000022a027212 */ /* 0x000fe200078e3cff */
[----:B------:R-:W-:-:S04]  /*53f0*/  IMAD.MOV R42, RZ, RZ, -R4 ;  /* 0x000000ffff2a7224 */ /* 0x000fc800078e0a04 */
[----:B------:R-:W-:Y:S01]  /*5400*/  @!P2 IMAD.MOV.U32 R4, RZ, RZ, R42 ;  /* 0x000000ffff04a224 */ /* 0x000fe200078e002a */
[----:B------:R-:W0:Y:S02]  /*5410*/  I2F.F64.S64 R2, R2 ;  /* 0x0000000200027312 */ /* 0x000e240000301c00 */
[----:B0-----:R-:W-:-:S10]  /*5420*/  DMUL R44, R2, UR4 ;  /* 0x00000004022c7c28 */ /* 0x001fd40008000000 */
[----:B------:R-:W0:Y:S02]  /*5430*/  F2F.F32.F64 R44, R44 ;  /* 0x0000002c002c7310 */ /* 0x000e240000301000 */
[----:B0-----:R-:W-:-:S07]  /*5440*/  FSEL R42, -R44, R44, !P1 ;  /* 0x0000002c2c2a7208 */ /* 0x001fce0004800100 */
.L_x_141:
[----:B------:R-:W-:Y:S05]  /*5450*/  BSYNC.RECONVERGENT B0 ;  /* 0x0000000000007941 */ /* 0x000fea0003800200 */
.L_x_140:
[----:B------:R-:W-:Y:S01]  /*5460*/  LOP3.LUT R2, R4, 0x1, RZ, 0xc0, !PT ;  /* 0x0000000104027812 */ /* 0x000fe200078ec0ff */
[----:B------:R-:W-:Y:S01]  /*5470*/  FMUL R3, R42, R42 ;  /* 0x0000002a2a037220 */ /* 0x000fe20000400000 */
[----:B------:R-:W-:Y:S01]  /*5480*/  LOP3.LUT P2, RZ, R4, 0x2, RZ, 0xc0, !PT ;  /* 0x0000000204ff7812 */ /* 0x000fe2000784c0ff */
[----:B------:R-:W-:Y:S01]  /*5490*/  BSSY.RECONVERGENT B0, `(.L_x_143) ;  /* 0x0000040000007945 */ /* 0x000fe20003800200 */
[----:B------:R-:W-:Y:S01]  /*54a0*/  ISETP.NE.U32.AND P1, PT, R2, 0x1, PT ;  /* 0x000000010200780c */ /* 0x000fe20003f25070 */
[----:B------:R-:W-:-:S03]  /*54b0*/  FFMA R2, R3, R30, -0.0013887860113754868507 ;  /* 0xbab607ed03027423 */ /* 0x000fc6000000001e */
[----:B------:R-:W-:Y:S02]  /*54c0*/  FSEL R45, R31, 0.041666727513074874878, P1 ;  /* 0x3d2aaabb1f2d7808 */ /* 0x000fe40000800000 */
[----:B------:R-:W-:Y:S02]  /*54d0*/  FSEL R2, R2, -0.00019574658654164522886, !P1 ;  /* 0xb94d415302027808 */ /* 0x000fe40004800000 */
[----:B------:R-:W-:-:S03]  /*54e0*/  FSEL R42, R42, 1, P1 ;  /* 0x3f8000002a2a7808 */ /* 0x000fc60000800000 */
[----:B------:R-:W-:Y:S01]  /*54f0*/  FFMA R2, R3, R2, R45 ;  /* 0x0000000203027223 */ /* 0x000fe2000000002d */
[----:B------:R-:W-:-:S05]  /*5500*/  FSEL R45, -R32, -0.4999999701976776123, P1 ;  /* 0xbeffffff202d7808 */ /* 0x000fca0000800100 */
[C---:B------:R-:W-:Y:S01]  /*5510*/  FFMA R2, R3.reuse, R2, R45 ;  /* 0x0000000203027223 */ /* 0x040fe2000000002d */
[----:B------:R-:W-:-:S04]  /*5520*/  FFMA R3, R3, R42, RZ ;  /* 0x0000002a03037223 */ /* 0x000fc800000000ff */
        /* <DEDUP_REMOVED lines=12> */
.L_x_145:
[----:B------:R-:W0:Y:S02]  /*55f0*/  LDC.64 R2, c[0x4][0x8] ;  /* 0x01000200ff027b82 */ /* 0x000e240000000a00 */
[----:B0-----:R-:W-:-:S06]  /*5600*/  IMAD.WIDE.U32 R2, R45, 0x4, R2 ;  /* 0x000000042d027825 */ /* 0x001fcc00078e0002 */
[----:B------:R-:W2:Y:S01]  /*5610*/  LDG.E.CONSTANT R3, desc[UR6][R2.64] ;  /* 0x0000000602037981 */ /* 0x000ea2000c1e9900 */
[C---:B------:R-:W-:Y:S02]  /*5620*/  IMAD R44, R45.reuse, 0x4, R1 ;  /* 0x000000042d2c7824 */ /* 0x040fe400078e0201 */
        /* <DEDUP_REMOVED lines=19> */
[----:B------:R-:W-:Y:S01]  /*5760*/  ISETP.GE.AND P1, PT, R8, RZ, PT ;  /* 0x000000ff0800720c */ /* 0x000fe20003f26270 */
[----:B------:R-:W-:Y:S01]  /*5770*/  UMOV UR5, 0x3bf921fb ;  /* 0x3bf921fb00057882 */ /* 0x000fe20000000000 */
[----:B--2---:R-:W-:-:S02]  /*5780*/  @P0 SHF.L.W.U32.HI R45, R2, R22, R45 ;  /* 0x00000016022d0219 */ /* 0x004fc40000010e2d */
[----:B---3--:R-:W-:Y:S02]  /*5790*/  @P0 SHF.L.W.U32.HI R2, R3, R22, R2 ;  /* 0x0000001603020219 */ /* 0x008fe40000010e02 */
[--C-:B------:R-:W-:Y:S02]  /*57a0*/  SHF.R.U32.HI R28, RZ, 0x1e, R45.reuse ;  /* 0x0000001eff1c7819 */ /* 0x100fe4000001162d */
[C---:B------:R-:W-:Y:S02]  /*57b0*/  SHF.L.W.U32.HI R3, R2.reuse, 0x2, R45 ;  /* 0x0000000202037819 */ /* 0x040fe40000010e2d */
[----:B------:R-:W-:Y:S02]  /*57c0*/  SHF.L.U32 R2, R2, 0x2, RZ ;  /* 0x0000000202027819 */ /* 0x000fe400000006ff */
[----:B0-----:R-:W-:Y:S02]  /*57d0*/  SHF.R.S32.HI R4, RZ, 0x1f, R3 ;  /* 0x0000001fff047819 */ /* 0x001fe40000011403 */
[----:B------:R-:W-:-:S02]  /*57e0*/  LOP3.LUT R8, R3, R8, RZ, 0x3c, !PT ;  /* 0x0000000803087212 */ /* 0x000fc400078e3cff */
[----:B------:R-:W-:Y:S02]  /*57f0*/  LEA.HI R28, R3, R28, RZ, 0x1 ;  /* 0x0000001c031c7211 */ /* 0x000fe400078f08ff */
[C---:B------:R-:W-:Y:S02]  /*5800*/  LOP3.LUT R3, R4.reuse, R3, RZ, 0x3c, !PT ;  /* 0x0000000304037212 */ /* 0x040fe400078e3cff */
[----:B------:R-:W-:Y:S01]  /*5810*/  LOP3.LUT R2, R4, R2, RZ, 0x3c, !PT ;  /* 0x0000000204027212 */ /* 0x000fe200078e3cff */
[----:B------:R-:W-:Y:S01]  /*5820*/  IMAD.MOV R4, RZ, RZ, -R28 ;  /* 0x000000ffff047224 */ /* 0x000fe200078e0a1c */
[----:B------:R-:W-:-:S03]  /*5830*/  ISETP.GE.AND P0, PT, R8, RZ, PT ;  /* 0x000000ff0800720c */ /* 0x000fc60003f06270 */
[----:B------:R-:W-:Y:S01]  /*5840*/  @!P1 IMAD.MOV.U32 R28, RZ, RZ, R4 ;  /* 0x000000ffff1c9224 */ /* 0x000fe200078e0004 */
[----:B------:R-:W0:Y:S02]  /*5850*/  I2F.F64.S64 R2, R2 ;  /* 0x0000000200027312 */ /* 0x000e240000301c00 */
[----:B0-----:R-:W-:-:S10]  /*5860*/  DMUL R44, R2, UR4 ;  /* 0x00000004022c7c28 */ /* 0x001fd40008000000 */
[----:B------:R-:W0:Y:S02]  /*5870*/  F2F.F32.F64 R44, R44 ;  /* 0x0000002c002c7310 */ /* 0x000e240000301000 */
[----:B0-----:R-:W-:-:S07]  /*5880*/  FSEL R22, -R44, R44, !P0 ;  /* 0x0000002c2c167208 */ /* 0x001fce0004000100 */
.L_x_144:
[----:B------:R-:W-:Y:S05]  /*5890*/  BSYNC.RECONVERGENT B0 ;  /* 0x0000000000007941 */ /* 0x000fea0003800200 */
.L_x_143:
[----:B------:R-:W-:Y:S01]  /*58a0*/  FMUL R3, R22, R22 ;  /* 0x0000001616037220 */ /* 0x000fe20000400000 */
[C---:B------:R-:W-:Y:S01]  /*58b0*/  LOP3.LUT R2, R28.reuse, 0x1, RZ, 0xc0, !PT ;  /* 0x000000011c027812 */ /* 0x040fe200078ec0ff */
[----:B------:R-:W-:Y:S01]  /*58c0*/  FMUL R41, R41, R20 ;  /* 0x0000001429297220 */ /* 0x000fe20000400000 */
[----:B------:R-:W-:Y:S01]  /*58d0*/  LOP3.LUT P1, RZ, R28, 0x2, RZ, 0xc0, !PT ;  /* 0x000000021cff7812 */ /* 0x000fe2000782c0ff */
[----:B------:R-:W-:Y:S01]  /*58e0*/  FFMA R30, R3, R30, -0.0013887860113754868507 ;  /* 0xbab607ed031e7423 */ /* 0x000fe2000000001e */
[----:B------:R-:W-:Y:S01]  /*58f0*/  ISETP.NE.U32.AND P0, PT, R2, 0x1, PT ;  /* 0x000000010200780c */ /* 0x000fe20003f05070 */
[----:B------:R-:W-:Y:S01]  /*5900*/  FMUL R4, R9, R20 ;  /* 0x0000001409047220 */ /* 0x000fe20000400000 */
[----:B------:R-:W-:Y:S01]  /*5910*/  FMUL R39, R39, R0 ;  /* 0x0000000027277220 */ /* 0x000fe20000400000 */
[----:B------:R-:W-:Y:S01]  /*5920*/  FFMA R38, R38, R13, R41 ;  /* 0x0000000d26267223 */ /* 0x000fe20000000029 */
[----:B------:R-:W-:Y:S01]  /*5930*/  FSEL R2, R31, 0.041666727513074874878, P0 ;  /* 0x3d2aaabb1f027808 */ /* 0x000fe20000000000 */
[-C--:B------:R-:W-:Y:S01]  /*5940*/  FFMA R41, R13, R18.reuse, -R4 ;  /* 0x000000120d297223 */ /* 0x080fe20000000804 */
[----:B------:R-:W-:Y:S01]  /*5950*/  FSEL R30, R30, -0.00019574658654164522886, !P0 ;  /* 0xb94d41531e1e7808 */ /* 0x000fe20004000000 */
[----:B------:R-:W-:Y:S01]  /*5960*/  FFMA R34, R34, R15, R39 ;  /* 0x0000000f22227223 */ /* 0x000fe20000000027 */
[----:B------:R-:W-:Y:S01]  /*5970*/  FSEL R32, -R32, -0.4999999701976776123, P0 ;  /* 0xbeffffff20207808 */ /* 0x000fe20000000100 */
[----:B------:R-:W-:Y:S01]  /*5980*/  FMUL R43, R43, R18 ;  /* 0x000000122b2b7220 */ /* 0x000fe20000400000 */
[----:B------:R-:W-:Y:S01]  /*5990*/  FSEL R22, R22, 1, P0 ;  /* 0x3f80000016167808 */ /* 0x000fe20000000000 */
[----:B------:R-:W-:Y:S01]  /*59a0*/  FFMA R30, R3, R30, R2 ;  /* 0x0000001e031e7223 */ /* 0x000fe20000000002 */
[----:B------:R-:W-:Y:S01]  /*59b0*/  FMUL R4, R13, R0 ;  /* 0x000000000d047220 */ /* 0x000fe20000400000 */
[----:B------:R-:W-:Y:S01]  /*59c0*/  FFMA R2, R40, R9, R43 ;  /* 0x0000000928027223 */ /* 0x000fe2000000002b */
[----:B------:R-:W-:Y:S01]  /*59d0*/  FFMA R41, R5, R41, R34 ;  /* 0x0000002905297223 */ /* 0x000fe20000000022 */
[C---:B------:R-:W-:Y:S01]  /*59e0*/  FFMA R30, R3.reuse, R30, R32 ;  /* 0x0000001e031e7223 */ /* 0x040fe20000000020 */
[----:B------:R-:W-:Y:S01]  /*59f0*/  FFMA R31, R3, R22, RZ ;  /* 0x00000016031f7223 */ /* 0x000fe200000000ff */
[----:B------:R-:W-:Y:S01]  /*5a00*/  FFMA R3, R23, R42, R38 ;  /* 0x0000002a17037223 */ /* 0x000fe20000000026 */
[----:B------:R-:W-:Y:S01]  /*5a10*/  FFMA R4, R15, R20, -R4 ;  /* 0x000000140f047223 */ /* 0x000fe20000000804 */
[----:B------:R-:W-:Y:S01]  /*5a20*/  BSSY.RECONVERGENT B0, `(.L_x_146) ;  /* 0x0000012000007945 */ /* 0x000fe20003800200 */
[----:B------:R-:W-:Y:S01]  /*5a30*/  FFMA R31, R31, R30, R22 ;  /* 0x0000001e1f1f7223 */ /* 0x000fe20000000016 */
[----:B------:R-:W-:-:S03]  /*5a40*/  FMUL R8, R3, R3 ;  /* 0x0000000303087220 */ /* 0x000fc60000400000 */
[----:B------:R-:W-:Y:S01]  /*5a50*/  @P1 FADD R31, RZ, -R31 ;  /* 0x8000001fff1f1221 */ /* 0x000fe20000000000 */
[----:B------:R-:W-:-:S03]  /*5a60*/  FFMA R5, R41, R41, R8 ;  /* 0x0000002929057223 */ /* 0x000fc60000000008 */
        /* <DEDUP_REMOVED lines=9> */
.L_x_147:
[----:B------:R-:W-:Y:S01]  /*5b00*/  FMUL.FTZ R34, R5, R4 ;  /* 0x0000000405227220 */ /* 0x000fe20000410000 */
[----:B------:R-:W-:-:S03]  /*5b10*/  FMUL.FTZ R4, R4, 0.5 ;  /* 0x3f00000004047820 */ /* 0x000fc60000410000 */
[----:B------:R-:W-:-:S04]  /*5b20*/  FFMA R5, -R34, R34, R5 ;  /* 0x0000002222057223 */ /* 0x000fc80000000105 */
[----:B------:R-:W-:-:S07]  /*5b30*/  FFMA R34, R5, R4, R34 ;  /* 0x0000000405227223 */ /* 0x000fce0000000022 */
.L_x_148:
[----:B------:R-:W-:Y:S05]  /*5b40*/  BSYNC.RECONVERGENT B0 ;  /* 0x0000000000007941 */ /* 0x000fea0003800200 */
.L_x_146:
        /* <DEDUP_REMOVED lines=13> */
.L_x_150:
[----:B------:R-:W-:Y:S05]  /*5c20*/  BSYNC.RECONVERGENT B3 ;  /* 0x0000000000037941 */ /* 0x000fea0003800200 */
.L_x_149:
        /* <DEDUP_REMOVED lines=13> */
.L_x_152:
[----:B------:R-:W-:Y:S05]  /*5d00*/  BSYNC.RECONVERGENT B3 ;  /* 0x0000000000037941 */ /* 0x000fea0003800200 */
.L_x_151:
        /* <DEDUP_REMOVED lines=12> */
.L_x_154:
[----:B------:R-:W-:Y:S05]  /*5dd0*/  BSYNC.RECONVERGENT B3 ;  /* 0x0000000000037941 */ /* 0x000fea0003800200 */
.L_x_153:
[----:B------:R-:W-:Y:S01]  /*5de0*/  FADD R30, R30, -R29 ;  /* 0x8000001d1e1e7221 */ /* 0x000fe20000000000 */
[----:B------:R-:W-:Y:S01]  /*5df0*/  FADD R32, R32, -R27 ;  /* 0x8000001b20207221 */ /* 0x000fe20000000000 */
[----:B------:R-:W-:Y:S01]  /*5e00*/  FADD R4, R4, -R33 ;  /* 0x8000002104047221 */ /* 0x000fe20000000000 */
[----:B------:R-:W-:Y:S01]  /*5e10*/  BSSY.RECONVERGENT B0, `(.L_x_155) ;  /* 0x000000f000007945 */ /* 0x000fe20003800200 */
[----:B------:R-:W-:-:S04]  /*5e20*/  FMUL R3, R30, R30 ;  /* 0x0000001e1e037220 */ /* 0x000fc80000400000 */
        /* <DEDUP_REMOVED lines=9> */
.L_x_156:
[----:B------:R-:W-:Y:S01]  /*5ec0*/  FMUL.FTZ R34, R5, R2 ;  /* 0x0000000205227220 */ /* 0x000fe20000410000 */
[----:B------:R-:W-:-:S03]  /*5ed0*/  FMUL.FTZ R2, R2, 0.5 ;  /* 0x3f00000002027820 */ /* 0x000fc60000410000 */
[----:B------:R-:W-:-:S04]  /*5ee0*/  FFMA R3, -R34, R34, R5 ;  /* 0x0000002222037223 */ /* 0x000fc80000000105 */
[----:B------:R-:W-:-:S07]  /*5ef0*/  FFMA R34, R3, R2, R34 ;  /* 0x0000000203227223 */ /* 0x000fce0000000022 */
.L_x_157:
[----:B------:R-:W-:Y:S05]  /*5f00*/  BSYNC.RECONVERGENT B0 ;  /* 0x0000000000007941 */ /* 0x000fea0003800200 */
.L_x_155:
[----:B------:R-:W-:-:S04]  /*5f10*/  FSETP.GEU.AND P0, PT, R34, R37, PT ;  /* 0x000000252200720b */ /* 0x000fc80003f0e000 */
[C---:B------:R-:W-:Y:S02]  /*5f20*/  SEL R35, R36.reuse, R35, !P0 ;  /* 0x0000002324237207 */ /* 0x040fe40004000000 */
[----:B------:R-:W-:Y:S02]  /*5f30*/  IADD3 R36, PT, PT, R36, 0x1, RZ ;  /* 0x0000000124247810 */ /* 0x000fe40007ffe0ff */
[----:B------:R-:W-:Y:S02]  /*5f40*/  FSEL R37, R34, R37, !P0 ;  /* 0x0000002522257208 */ /* 0x000fe40004000000 */
[----:B------:R-:W-:-:S13]  /*5f50*/  ISETP.NE.AND P1, PT, R36, R19, PT ;  /* 0x000000132400720c */ /* 0x000fda0003f25270 */
[----:B------:R-:W-:Y:S05]  /*5f60*/  @P1 BRA `(.L_x_158) ;  /* 0xffffffd000601947 */ /* 0x000fea000383ffff */
[--C-:B------:R-:W-:Y:S01]  /*5f70*/  SHF.R.S32.HI R3, RZ, 0x1f, R35.reuse ;  /* 0x0000001fff037819 */ /* 0x100fe20000011423 */
[----:B------:R-:W-:-:S07]  /*5f80*/  IMAD.MOV.U32 R2, RZ, RZ, R35 ;  /* 0x000000ffff027224 */ /* 0x000fce00078e0023 */
.L_x_118:
[----:B------:R-:W-:-:S04]  /*5f90*/  LEA R4, P0, R2, R6, 0x2 ;  /* 0x0000000602047211 */ /* 0x000fc800078010ff */
[----:B------:R-:W-:-:S05]  /*5fa0*/  LEA.HI.X R5, R2, R7, R3, 0x2, P0 ;  /* 0x0000000702057211 */ /* 0x000fca00000f1403 */
[----:B------:R-:W2:Y:S02]  /*5fb0*/  LDG.E R3, desc[UR6][R4.64] ;  /* 0x0000000604037981 */ /* 0x000ea4000c1e1900 */
[----:B--2---:R-:W-:-:S05]  /*5fc0*/  IMAD.IADD R3, R26, 0x1, R3 ;  /* 0x000000011a037824 */ /* 0x004fca00078e0203 */
[----:B------:R0:W-:Y:S02]  /*5fd0*/  STG.E desc[UR6][R4.64], R3 ;  /* 0x0000000304007986 */ /* 0x0001e4000c101906 */
.L_x_94:
[----:B------:R-:W-:Y:S05]  /*5fe0*/  BSYNC.RECONVERGENT B2 ;  /* 0x0000000000027941 */ /* 0x000fea0003800200 */
.L_x_93:
[----:B------:R-:W-:-:S05]  /*5ff0*/  VIADD R21, R21, 0x1 ;  /* 0x0000000115157836 */ /* 0x000fca0000000000 */
[----:B------:R-:W-:-:S13]  /*6000*/  ISETP.NE.AND P0, PT, R21, R10, PT ;  /* 0x0000000a1500720c */ /* 0x000fda0003f05270 */
[----:B------:R-:W-:Y:S05]  /*6010*/  @P0 BRA `(.L_x_159) ;  /* 0xffffffb400040947 */ /* 0x000fea000383ffff */
.L_x_92:
[----:B------:R-:W1:Y:S01]  /*6020*/  LDCU UR4, c[0x0][0x384] ;  /* 0x00007080ff0477ac */ /* 0x000e620008000800 */
[----:B0-----:R-:W-:Y:S01]  /*6030*/  IMAD.MOV.U32 R3, RZ, RZ, RZ ;  /* 0x000000ffff037224 */ /* 0x001fe200078e00ff */
[----:B-1----:R-:W-:-:S09]  /*6040*/  UISETP.GE.AND UP0, UPT, UR4, 0x1, UPT ;  /* 0x000000010400788c */ /* 0x002fd2000bf06270 */
[----:B------:R-:W-:Y:S05]  /*6050*/  BRA.U !UP0, `(.L_x_160) ;  /* 0x0000000908947547 */ /* 0x000fea000b800000 */
[C---:B------:R-:W-:Y:S01]  /*6060*/  ISETP.GE.AND P1, PT, R11.reuse, 0x10, PT ;  /* 0x000000100b00780c */ /* 0x040fe20003f26270 */
[----:B------:R-:W-:Y:S01]  /*6070*/  HFMA2 R8, -RZ, RZ, 0, 0 ;  /* 0x00000000ff087431 */ /* 0x000fe200000001ff */
[----:B------:R-:W-:Y:S02]  /*6080*/  VIMNMX R10, PT, PT, R11, 0x1, !PT ;  /* 0x000000010b0a7848 */ /* 0x000fe40007fe0100 */
[----:B------:R-:W-:Y:S02]  /*6090*/  CS2R R4, SRZ ;  /* 0x0000000000047805 */ /* 0x000fe4000001ff00 */
[----:B------:R-:W-:-:S04]  /*60a0*/  LOP3.LUT R30, R10, 0xf, RZ, 0xc0, !PT ;  /* 0x0000000f0a1e7812 */ /* 0x000fc800078ec0ff */
[----:B------:R-:W-:-:S03]  /*60b0*/  ISETP.NE.AND P0, PT, R30, RZ, PT ;  /* 0x000000ff1e00720c */ /* 0x000fc60003f05270 */
[----:B------:R-:W-:Y:S10]  /*60c0*/  @!P1 BRA `(.L_x_161) ;  /* 0x0000000400349947 */ /* 0x000ff40003800000 */
[----:B------:R-:W0:Y:S01]  /*60d0*/  LDC.64 R6, c[0x0][0x390] ;  /* 0x0000e400ff067b82 */ /* 0x000e220000000a00 */
[----:B------:R-:W-:Y:S01]  /*60e0*/  LOP3.LUT R5, R10, 0x7ffffff0, RZ, 0xc0, !PT ;  /* 0x7ffffff00a057812 */ /* 0x000fe200078ec0ff */
[----:B------:R-:W-:Y:S02]  /*60f0*/  IMAD.MOV.U32 R16, RZ, RZ, RZ ;  /* 0x000000ffff107224 */ /* 0x000fe400078e00ff */
[----:B------:R-:W-:Y:S02]  /*6100*/  IMAD.MOV.U32 R8, RZ, RZ, RZ ;  /* 0x000000ffff087224 */ /* 0x000fe400078e00ff */
[----:B------:R-:W-:Y:S02]  /*6110*/  IMAD.MOV.U32 R4, RZ, RZ, RZ ;  /* 0x000000ffff047224 */ /* 0x000fe400078e00ff */
[----:B0-----:R-:W-:-:S03]  /*6120*/  IMAD.WIDE R6, R14, 0x4, R6 ;  /* 0x000000040e067825 */ /* 0x001fc600078e0206 */
[----:B------:R-:W-:-:S05]  /*6130*/  IADD3 R2, P1, PT, R6, 0x20, RZ ;  /* 0x0000002006027810 */ /* 0x000fca0007f3e0ff */
[----:B------:R-:W-:-:S08]  /*6140*/  IMAD.X R3, RZ, RZ, R7, P1 ;  /* 0x000000ffff037224 */ /* 0x000fd000008e0607 */
.L_x_162:
        /* <DEDUP_REMOVED lines=16> */
[----:B--2---:R-:W-:-:S02]  /*6250*/  VIMNMX R26, PT, PT, R27, R4, !PT ;  /* 0x000000041b1a7248 */ /* 0x004fc40007fe0100 */
[----:B------:R-:W-:Y:S02]  /*6260*/  ISETP.GT.AND P3, PT, R27, R4, PT ;  /* 0x000000041b00720c */ /* 0x000fe40003f64270 */
[----:B---3--:R-:W-:Y:S02]  /*6270*/  VIMNMX R28, PT, PT, R26, R29, !PT ;  /* 0x0000001d1a1c7248 */ /* 0x008fe40007fe0100 */
[----:B------:R-:W-:Y:S02]  /*6280*/  ISETP.GT.AND P4, PT, R29, R26, PT ;  /* 0x0000001a1d00720c */ /* 0x000fe40003f84270 */
[----:B----4-:R-:W-:Y:S02]  /*6290*/  VIMNMX R26, PT, PT, R28, R31, !PT ;  /* 0x0000001f1c1a7248 */ /* 0x010fe40007fe0100 */
[----:B------:R-:W-:Y:S02]  /*62a0*/  ISETP.GT.AND P1, PT, R31, R28, PT ;  /* 0x0000001c1f00720c */ /* 0x000fe40003f24270 */
[----:B-----5:R-:W-:-:S02]  /*62b0*/  VIMNMX R4, PT, PT, R26, R33, !PT ;  /* 0x000000211a047248 */ /* 0x020fc40007fe0100 */
[----:B------:R-:W-:Y:S02]  /*62c0*/  ISETP.GT.AND P2, PT, R33, R26, PT ;  /* 0x0000001a2100720c */ /* 0x000fe40003f44270 */
[----:B------:R-:W-:Y:S02]  /*62d0*/  VIMNMX R26, PT, PT, R4, R35, !PT ;  /* 0x00000023041a7248 */ /* 0x000fe40007fe0100 */
[----:B------:R-:W-:Y:S02]  /*62e0*/  SEL R8, R16, R8, P3 ;  /* 0x0000000810087207 */ /* 0x000fe40001800000 */
[----:B------:R-:W-:Y:S02]  /*62f0*/  ISETP.GT.AND P3, PT, R35, R4, PT ;  /* 0x000000042300720c */ /* 0x000fe40003f64270 */
[----:B------:R-:W-:Y:S02]  /*6300*/  VIMNMX R4, PT, PT, R26, R37, !PT ;  /* 0x000000251a047248 */ /* 0x000fe40007fe0100 */
[C---:B------:R-:W-:Y:S01]  /*6310*/  @P4 IADD3 R8, PT, PT, R16.reuse, 0x1, RZ ;  /* 0x0000000110084810 */ /* 0x040fe20007ffe0ff */
[C---:B------:R-:W-:Y:S01]  /*6320*/  @P1 VIADD R8, R16.reuse, 0x2 ;  /* 0x0000000210081836 */ /* 0x040fe20000000000 */
[----:B------:R-:W-:Y:S01]  /*6330*/  ISETP.GT.AND P4, PT, R37, R26, PT ;  /* 0x0000001a2500720c */ /* 0x000fe20003f84270 */
[----:B------:R-:W-:Y:S01]  /*6340*/  @P2 VIADD R8, R16, 0x3 ;  /* 0x0000000310082836 */ /* 0x000fe20000000000 */
[----:B------:R-:W-:-:S02]  /*6350*/  VIMNMX R26, PT, PT, R4, R39, !PT ;  /* 0x00000027041a7248 */ /* 0x000fc40007fe0100 */
[----:B------:R-:W-:Y:S02]  /*6360*/  ISETP.GT.AND P1, PT, R39, R4, PT ;  /* 0x000000042700720c */ /* 0x000fe40003f24270 */
[----:B------:R-:W-:Y:S01]  /*6370*/  VIMNMX R4, PT, PT, R26, R41, !PT ;  /* 0x000000291a047248 */ /* 0x000fe20007fe0100 */
[----:B------:R-:W-:Y:S01]  /*6380*/  @P3 VIADD R8, R16, 0x4 ;  /* 0x0000000410083836 */ /* 0x000fe20000000000 */
[----:B------:R-:W-:Y:S02]  /*6390*/  ISETP.GT.AND P2, PT, R41, R26, PT ;  /* 0x0000001a2900720c */ /* 0x000fe40003f44270 */
[----:B------:R-:W-:Y:S02]  /*63a0*/  VIMNMX R26, PT, PT, R4, R43, !PT ;  /* 0x0000002b041a7248 */ /* 0x000fe40007fe0100 */
[----:B------:R-:W-:Y:S01]  /*63b0*/  ISETP.GT.AND P3, PT, R43, R4, PT ;  /* 0x000000042b00720c */ /* 0x000fe20003f64270 */
[----:B------:R-:W-:Y:S01]  /*63c0*/  @P4 VIADD R8, R16, 0x5 ;  /* 0x0000000510084836 */ /* 0x000fe20000000000 */
[----:B------:R-:W-:-:S02]  /*63d0*/  VIMNMX R27, PT, PT, R26, R25, !PT ;  /* 0x000000191a1b7248 */ /* 0x000fc40007fe0100 */
[----:B------:R-:W-:Y:S02]  /*63e0*/  ISETP.GT.AND P4, PT, R25, R26, PT ;  /* 0x0000001a1900720c */ /* 0x000fe40003f84270 */
[----:B------:R-:W-:Y:S02]  /*63f0*/  VIMNMX R4, PT, PT, R27, R24, !PT ;  /* 0x000000181b047248 */ /* 0x000fe40007fe0100 */
[C---:B------:R-:W-:Y:S01]  /*6400*/  @P1 IADD3 R8, PT, PT, R16.reuse, 0x6, RZ ;  /* 0x0000000610081810 */ /* 0x040fe20007ffe0ff */
[----:B------:R-:W-:Y:S01]  /*6410*/  @P2 VIADD R8, R16, 0x7 ;  /* 0x0000000710082836 */ /* 0x000fe20000000000 */
[----:B------:R-:W-:Y:S02]  /*6420*/  VIMNMX R25, PT, PT, R4, R23, !PT ;  /* 0x0000001704197248 */ /* 0x000fe40007fe0100 */
[----:B------:R-:W-:Y:S01]  /*6430*/  ISETP.GT.AND P1, PT, R24, R27, PT ;  /* 0x0000001b1800720c */ /* 0x000fe20003f24270 */
[----:B------:R-:W-:Y:S01]  /*6440*/  @P3 VIADD R8, R16, 0x8 ;  /* 0x0000000810083836 */ /* 0x000fe20000000000 */
[----:B------:R-:W-:-:S02]  /*6450*/  ISETP.GT.AND P2, PT, R23, R4, PT ;  /* 0x000000041700720c */ /* 0x000fc40003f44270 */
[----:B------:R-:W-:Y:S01]  /*6460*/  VIMNMX R4, PT, PT, R25, R22, !PT ;  /* 0x0000001619047248 */ /* 0x000fe20007fe0100 */
[----:B------:R-:W-:Y:S01]  /*6470*/  @P4 VIADD R8, R16, 0x9 ;  /* 0x0000000910084836 */ /* 0x000fe20000000000 */
[----:B------:R-:W-:Y:S02]  /*6480*/  ISETP.GT.AND P3, PT, R22, R25, PT ;  /* 0x000000191600720c */ /* 0x000fe40003f64270 */
[----:B------:R-:W-:Y:S02]  /*6490*/  VIMNMX R22, PT, PT, R4, R21, !PT ;  /* 0x0000001504167248 */ /* 0x000fe40007fe0100 */
[----:B------:R-:W-:Y:S02]  /*64a0*/  ISETP.GT.AND P4, PT, R21, R4, PT ;  /* 0x000000041500720c */ /* 0x000fe40003f84270 */
[----:B------:R-:W-:Y:S01]  /*64b0*/  VIMNMX R4, PT, PT, R22, R19, !PT ;  /* 0x0000001316047248 */ /* 0x000fe20007fe0100 */
[----:B------:R-:W-:Y:S01]  /*64c0*/  @P1 VIADD R8, R16, 0xa ;  /* 0x0000000a10081836 */ /* 0x000fe20000000000 */
[----:B------:R-:W-:-:S02]  /*64d0*/  ISETP.GT.AND P1, PT, R19, R22, PT ;  /* 0x000000161300720c */ /* 0x000fc40003f24270 */
[C---:B------:R-:W-:Y:S02]  /*64e0*/  @P2 IADD3 R8, PT, PT, R16.reuse, 0xb, RZ ;  /* 0x0000000b10082810 */ /* 0x040fe40007ffe0ff */
[----:B------:R-:W-:Y:S01]  /*64f0*/  ISETP.GT.AND P2, PT, R11, R4, PT ;  /* 0x000000040b00720c */ /* 0x000fe20003f44270 */
[----:B------:R-:W-:Y:S01]  /*6500*/  @P3 VIADD R8, R16, 0xc ;  /* 0x0000000c10083836 */ /* 0x000fe20000000000 */
[----:B------:R-:W-:-:S03]  /*6510*/  VIMNMX R4, PT, PT, R4, R11, !PT ;  /* 0x0000000b04047248 */ /* 0x000fc60007fe0100 */
[----:B------:R-:W-:-:S04]  /*6520*/  @P4 VIADD R8, R16, 0xd ;  /* 0x0000000d10084836 */ /* 0x000fc80000000000 */
[----:B------:R-:W-:-:S04]  /*6530*/  @P1 VIADD R8, R16, 0xe ;  /* 0x0000000e10081836 */ /* 0x000fc80000000000 */
[C---:B------:R-:W-:Y:S01]  /*6540*/  @P2 VIADD R8, R16.reuse, 0xf ;  /* 0x0000000f10082836 */ /* 0x040fe20000000000 */
[----:B------:R-:W-:Y:S02]  /*6550*/  IADD3 R16, PT, PT, R16, 0x10, RZ ;  /* 0x0000001010107810 */ /* 0x000fe40007ffe0ff */
[----:B------:R-:W-:Y:S02]  /*6560*/  IADD3 R2, P2, PT, R2, 0x40, RZ ;  /* 0x0000004002027810 */ /* 0x000fe40007f5e0ff */
[----:B------:R-:W-:-:S03]  /*6570*/  ISETP.NE.AND P1, PT, R16, R5, PT ;  /* 0x000000051000720c */ /* 0x000fc60003f25270 */
[----:B------:R-:W-:-:S10]  /*6580*/  IMAD.X R3, RZ, RZ, R3, P2 ;  /* 0x000000ffff037224 */ /* 0x000fd400010e0603 */
[----:B------:R-:W-:Y:S05]  /*6590*/  @P1 BRA `(.L_x_162) ;  /* 0xfffffff800ec1947 */ /* 0x000fea000383ffff */
.L_x_161:
[----:B------:R-:W-:Y:S05]  /*65a0*/  @!P0 BRA `(.L_x_163) ;  /* 0x00000004003c8947 */ /* 0x000fea0003800000 */
[----:B------:R-:W-:Y:S02]  /*65b0*/  ISETP.GE.U32.AND P1, PT, R30, 0x8, PT ;  /* 0x000000081e00780c */ /* 0x000fe40003f26070 */
[----:B------:R-:W-:-:S04]  /*65c0*/  LOP3.LUT R26, R10, 0x7, RZ, 0xc0, !PT ;  /* 0x000000070a1a7812 */ /* 0x000fc800078ec0ff */
[----:B------:R-:W-:-:S07]  /*65d0*/  ISETP.NE.AND P0, PT, R26, RZ, PT ;  /* 0x000000ff1a00720c */ /* 0x000fce0003f05270 */
[----:B------:R-:W-:Y:S06]  /*65e0*/  @!P1 BRA `(.L_x_164) ;  /* 0x0000000000889947 */ /* 0x000fec0003800000 */
[----:B------:R-:W-:-:S05]  /*65f0*/  IMAD.WIDE.U32 R2, R5, 0x4, R6 ;  /* 0x0000000405027825 */ /* 0x000fca00078e0006 */
[----:B------:R-:W2:Y:S04]  /*6600*/  LDG.E R11, desc[UR6][R2.64] ;  /* 0x00000006020b7981 */ /* 0x000ea8000c1e1900 */
[----:B------:R-:W3:Y:S04]  /*6610*/  LDG.E R19, desc[UR6][R2.64+0x4] ;  /* 0x0000040602137981 */ /* 0x000ee8000c1e1900 */
[----:B------:R-:W4:Y:S04]  /*6620*/  LDG.E R22, desc[UR6][R2.64+0x8] ;  /* 0x0000080602167981 */ /* 0x000f28000c1e1900 */
[----:B------:R-:W5:Y:S04]  /*6630*/  LDG.E R23, desc[UR6][R2.64+0xc] ;  /* 0x00000c0602177981 */ /* 0x000f68000c1e1900 */
[----:B------:R-:W5:Y:S04]  /*6640*/  LDG.E R25, desc[UR6][R2.64+0x10] ;  /* 0x0000100602197981 */ /* 0x000f68000c1e1900 */
[----:B------:R-:W5:Y:S04]  /*6650*/  LDG.E R24, desc[UR6][R2.64+0x14] ;  /* 0x0000140602187981 */ /* 0x000f68000c1e1900 */
[----:B------:R-:W5:Y:S04]  /*6660*/  LDG.E R27, desc[UR6][R2.64+0x18] ;  /* 0x00001806021b7981 */ /* 0x000f68000c1e1900 */
[----:B------:R0:W5:Y:S01]  /*6670*/  LDG.E R29, desc[UR6][R2.64+0x1c] ;  /* 0x00001c06021d7981 */ /* 0x000162000c1e1900 */
        /* <DEDUP_REMOVED lines=9> */
[C---:B------:R-:W-:Y:S01]  /*6710*/  SEL R8, R5.reuse, R8, P3 ;  /* 0x0000000805087207 */ /* 0x040fe20001800000 */
[----:B------:R-:W-:Y:S01]  /*6720*/  @P4 VIADD R8, R5, 0x1 ;  /* 0x0000000105084836 */ /* 0x000fe20000000000 */
[----:B0-----:R-:W-:Y:S02]  /*6730*/  VIMNMX R2, PT, PT, R11, R24, !PT ;  /* 0x000000180b027248 */ /* 0x001fe40007fe0100 */
[----:B------:R-:W-:Y:S01]  /*6740*/  ISETP.GT.AND P3, PT, R25, R4, PT ;  /* 0x000000041900720c */ /* 0x000fe20003f64270 */
[----:B------:R-:W-:Y:S01]  /*6750*/  @P1 VIADD R8, R5, 0x2 ;  /* 0x0000000205081836 */ /* 0x000fe20000000000 */
[----:B------:R-:W-:-:S02]  /*6760*/  ISETP.GT.AND P1, PT, R27, R2, PT ;  /* 0x000000021b00720c */ /* 0x000fc40003f24270 */
[----:B------:R-:W-:Y:S01]  /*6770*/  VIMNMX R2, PT, PT, R2, R27, !PT ;  /* 0x0000001b02027248 */ /* 0x000fe20007fe0100 */
[----:B------:R-:W-:Y:S01]  /*6780*/  @P2 VIADD R8, R5, 0x3 ;  /* 0x0000000305082836 */ /* 0x000fe20000000000 */
[----:B------:R-:W-:Y:S02]  /*6790*/  ISETP.GT.AND P4, PT, R24, R11, PT ;  /* 0x0000000b1800720c */ /* 0x000fe40003f84270 */
[----:B------:R-:W-:Y:S02]  /*67a0*/  ISETP.GT.AND P2, PT, R29, R2, PT ;  /* 0x000000021d00720c */ /* 0x000fe40003f44270 */
[----:B------:R-:W-:-:S03]  /*67b0*/  VIMNMX R4, PT, PT, R2, R29, !PT ;  /* 0x0000001d02047248 */ /* 0x000fc60007fe0100 */
[----:B------:R-:W-:-:S06]  /*67c0*/  @P3 IADD3 R8, PT, PT, R5, 0x4, RZ ;  /* 0x0000000405083810 */ /* 0x000fcc0007ffe0ff */
[C---:B------:R-:W-:Y:S02]  /*67d0*/  @P4 VIADD R8, R5.reuse, 0x5 ;  /* 0x0000000505084836 */ /* 0x040fe40000000000 */
[C---:B------:R-:W-:Y:S02]  /*67e0*/  @P1 VIADD R8, R5.reuse, 0x6 ;  /* 0x0000000605081836 */ /* 0x040fe40000000000 */
[C---:B------:R-:W-:Y:S02]  /*67f0*/  @P2 VIADD R8, R5.reuse, 0x7 ;  /* 0x0000000705082836 */ /* 0x040fe40000000000 */
[----:B------:R-:W-:-:S07]  /*6800*/  VIADD R5, R5, 0x8 ;  /* 0x0000000805057836 */ /* 0x000fce0000000000 */
.L_x_164:
        /* <DEDUP_REMOVED lines=9> */
[----:B------:R-:W5:Y:S01]  /*68a0*/  LDG.E R21, desc[UR6][R6.64+0xc] ;  /* 0x00000c0606157981 */ /* 0x000f62000c1e1900 */
[----:B--2---:R-:W-:-:S02]  /*68b0*/  VIMNMX R2, PT, PT, R4, R3, !PT ;  /* 0x0000000304027248 */ /* 0x004fc40007fe0100 */
[----:B------:R-:W-:Y:S02]  /*68c0*/  ISETP.GT.AND P1, PT, R3, R4, PT ;  /* 0x000000040300720c */ /* 0x000fe40003f24270 */
[----:B---3--:R-:W-:Y:S02]  /*68d0*/  VIMNMX R16, PT, PT, R2, R11, !PT ;  /* 0x0000000b02107248 */ /* 0x008fe40007fe0100 */
[----:B------:R-:W-:Y:S02]  /*68e0*/  ISETP.GT.AND P2, PT, R11, R2, PT ;  /* 0x000000020b00720c */ /* 0x000fe40003f44270 */
[----:B----4-:R-:W-:Y:S02]  /*68f0*/  ISETP.GT.AND P3, PT, R19, R16, PT ;  /* 0x000000101300720c */ /* 0x010fe40003f64270 */
[----:B------:R-:W-:Y:S02]  /*6900*/  VIMNMX R16, PT, PT, R16, R19, !PT ;  /* 0x0000001310107248 */ /* 0x000fe40007fe0100 */
[----:B------:R-:W-:-:S02]  /*6910*/  SEL R8, R5, R8, P1 ;  /* 0x0000000805087207 */ /* 0x000fc40000800000 */
[----:B-----5:R-:W-:Y:S02]  /*6920*/  ISETP.GT.AND P4, PT, R21, R16, PT ;  /* 0x000000101500720c */ /* 0x020fe40003f84270 */
[----:B------:R-:W-:-:S03]  /*6930*/  VIMNMX R4, PT, PT, R16, R21, !PT ;  /* 0x0000001510047248 */ /* 0x000fc60007fe0100 */
[C---:B------:R-:W-:Y:S02]  /*6940*/  @P2 IADD3 R8, PT, PT, R5.reuse, 0x1, RZ ;  /* 0x0000000105082810 */ /* 0x040fe40007ffe0ff */
[----:B------:R-:W-:-:S06]  /*6950*/  @P3 VIADD R8, R5, 0x2 ;  /* 0x0000000205083836 */ /* 0x000fcc0000000000 */
[C---:B------:R-:W-:Y:S02]  /*6960*/  @P4 VIADD R8, R5.reuse, 0x3 ;  /* 0x0000000305084836 */ /* 0x040fe40000000000 */
[----:B------:R-:W-:-:S07]  /*6970*/  VIADD R5, R5, 0x4 ;  /* 0x0000000405057836 */ /* 0x000fce0000000000 */
.L_x_165:
[----:B------:R-:W-:Y:S05]  /*6980*/  @!P0 BRA `(.L_x_163) ;  /* 0x0000000000448947 */ /* 0x000fea0003800000 */
[----:B------:R-:W0:Y:S01]  /*6990*/  LDCU.64 UR4, c[0x0][0x390] ;  /* 0x00007200ff0477ac */ /* 0x000e220008000a00 */
[----:B------:R-:W-:-:S04]  /*69a0*/  IMAD.WIDE.U32 R2, R5, 0x4, RZ ;  /* 0x0000000405027825 */ /* 0x000fc800078e00ff */
[----:B------:R-:W-:Y:S02]  /*69b0*/  IMAD.MOV R10, RZ, RZ, -R10 ;  /* 0x000000ffff0a7224 */ /* 0x000fe400078e0a0a */
[----:B------:R-:W-:-:S03]  /*69c0*/  IMAD.WIDE R2, R14, 0x4, R2 ;  /* 0x000000040e027825 */ /* 0x000fc600078e0202 */
[----:B0-----:R-:W-:-:S04]  /*69d0*/  IADD3 R2, P0, PT, R2, UR4, RZ ;  /* 0x0000000402027c10 */ /* 0x001fc8000ff1e0ff */
[----:B------:R-:W-:-:S09]  /*69e0*/  IADD3.X R7, PT, PT, R3, UR5, RZ, P0, !PT ;  /* 0x0000000503077c10 */ /* 0x000fd200087fe4ff */
.L_x_166:
[----:B------:R-:W-:-:S06]  /*69f0*/  MOV R3, R7 ;  /* 0x0000000700037202 */ /* 0x000fcc0000000f00 */
[----:B------:R0:W2:Y:S01]  /*6a00*/  LDG.E R3, desc[UR6][R2.64] ;  /* 0x0000000602037981 */ /* 0x0000a2000c1e1900 */
[----:B------:R-:W-:-:S05]  /*6a10*/  VIADD R10, R10, 0x1 ;  /* 0x000000010a0a7836 */ /* 0x000fca0000000000 */
[----:B------:R-:W-:Y:S02]  /*6a20*/  ISETP.NE.AND P1, PT, R10, RZ, PT ;  /* 0x000000ff0a00720c */ /* 0x000fe40003f25270 */
[----:B0-----:R-:W-:-:S05]  /*6a30*/  IADD3 R2, P2, PT, R2, 0x4, RZ ;  /* 0x0000000402027810 */ /* 0x001fca0007f5e0ff */
[----:B------:R-:W-:Y:S01]  /*6a40*/  IMAD.X R7, RZ, RZ, R7, P2 ;  /* 0x000000ffff077224 */ /* 0x000fe200010e0607 */
[CC--:B--2---:R-:W-:Y:S02]  /*6a50*/  ISETP.GT.AND P0, PT, R3.reuse, R4.reuse, PT ;  /* 0x000000040300720c */ /* 0x0c4fe40003f04270 */
[----:B------:R-:W-:Y:S02]  /*6a60*/  VIMNMX R4, PT, PT, R3, R4, !PT ;  /* 0x0000000403047248 */ /* 0x000fe40007fe0100 */
[C---:B------:R-:W-:Y:S01]  /*6a70*/  SEL R8, R5.reuse, R8, P0 ;  /* 0x0000000805087207 */ /* 0x040fe20000000000 */
[----:B------:R-:W-:Y:S01]  /*6a80*/  VIADD R5, R5, 0x1 ;  /* 0x0000000105057836 */ /* 0x000fe20000000000 */
[----:B------:R-:W-:Y:S07]  /*6a90*/  @P1 BRA `(.L_x_166) ;  /* 0xfffffffc00d41947 */ /* 0x000fee000383ffff */
.L_x_163:
[----:B------:R-:W-:-:S07]  /*6aa0*/  I2FP.F32.U32 R3, R8 ;  /* 0x0000000800037245 */ /* 0x000fce0000201000 */
.L_x_160:
[----:B------:R-:W-:Y:S01]  /*6ab0*/  FMUL R7, R3, R12 ;  /* 0x0000000c03077220 */ /* 0x000fe20000400000 */
[----:B------:R-:W-:Y:S03]  /*6ac0*/  BSSY.RECONVERGENT B0, `(.L_x_167) ;  /* 0x0000042000007945 */ /* 0x000fe60003800200 */
[C---:B------:R-:W-:Y:S01]  /*6ad0*/  FMUL R2, R7.reuse, 0.63661974668502807617 ;  /* 0x3f22f98307027820 */ /* 0x040fe20000400000 */
[----:B------:R-:W-:-:S05]  /*6ae0*/  FSETP.GE.AND P0, PT, |R7|, 105615, PT ;  /* 0x47ce47800700780b */ /* 0x000fca0003f06200 */
        /* <DEDUP_REMOVED lines=13> */
[----:B------:R-:W0:Y:S01]  /*6bc0*/  LDCU.64 UR8, c[0x4][0x8] ;  /* 0x01000100ff0877ac */ /* 0x000e220008000a00 */
[----:B------:R-:W-:Y:S02]  /*6bd0*/  IMAD.MOV.U32 R10, RZ, RZ, RZ ;  /* 0x000000ffff0a7224 */ /* 0x000fe400078e00ff */
[----:B------:R-:W-:Y:S01]  /*6be0*/  IMAD.MOV.U32 R2, RZ, RZ, R1 ;  /* 0x000000ffff027224 */ /* 0x000fe200078e0001 */
[----:B------:R-:W-:Y:S01]  /*6bf0*/  LOP3.LUT R11, R3, 0x80000000, RZ, 0xfc, !PT ;  /* 0x80000000030b7812 */ /* 0x000fe200078efcff */
[----:B------:R-:W-:Y:S01]  /*6c00*/  UMOV UR5, URZ ;  /* 0x000000ff00057c82 */ /* 0x000fe20008000000 */
[----:B------:R-:W-:-:S05]  /*6c10*/  UMOV UR4, URZ ;  /* 0x000000ff00047c82 */ /* 0x000fca0008000000 */
.L_x_169:
[----:B0-----:R-:W-:Y:S01]  /*6c20*/  MOV R22, UR8 ;  /* 0x0000000800167c02 */ /* 0x001fe20008000f00 */
        /* <DEDUP_REMOVED lines=28> */
[C---:B------:R-:W-:Y:S01]  /*6df0*/  SHF.L.W.U32.HI R4, R3.reuse, 0x2, R2 ;  /* 0x0000000203047819 */ /* 0x040fe20000010e02 */
[----:B------:R-:W-:-:S03]  /*6e00*/  IMAD.SHL.U32 R3, R3, 0x4, RZ ;  /* 0x0000000403037824 */ /* 0x000fc600078e00ff */
[----:B------:R-:W-:-:S04]  /*6e10*/  SHF.R.S32.HI R5, RZ, 0x1f, R4 ;  /* 0x0000001fff057819 */ /* 0x000fc80000011404 */
[C---:B------:R-:W-:Y:S02]  /*6e20*/  LOP3.LUT R22, R5.reuse, R3, RZ, 0x3c, !PT ;  /* 0x0000000305167212 */ /* 0x040fe400078e3cff */
[----:B------:R-:W-:Y:S02]  /*6e30*/  LOP3.LUT R23, R5, R4, RZ, 0x3c, !PT ;  /* 0x0000000405177212 */ /* 0x000fe400078e3cff */
[----:B------:R-:W-:Y:S02]  /*6e40*/  SHF.R.U32.HI R3, RZ, 0x1e, R2 ;  /* 0x0000001eff037819 */ /* 0x000fe40000011602 */
[C---:B------:R-:W-:Y:S02]  /*6e50*/  LOP3.LUT R5, R4.reuse, R7, RZ, 0x3c, !PT ;  /* 0x0000000704057212 */ /* 0x040fe400078e3cff */
[----:B------:R-:W0:Y:S01]  /*6e60*/  I2F.F64.S64 R22, R22 ;  /* 0x0000001600167312 */ /* 0x000e220000301c00 */
[----:B------:R-:W-:Y:S02]  /*6e70*/  LEA.HI R2, R4, R3, RZ, 0x1 ;  /* 0x0000000304027211 */ /* 0x000fe400078f08ff */
[----:B------:R-:W-:-:S02]  /*6e80*/  ISETP.GE.AND P1, PT, R5, RZ, PT ;  /* 0x000000ff0500720c */ /* 0x000fc40003f26270 */
[----:B------:R-:W-:-:S05]  /*6e90*/  IADD3 R3, PT, PT, -R2, RZ, RZ ;  /* 0x000000ff02037210 */ /* 0x000fca0007ffe1ff */
[----:B------:R-:W-:Y:S01]  /*6ea0*/  @!P0 IMAD.MOV.U32 R2, RZ, RZ, R3 ;  /* 0x000000ffff028224 */ /* 0x000fe200078e0003 */
[----:B0-----:R-:W-:-:S10]  /*6eb0*/  DMUL R10, R22, UR4 ;  /* 0x00000004160a7c28 */ /* 0x001fd40008000000 */
[----:B------:R-:W0:Y:S02]  /*6ec0*/  F2F.F32.F64 R10, R10 ;  /* 0x0000000a000a7310 */ /* 0x000e240000301000 */
[----:B0-----:R-:W-:-:S07]  /*6ed0*/  FSEL R3, -R10, R10, !P1 ;  /* 0x0000000a0a037208 */ /* 0x001fce0004800100 */
.L_x_168:
[----:B------:R-:W-:Y:S05]  /*6ee0*/  BSYNC.RECONVERGENT B0 ;  /* 0x0000000000007941 */ /* 0x000fea0003800200 */
.L_x_167:
[C---:B------:R-:W-:Y:S01]  /*6ef0*/  LOP3.LUT R11, R2.reuse, 0x1, RZ, 0xc0, !PT ;  /* 0x00000001020b7812 */ /* 0x040fe200078ec0ff */
[----:B------:R-:W-:Y:S02]  /*6f00*/  IMAD.MOV.U32 R10, RZ, RZ, 0x37cbac00 ;  /* 0x37cbac00ff0a7424 */ /* 0x000fe400078e00ff */
[----:B------:R-:W-:Y:S01]  /*6f10*/  FMUL R5, R3, R3 ;  /* 0x0000000303057220 */ /* 0x000fe20000400000 */
[----:B------:R-:W-:Y:S01]  /*6f20*/  VIADD R2, R2, 0x1 ;  /* 0x0000000102027836 */ /* 0x000fe20000000000 */
[----:B------:R-:W-:Y:S01]  /*6f30*/  ISETP.NE.U32.AND P0, PT, R11, 0x1, PT ;  /* 0x000000010b00780c */ /* 0x000fe20003f05070 */
[----:B------:R-:W-:Y:S02]  /*6f40*/  IMAD.MOV.U32 R11, RZ, RZ, 0x3c0885e4 ;  /* 0x3c0885e4ff0b7424 */ /* 0x000fe400078e00ff */
[----:B------:R-:W-:Y:S01]  /*6f50*/  FFMA R4, R5, R10, -0.0013887860113754868507 ;  /* 0xbab607ed05047423 */ /* 0x000fe2000000000a */
[----:B------:R-:W-:Y:S01]  /*6f60*/  MOV R14, 0x3e2aaaa8 ;  /* 0x3e2aaaa8000e7802 */ /* 0x000fe20000000f00 */
[----:B------:R-:W-:Y:S01]  /*6f70*/  BSSY.RECONVERGENT B0, `(.L_x_170) ;  /* 0x0000046000007945 */ /* 0x000fe20003800200 */
[----:B------:R-:W-:-:S02]  /*6f80*/  LOP3.LUT P1, RZ, R2, 0x2, RZ, 0xc0, !PT ;  /* 0x0000000202ff7812 */ /* 0x000fc4000782c0ff */
[----:B------:R-:W-:Y:S02]  /*6f90*/  FSEL R4, R4, -0.00019574658654164522886, P0 ;  /* 0xb94d415304047808 */ /* 0x000fe40000000000 */
[----:B------:R-:W-:Y:S02]  /*6fa0*/  FSEL R12, R11, 0.041666727513074874878, !P0 ;  /* 0x3d2aaabb0b0c7808 */ /* 0x000fe40004000000 */
[----:B------:R-:W-:Y:S02]  /*6fb0*/  FSEL R2, R3, 1, !P0 ;  /* 0x3f80000003027808 */ /* 0x000fe40004000000 */
[----:B------:R-:W-:Y:S01]  /*6fc0*/  FSEL R19, -R14, -0.4999999701976776123, !P0 ;  /* 0xbeffffff0e137808 */ /* 0x000fe20004000100 */
[----:B------:R-:W-:Y:S01]  /*6fd0*/  FFMA R4, R5, R4, R12 ;  /* 0x0000000405047223 */ /* 0x000fe2000000000c */
[----:B------:R-:W-:Y:S01]  /*6fe0*/  FSETP.GE.AND P0, PT, |R7|, 105615, PT ;  /* 0x47ce47800700780b */ /* 0x000fe20003f06200 */
[C---:B------:R-:W-:Y:S02]  /*6ff0*/  FFMA R3, R5.reuse, R2, RZ ;  /* 0x0000000205037223 */ /* 0x040fe400000000ff */
[----:B------:R-:W-:-:S04]  /*7000*/  FFMA R4, R5, R4, R19 ;  /* 0x0000000405047223 */ /* 0x000fc80000000013 */
[----:B------:R-:W-:Y:S01]  /*7010*/  FFMA R12, R3, R4, R2 ;  /* 0x00000004030c7223 */ /* 0x000fe20000000002 */
[----:B------:R-:W-:Y:S02]  /*7020*/  IMAD.MOV.U32 R4, RZ, RZ, R8 ;  /* 0x000000ffff047224 */ /* 0x000fe400078e0008 */
[----:B------:R-:W-:Y:S02]  /*7030*/  IMAD.MOV.U32 R2, RZ, RZ, R6 ;  /* 0x000000ffff027224 */ /* 0x000fe400078e0006 */
        /* <DEDUP_REMOVED lines=8> */
[----:B------:R-:W-:Y:S01]  /*70c0*/  IMAD.MOV.U32 R2, RZ, RZ, R1 ;  /* 0x000000ffff027224 */ /* 0x000fe200078e0001 */
[----:B------:R-:W0:Y:S01]  /*70d0*/  LDCU.64 UR8, c[0x4][0x8] ;  /* 0x01000100ff0877ac */ /* 0x000e220008000a00 */
[----:B------:R-:W-:Y:S01]  /*70e0*/  LOP3.LUT R19, R3, 0x80000000, RZ, 0xfc, !PT ;  /* 0x8000000003137812 */ /* 0x000fe200078efcff */
[----:B------:R-:W-:Y:S01]  /*70f0*/  UMOV UR5, URZ ;  /* 0x000000ff00057c82 */ /* 0x000fe20008000000 */
[----:B------:R-:W-:-:S05]  /*7100*/  UMOV UR4, URZ ;  /* 0x000000ff00047c82 */ /* 0x000fca0008000000 */
.L_x_172:
        /* <DEDUP_REMOVED lines=31> */
[----:B------:R-:W-:-:S04]  /*7300*/  SHF.R.S32.HI R5, RZ, 0x1f, R4 ;  /* 0x0000001fff057819 */ /* 0x000fc80000011404 */
[C---:B------:R-:W-:Y:S02]  /*7310*/  LOP3.LUT R22, R5.reuse, R3, RZ, 0x3c, !PT ;  /* 0x0000000305167212 */ /* 0x040fe400078e3cff */
[----:B------:R-:W-:Y:S02]  /*7320*/  LOP3.LUT R23, R5, R4, RZ, 0x3c, !PT ;  /* 0x0000000405177212 */ /* 0x000fe400078e3cff */
[----:B------:R-:W-:Y:S02]  /*7330*/  SHF.R.U32.HI R3, RZ, 0x1e, R2 ;  /* 0x0000001eff037819 */ /* 0x000fe40000011602 */
[C---:B------:R-:W-:Y:S02]  /*7340*/  LOP3.LUT R2, R4.reuse, R7, RZ, 0x3c, !PT ;  /* 0x0000000704027212 */ /* 0x040fe400078e3cff */
[----:B------:R-:W1:Y:S01]  /*7350*/  I2F.F64.S64 R22, R22 ;  /* 0x0000001600167312 */ /* 0x000e620000301c00 */
[----:B------:R-:W-:Y:S02]  /*7360*/  LEA.HI R4, R4, R3, RZ, 0x1 ;  /* 0x0000000304047211 */ /* 0x000fe400078f08ff */
[----:B------:R-:W-:-:S03]  /*7370*/  ISETP.GE.AND P0, PT, R2, RZ, PT ;  /* 0x000000ff0200720c */ /* 0x000fc60003f06270 */
[----:B------:R-:W-:-:S04]  /*7380*/  IMAD.MOV R2, RZ, RZ, -R4 ;  /* 0x000000ffff027224 */ /* 0x000fc800078e0a04 */
[----:B------:R-:W-:Y:S01]  /*7390*/  @!P1 IMAD.MOV.U32 R4, RZ, RZ, R2 ;  /* 0x000000ffff049224 */ /* 0x000fe200078e0002 */
[----:B-1----:R-:W-:-:S10]  /*73a0*/  DMUL R24, R22, UR4 ;  /* 0x0000000416187c28 */ /* 0x002fd40008000000 */
[----:B------:R-:W1:Y:S02]  /*73b0*/  F2F.F32.F64 R24, R24 ;  /* 0x0000001800187310 */ /* 0x000e640000301000 */
[----:B01----:R-:W-:-:S07]  /*73c0*/  FSEL R2, -R24, R24, !P0 ;  /* 0x0000001818027208 */ /* 0x003fce0004000100 */
.L_x_171:
[----:B------:R-:W-:Y:S05]  /*73d0*/  BSYNC.RECONVERGENT B0 ;  /* 0x0000000000007941 */ /* 0x000fea0003800200 */
.L_x_170:
        /* <DEDUP_REMOVED lines=11> */
[----:B------:R-:W-:Y:S01]  /*7490*/  FFMA R4, R3, R4, R16 ;  /* 0x0000000403047223 */ /* 0x000fe20000000010 */
[----:B------:R-:W-:Y:S01]  /*74a0*/  FSETP.GE.AND P0, PT, |R7|, 105615, PT ;  /* 0x47ce47800700780b */ /* 0x000fe20003f06200 */
[C---:B------:R-:W-:Y:S02]  /*74b0*/  FFMA R5, R3.reuse, R2, RZ ;  /* 0x0000000203057223 */ /* 0x040fe400000000ff */
[----:B------:R-:W-:-:S04]  /*74c0*/  FFMA R4, R3, R4, R19 ;  /* 0x0000000403047223 */ /* 0x000fc80000000013 */
[----:B------:R-:W-:Y:S01]  /*74d0*/  FFMA R16, R5, R4, R2 ;  /* 0x0000000405107223 */ /* 0x000fe20000000002 */
[----:B------:R-:W-:Y:S01]  /*74e0*/  MOV R4, R8 ;  /* 0x0000000800047202 */ /* 0x000fe20000000f00 */
[----:B------:R-:W-:Y:S02]  /*74f0*/  IMAD.MOV.U32 R2, RZ, RZ, R6 ;  /* 0x000000ffff027224 */ /* 0x000fe400078e0006 */
[----:B------:R-:W-:Y:S02]  /*7500*/  @P1 FADD R16, RZ, -R16 ;  /* 0x80000010ff101221 */ /* 0x000fe40000000000 */
[----:B------:R-:W-:Y:S05]  /*7510*/  @!P0 BRA `(.L_x_174) ;  /* 0x0000000000dc8947 */ /* 0x000fea0003800000 */
        /* <DEDUP_REMOVED lines=11> */
.L_x_175:
        /* <DEDUP_REMOVED lines=29> */
[C---:B------:R-:W-:Y:S02]  /*77a0*/  SHF.L.W.U32.HI R4, R3.reuse, 0x2, R2 ;  /* 0x0000000203047819 */ /* 0x040fe40000010e02 */
[----:B------:R-:W-:Y:S02]  /*77b0*/  SHF.L.U32 R3, R3, 0x2, RZ ;  /* 0x0000000203037819 */ /* 0x000fe400000006ff */
[----:B------:R-:W-:-:S04]  /*77c0*/  SHF.R.S32.HI R5, RZ, 0x1f, R4 ;  /* 0x0000001fff057819 */ /* 0x000fc80000011404 */
[C---:B------:R-:W-:Y:S02]  /*77d0*/  LOP3.LUT R24, R5.reuse, R3, RZ, 0x3c, !PT ;  /* 0x0000000305187212 */ /* 0x040fe400078e3cff */
[----:B------:R-:W-:Y:S02]  /*77e0*/  LOP3.LUT R25, R5, R4, RZ, 0x3c, !PT ;  /* 0x0000000405197212 */ /* 0x000fe400078e3cff */
[----:B------:R-:W-:Y:S02]  /*77f0*/  SHF.R.U32.HI R3, RZ, 0x1e, R2 ;  /* 0x0000001eff037819 */ /* 0x000fe40000011602 */
[C---:B------:R-:W-:Y:S02]  /*7800*/  LOP3.LUT R2, R4.reuse, R7, RZ, 0x3c, !PT ;  /* 0x0000000704027212 */ /* 0x040fe400078e3cff */
[----:B------:R-:W0:Y:S01]  /*7810*/  I2F.F64.S64 R24, R24 ;  /* 0x0000001800187312 */ /* 0x000e220000301c00 */
[----:B------:R-:W-:Y:S02]  /*7820*/  LEA.HI R4, R4, R3, RZ, 0x1 ;  /* 0x0000000304047211 */ /* 0x000fe400078f08ff */
[----:B------:R-:W-:-:S03]  /*7830*/  ISETP.GE.AND P0, PT, R2, RZ, PT ;  /* 0x000000ff0200720c */ /* 0x000fc60003f06270 */
[----:B------:R-:W-:-:S04]  /*7840*/  IMAD.MOV R2, RZ, RZ, -R4 ;  /* 0x000000ffff027224 */ /* 0x000fc800078e0a04 */
[----:B------:R-:W-:Y:S01]  /*7850*/  @!P1 IMAD.MOV.U32 R4, RZ, RZ, R2 ;  /* 0x000000ffff049224 */ /* 0x000fe200078e0002 */
[----:B0-----:R-:W-:-:S10]  /*7860*/  DMUL R22, R24, UR4 ;  /* 0x0000000418167c28 */ /* 0x001fd40008000000 */
[----:B------:R-:W0:Y:S02]  /*7870*/  F2F.F32.F64 R22, R22 ;  /* 0x0000001600167310 */ /* 0x000e240000301000 */
[----:B0-----:R-:W-:-:S07]  /*7880*/  FSEL R2, -R22, R22, !P0 ;  /* 0x0000001616027208 */ /* 0x001fce0004000100 */
.L_x_174:
[----:B------:R-:W-:Y:S05]  /*7890*/  BSYNC.RECONVERGENT B0 ;  /* 0x0000000000007941 */ /* 0x000fea0003800200 */
.L_x_173:
[----:B------:R-:W-:Y:S01]  /*78a0*/  LOP3.LUT R19, R4, 0x1, RZ, 0xc0, !PT ;  /* 0x0000000104137812 */ /* 0x000fe200078ec0ff */
[----:B------:R-:W-:Y:S01]  /*78b0*/  FMUL R3, R2, R2 ;  /* 0x0000000202037220 */ /* 0x000fe20000400000 */
[----:B------:R-:W-:Y:S02]  /*78c0*/  BSSY.RECONVERGENT B0, `(.L_x_176) ;  /* 0x0000049000007945 */ /* 0x000fe40003800200 */
[----:B------:R-:W-:Y:S01]  /*78d0*/  ISETP.NE.U32.AND P0, PT, R19, 0x1, PT ;  /* 0x000000011300780c */ /* 0x000fe20003f05070 */
[----:B------:R-:W-:Y:S01]  /*78e0*/  FFMA R5, R3, R10, -0.0013887860113754868507 ;  /* 0xbab607ed03057423 */ /* 0x000fe2000000000a */
[----:B------:R-:W-:Y:S02]  /*78f0*/  VIADD R19, R4, 0x1 ;  /* 0x0000000104137836 */ /* 0x000fe40000000000 */
[----:B------:R-:W-:Y:S02]  /*7900*/  FSEL R22, R11, 0.041666727513074874878, !P0 ;  /* 0x3d2aaabb0b167808 */ /* 0x000fe40004000000 */
[----:B------:R-:W-:-:S02]  /*7910*/  FSEL R4, R5, -0.00019574658654164522886, P0 ;  /* 0xb94d415305047808 */ /* 0x000fc40000000000 */
[----:B------:R-:W-:Y:S02]  /*7920*/  LOP3.LUT P1, RZ, R19, 0x2, RZ, 0xc0, !PT ;  /* 0x0000000213ff7812 */ /* 0x000fe4000782c0ff */
[----:B------:R-:W-:Y:S01]  /*7930*/  FSEL R2, R2, 1, !P0 ;  /* 0x3f80000002027808 */ /* 0x000fe20004000000 */
[----:B------:R-:W-:Y:S01]  /*7940*/  FFMA R4, R3, R4, R22 ;  /* 0x0000000403047223 */ /* 0x000fe20000000016 */
[----:B------:R-:W-:Y:S02]  /*7950*/  FSEL R19, -R14, -0.4999999701976776123, !P0 ;  /* 0xbeffffff0e137808 */ /* 0x000fe40004000100 */
[----:B------:R-:W-:Y:S01]  /*7960*/  FSETP.GE.AND P0, PT, |R7|, 105615, PT ;  /* 0x47ce47800700780b */ /* 0x000fe20003f06200 */
[C---:B------:R-:W-:Y:S02]  /*7970*/  FFMA R5, R3.reuse, R2, RZ ;  /* 0x0000000203057223 */ /* 0x040fe400000000ff */
[----:B------:R-:W-:-:S04]  /*7980*/  FFMA R4, R3, R4, R19 ;  /* 0x0000000403047223 */ /* 0x000fc80000000013 */
[----:B------:R-:W-:Y:S01]  /*7990*/  FFMA R24, R5, R4, R2 ;  /* 0x0000000405187223 */ /* 0x000fe20000000002 */
[----:B------:R-:W-:Y:S01]  /*79a0*/  IMAD.MOV.U32 R4, RZ, RZ, R8 ;  /* 0x000000ffff047224 */ /* 0x000fe200078e0008 */
[----:B------:R-:W-:Y:S02]  /*79b0*/  MOV R2, R6 ;  /* 0x0000000600027202 */ /* 0x000fe40000000f00 */
[----:B------:R-:W-:Y:S02]  /*79c0*/  @P1 FADD R24, RZ, -R24 ;  /* 0x80000018ff181221 */ /* 0x000fe40000000000 */
[----:B------:R-:W-:Y:S05]  /*79d0*/  @!P0 BRA `(.L_x_177) ;  /* 0x0000000000dc8947 */ /* 0x000fea0003800000 */
        /* <DEDUP_REMOVED lines=11> */
.L_x_178:
        /* <DEDUP_REMOVED lines=44> */
.L_x_177:
[----:B------:R-:W-:Y:S05]  /*7d50*/  BSYNC.RECONVERGENT B0 ;  /* 0x0000000000007941 */ /* 0x000fea0003800200 */
.L_x_176:
[----:B------:R-:W-:Y:S01]  /*7d60*/  FMUL R3, R2, R2 ;  /* 0x0000000202037220 */ /* 0x000fe20000400000 */
[C---:B------:R-:W-:Y:S01]  /*7d70*/  LOP3.LUT R19, R4.reuse, 0x1, RZ, 0xc0, !PT ;  /* 0x0000000104137812 */ /* 0x040fe200078ec0ff */
[----:B------:R-:W-:Y:S02]  /*7d80*/  BSSY.RECONVERGENT B0, `(.L_x_179) ;  /* 0x000004e000007945 */ /* 0x000fe40003800200 */
[----:B------:R-:W-:Y:S01]  /*7d90*/  FFMA R5, R3, R10, -0.0013887860113754868507 ;  /* 0xbab607ed03057423 */ /* 0x000fe2000000000a */
[----:B------:R-:W-:Y:S01]  /*7da0*/  ISETP.NE.U32.AND P0, PT, R19, 0x1, PT ;  /* 0x000000011300780c */ /* 0x000fe20003f05070 */
[----:B------:R-:W-:-:S03]  /*7db0*/  VIADD R19, R4, 0x1 ;  /* 0x0000000104137836 */ /* 0x000fc60000000000 */
[----:B------:R-:W-:Y:S02]  /*7dc0*/  FSEL R4, R5, -0.00019574658654164522886, P0 ;  /* 0xb94d415305047808 */ /* 0x000fe40000000000 */
[----:B------:R-:W-:Y:S02]  /*7dd0*/  FSEL R22, R11, 0.041666727513074874878, !P0 ;  /* 0x3d2aaabb0b167808 */ /* 0x000fe40004000000 */
[----:B------:R-:W-:Y:S02]  /*7de0*/  LOP3.LUT P1, RZ, R19, 0x2, RZ, 0xc0, !PT ;  /* 0x0000000213ff7812 */ /* 0x000fe4000782c0ff */
[----:B------:R-:W-:Y:S01]  /*7df0*/  FSEL R2, R2, 1, !P0 ;  /* 0x3f80000002027808 */ /* 0x000fe20004000000 */
[----:B------:R-:W-:Y:S01]  /*7e00*/  FFMA R4, R3, R4, R22 ;  /* 0x0000000403047223 */ /* 0x000fe20000000016 */
[----:B------:R-:W-:Y:S01]  /*7e10*/  FSEL R19, -R14, -0.4999999701976776123, !P0 ;  /* 0xbeffffff0e137808 */ /* 0x000fe20004000100 */
[----:B------:R-:W-:Y:S01]  /*7e20*/  FMUL R22, R13, R20 ;  /* 0x000000140d167220 */ /* 0x000fe20000400000 */
[----:B------:R-:W-:Y:S01]  /*7e30*/  FSETP.GE.AND P0, PT, |R7|, 105615, PT ;  /* 0x47ce47800700780b */ /* 0x000fe20003f06200 */
[----:B------:R-:W-:-:S02]  /*7e40*/  FFMA R5, R3, R2, RZ ;  /* 0x0000000203057223 */ /* 0x000fc400000000ff */
[----:B------:R-:W-:Y:S01]  /*7e50*/  FFMA R4, R3, R4, R19 ;  /* 0x0000000403047223 */ /* 0x000fe20000000013 */
[----:B------:R-:W-:Y:S01]  /*7e60*/  FFMA R22, R15, R0, R22 ;  /* 0x000000000f167223 */ /* 0x000fe20000000016 */
[----:B------:R-:W-:Y:S02]  /*7e70*/  IMAD.MOV.U32 R3, RZ, RZ, R6 ;  /* 0x000000ffff037224 */ /* 0x000fe400078e0006 */
[----:B------:R-:W-:Y:S01]  /*7e80*/  FFMA R2, R5, R4, R2 ;  /* 0x0000000405027223 */ /* 0x000fe20000000002 */
[----:B------:R-:W-:Y:S01]  /*7e90*/  FFMA R23, R9, R18, R22 ;  /* 0x0000001209177223 */ /* 0x000fe20000000016 */
[----:B------:R-:W-:Y:S02]  /*7ea0*/  IMAD.MOV.U32 R4, RZ, RZ, R8 ;  /* 0x000000ffff047224 */ /* 0x000fe400078e0008 */
[----:B------:R-:W-:-:S04]  /*7eb0*/  @P1 FADD R2, RZ, -R2 ;  /* 0x80000002ff021221 */ /* 0x000fc80000000000 */
[----:B------:R-:W-:-:S04]  /*7ec0*/  FADD R2, -R2, 1 ;  /* 0x3f80000002027421 */ /* 0x000fc80000000100 */
[----:B------:R-:W-:Y:S01]  /*7ed0*/  FMUL R19, R2, R23 ;  /* 0x0000001702137220 */ /* 0x000fe20000400000 */
[----:B------:R-:W-:Y:S06]  /*7ee0*/  @!P0 BRA `(.L_x_180) ;  /* 0x0000000000dc8947 */ /* 0x000fec0003800000 */
[----:B------:R-:W-:-:S13]  /*7ef0*/  FSETP.NEU.AND P0, PT, |R7|, +INF , PT ;  /* 0x7f8000000700780b */ /* 0x000fda0003f0d200 */
[----:B------:R-:W-:Y:S01]  /*7f00*/  @!P0 FMUL R3, RZ, R7 ;  /* 0x00000007ff038220 */ /* 0x000fe20000400000 */
[----:B------:R-:W-:Y:S01]  /*7f10*/  @!P0 MOV R4, RZ ;  /* 0x000000ff00048202 */ /* 0x000fe20000000f00 */
        /* <DEDUP_REMOVED lines=8> */
.L_x_181:
[----:B0-----:R-:W-:Y:S01]  /*7fa0*/  IMAD.U32 R26, RZ, RZ, UR8 ;  /* 0x00000008ff1a7e24 */ /* 0x001fe2000f8e00ff */
[----:B------:R-:W-:-:S05]  /*7fb0*/  MOV R27, UR9 ;  /* 0x00000009001b7c02 */ /* 0x000fca0008000f00 */
        /* <DEDUP_REMOVED lines=37> */
[----:B------:R-:W-:-:S05]  /*8210*/  IMAD.MOV R2, RZ, RZ, -R4 ;  /* 0x000000ffff027224 */ /* 0x000fca00078e0a04 */
[----:B------:R-:W-:Y:S01]  /*8220*/  @!P1 MOV R4, R2 ;  /* 0x0000000200049202 */ /* 0x000fe20000000f00 */
[----:B-1----:R-:W-:-:S10]  /*8230*/  DMUL R28, R26, UR4 ;  /* 0x000000041a1c7c28 */ /* 0x002fd40008000000 */
[----:B------:R-:W1:Y:S02]  /*8240*/  F2F.F32.F64 R28, R28 ;  /* 0x0000001c001c7310 */ /* 0x000e640000301000 */
[----:B01----:R-:W-:-:S07]  /*8250*/  FSEL R3, -R28, R28, !P0 ;  /* 0x0000001c1c037208 */ /* 0x003fce0004000100 */
.L_x_180:
[----:B------:R-:W-:Y:S05]  /*8260*/  BSYNC.RECONVERGENT B0 ;  /* 0x0000000000007941 */ /* 0x000fea0003800200 */
.L_x_179:
        /* <DEDUP_REMOVED lines=12> */
[----:B------:R-:W-:Y:S01]  /*8330*/  IMAD.MOV.U32 R22, RZ, RZ, R8 ;  /* 0x000000ffff167224 */ /* 0x000fe200078e0008 */
[----:B------:R-:W-:Y:S01]  /*8340*/  FSETP.GE.AND P0, PT, |R7|, 105615, PT ;  /* 0x47ce47800700780b */ /* 0x000fe20003f06200 */
[----:B------:R-:W-:-:S02]  /*8350*/  FFMA R3, R5, R2, RZ ;  /* 0x0000000205037223 */ /* 0x000fc400000000ff */
[----:B------:R-:W-:-:S04]  /*8360*/  FFMA R4, R5, R4, R21 ;  /* 0x0000000405047223 */ /* 0x000fc80000000015 */
[----:B------:R-:W-:Y:S01]  /*8370*/  FFMA R2, R3, R4, R2 ;  /* 0x0000000403027223 */ /* 0x000fe20000000002 */
[----:B------:R-:W-:-:S03]  /*8380*/  IMAD.MOV.U32 R3, RZ, RZ, R6 ;  /* 0x000000ffff037224 */ /* 0x000fc600078e0006 */
        /* <DEDUP_REMOVED lines=8> */
[----:B------:R-:W-:Y:S01]  /*8410*/  SHF.L.U32 R3, R7, 0x8, RZ ;  /* 0x0000000807037819 */ /* 0x000fe200000006ff */
[----:B------:R-:W-:Y:S01]  /*8420*/  IMAD.MOV.U32 R26, RZ, RZ, RZ ;  /* 0x000000ffff1a7224 */ /* 0x000fe200078e00ff */
[----:B------:R-:W0:Y:S01]  /*8430*/  LDCU.64 UR8, c[0x4][0x8] ;  /* 0x01000100ff0877ac */ /* 0x000e220008000a00 */
[----:B------:R-:W-:Y:S01]  /*8440*/  IMAD.MOV.U32 R2, RZ, RZ, R1 ;  /* 0x000000ffff027224 */ /* 0x000fe200078e0001 */
[----:B------:R-:W-:Y:S01]  /*8450*/  LOP3.LUT R25, R3, 0x80000000, RZ, 0xfc, !PT ;  /* 0x8000000003197812 */ /* 0x000fe200078efcff */
[----:B------:R-:W-:Y:S01]  /*8460*/  UMOV UR5, URZ ;  /* 0x000000ff00057c82 */ /* 0x000fe20008000000 */
[----:B------:R-:W-:-:S05]  /*8470*/  UMOV UR4, URZ ;  /* 0x000000ff00047c82 */ /* 0x000fca0008000000 */
.L_x_184:
        /* <DEDUP_REMOVED lines=11> */
[----:B0-----:R-:W-:Y:S01]  /*8530*/  IADD3 R2, PT, PT, R2, 0x4, RZ ;  /* 0x0000000402027810 */ /* 0x001fe20007ffe0ff */
        /* <DEDUP_REMOVED lines=32> */
.L_x_183:
[----:B------:R-:W-:Y:S05]  /*8740*/  BSYNC.RECONVERGENT B0 ;  /* 0x0000000000007941 */ /* 0x000fea0003800200 */
.L_x_182:
        /* <DEDUP_REMOVED lines=9> */
[----:B------:R-:W-:Y:S02]  /*87e0*/  FSEL R2, R3, 1, !P0 ;  /* 0x3f80000003027808 */ /* 0x000fe40004000000 */
[----:B------:R-:W-:Y:S01]  /*87f0*/  FSEL R11, -R14, -0.4999999701976776123, !P0 ;  /* 0xbeffffff0e0b7808 */ /* 0x000fe20004000100 */
[----:B------:R-:W-:Y:S01]  /*8800*/  FFMA R4, R5, R4, R22 ;  /* 0x0000000405047223 */ /* 0x000fe20000000016 */
[----:B------:R-:W-:Y:S01]  /*8810*/  FSETP.GE.AND P0, PT, |R7|, 105615, PT ;  /* 0x47ce47800700780b */ /* 0x000fe20003f06200 */
[C---:B------:R-:W-:Y:S02]  /*8820*/  FFMA R3, R5.reuse, R2, RZ ;  /* 0x0000000205037223 */ /* 0x040fe400000000ff */
[----:B------:R-:W-:-:S04]  /*8830*/  FFMA R4, R5, R4, R11 ;  /* 0x0000000405047223 */ /* 0x000fc8000000000b */
[----:B------:R-:W-:Y:S01]  /*8840*/  FFMA R2, R3, R4, R2 ;  /* 0x0000000403027223 */ /* 0x000fe20000000002 */
[----:B------:R-:W-:-:S03]  /*8850*/  IMAD.MOV.U32 R4, RZ, RZ, R8 ;  /* 0x000000ffff047224 */ /* 0x000fc600078e0008 */
[----:B------:R-:W-:-:S04]  /*8860*/  @P1 FADD R2, RZ, -R2 ;  /* 0x80000002ff021221 */ /* 0x000fc80000000000 */
[----:B------:R-:W-:-:S04]  /*8870*/  FADD R2, -R2, 1 ;  /* 0x3f80000002027421 */ /* 0x000fc80000000100 */
[----:B------:R-:W-:Y:S01]  /*8880*/  FMUL R11, R23, R2 ;  /* 0x00000002170b7220 */ /* 0x000fe20000400000 */
[----:B------:R-:W-:Y:S01]  /*8890*/  IMAD.MOV.U32 R2, RZ, RZ, R6 ;  /* 0x000000ffff027224 */ /* 0x000fe200078e0006 */
[----:B------:R-:W-:Y:S06]  /*88a0*/  @!P0 BRA `(.L_x_186) ;  /* 0x0000000000dc8947 */ /* 0x000fec0003800000 */
[----:B------:R-:W-:-:S13]  /*88b0*/  FSETP.NEU.AND P0, PT, |R7|, +INF , PT ;  /* 0x7f8000000700780b */ /* 0x000fda0003f0d200 */
[----:B------:R-:W-:Y:S01]  /*88c0*/  @!P0 FMUL R2, RZ, R7 ;  /* 0x00000007ff028220 */ /* 0x000fe20000400000 */
[----:B------:R-:W-:Y:S01]  /*88d0*/  @!P0 IMAD.MOV.U32 R4, RZ, RZ, RZ ;  /* 0x000000ffff048224 */ /* 0x000fe200078e00ff */
[----:B------:R-:W-:Y:S06]  /*88e0*/  @!P0 BRA `(.L_x_186) ;  /* 0x0000000000cc8947 */ /* 0x000fec0003800000 */
[----:B------:R-:W-:Y:S01]  /*88f0*/  IMAD.SHL.U32 R3, R7, 0x100, RZ ;  /* 0x0000010007037824 */ /* 0x000fe200078e00ff */
[----:B------:R-:W-:Y:S01]  /*8900*/  MOV R14, RZ ;  /* 0x000000ff000e7202 */ /* 0x000fe20000000f00 */
[----:B------:R-:W-:Y:S01]  /*8910*/  IMAD.MOV.U32 R2, RZ, RZ, R1 ;  /* 0x000000ffff027224 */ /* 0x000fe200078e0001 */
[----:B------:R-:W0:Y:S02]  /*8920*/  LDCU.64 UR8, c[0x4][0x8] ;  /* 0x01000100ff0877ac */ /* 0x000e240008000a00 */
[----:B------:R-:W-:Y:S01]  /*8930*/  LOP3.LUT R25, R3, 0x80000000, RZ, 0xfc, !PT ;  /* 0x8000000003197812 */ /* 0x000fe200078efcff */
[----:B------:R-:W-:Y:S01]  /*8940*/  UMOV UR5, URZ ;  /* 0x000000ff00057c82 */ /* 0x000fe20008000000 */
[----:B------:R-:W-:-:S05]  /*8950*/  UMOV UR4, URZ ;  /* 0x000000ff00047c82 */ /* 0x000fca0008000000 */
.L_x_187:
        /* <DEDUP_REMOVED lines=44> */
.L_x_186:
[----:B------:R-:W-:Y:S05]  /*8c20*/  BSYNC.RECONVERGENT B0 ;  /* 0x0000000000007941 */ /* 0x000fea0003800200 */
.L_x_185:
[----:B------:R-:W-:Y:S01]  /*8c30*/  FMUL R3, R2, R2 ;  /* 0x0000000202037220 */ /* 0x000fe20000400000 */
[----:B------:R-:W-:Y:S01]  /*8c40*/  LOP3.LUT R14, R4, 0x1, RZ, 0xc0, !PT ;  /* 0x00000001040e7812 */ /* 0x000fe200078ec0ff */
[----:B------:R-:W-:Y:S01]  /*8c50*/  IMAD.MOV.U32 R23, RZ, RZ, 0x3d2aaabb ;  /* 0x3d2aaabbff177424 */ /* 0x000fe200078e00ff */
[----:B------:R-:W-:Y:S01]  /*8c60*/  MOV R25, 0x3effffff ;  /* 0x3effffff00197802 */ /* 0x000fe20000000f00 */
[----:B------:R-:W-:Y:S01]  /*8c70*/  FFMA R5, R3, R10, -0.0013887860113754868507 ;  /* 0xbab607ed03057423 */ /* 0x000fe2000000000a */
[----:B------:R-:W-:Y:S01]  /*8c80*/  ISETP.NE.U32.AND P0, PT, R14, 0x1, PT ;  /* 0x000000010e00780c */ /* 0x000fe20003f05070 */
[----:B------:R-:W-:Y:S01]  /*8c90*/  BSSY.RECONVERGENT B0, `(.L_x_188) ;  /* 0x0000046000007945 */ /* 0x000fe20003800200 */
[----:B------:R-:W-:Y:S02]  /*8ca0*/  LOP3.LUT P1, RZ, R4, 0x2, RZ, 0xc0, !PT ;  /* 0x0000000204ff7812 */ /* 0x000fe4000782c0ff */
[----:B------:R-:W-:Y:S02]  /*8cb0*/  FSEL R14, R5, -0.00019574658654164522886, !P0 ;  /* 0xb94d4153050e7808 */ /* 0x000fe40004000000 */
[----:B------:R-:W-:-:S02]  /*8cc0*/  FSEL R22, R23, 0.0083327032625675201416, !P0 ;  /* 0x3c0885e417167808 */ /* 0x000fc40004000000 */
[----:B------:R-:W-:Y:S02]  /*8cd0*/  FSEL R2, R2, 1, P0 ;  /* 0x3f80000002027808 */ /* 0x000fe40000000000 */
[----:B------:R-:W-:Y:S01]  /*8ce0*/  FSEL R27, -R25, -0.16666662693023681641, !P0 ;  /* 0xbe2aaaa8191b7808 */ /* 0x000fe20004000100 */
        /* <DEDUP_REMOVED lines=20> */
.L_x_190:
        /* <DEDUP_REMOVED lines=44> */
.L_x_189:
[----:B------:R-:W-:Y:S05]  /*90f0*/  BSYNC.RECONVERGENT B0 ;  /* 0x0000000000007941 */ /* 0x000fea0003800200 */
.L_x_188:
[----:B------:R-:W-:Y:S01]  /*9100*/  FMUL R3, R2, R2 ;  /* 0x0000000202037220 */ /* 0x000fe20000400000 */
[C---:B------:R-:W-:Y:S01]  /*9110*/  LOP3.LUT R5, R14.reuse, 0x1, RZ, 0xc0, !PT ;  /* 0x000000010e057812 */ /* 0x040fe200078ec0ff */
[----:B------:R-:W-:Y:S01]  /*9120*/  BSSY.RECONVERGENT B0, `(.L_x_191) ;  /* 0x0000049000007945 */ /* 0x000fe20003800200 */
[----:B------:R-:W-:Y:S01]  /*9130*/  LOP3.LUT P1, RZ, R14, 0x2, RZ, 0xc0, !PT ;  /* 0x000000020eff7812 */ /* 0x000fe2000782c0ff */
[----:B------:R-:W-:Y:S01]  /*9140*/  FFMA R4, R3, R10, -0.0013887860113754868507 ;  /* 0xbab607ed03047423 */ /* 0x000fe2000000000a */
[----:B------:R-:W-:Y:S01]  /*9150*/  ISETP.NE.U32.AND P0, PT, R5, 0x1, PT ;  /* 0x000000010500780c */ /* 0x000fe20003f05070 */
[----:B------:R-:W-:-:S03]  /*9160*/  FMUL R14, R15, R18 ;  /* 0x000000120f0e7220 */ /* 0x000fc60000400000 */
[----:B------:R-:W-:Y:S02]  /*9170*/  FSEL R4, R4, -0.00019574658654164522886, !P0 ;  /* 0xb94d415304047808 */ /* 0x000fe40004000000 */
[----:B------:R-:W-:Y:S02]  /*9180*/  FSEL R26, R23, 0.0083327032625675201416, !P0 ;  /* 0x3c0885e4171a7808 */ /* 0x000fe40004000000 */
[----:B------:R-:W-:Y:S02]  /*9190*/  FSEL R2, R2, 1, P0 ;  /* 0x3f80000002027808 */ /* 0x000fe40000000000 */
[----:B------:R-:W-:Y:S01]  /*91a0*/  FSEL R27, -R25, -0.16666662693023681641, !P0 ;  /* 0xbe2aaaa8191b7808 */ /* 0x000fe20004000100 */
[----:B------:R-:W-:Y:S01]  /*91b0*/  FFMA R4, R3, R4, R26 ;  /* 0x0000000403047223 */ /* 0x000fe2000000001a */
[----:B------:R-:W-:Y:S01]  /*91c0*/  FSETP.GE.AND P0, PT, |R7|, 105615, PT ;  /* 0x47ce47800700780b */ /* 0x000fe20003f06200 */
[C---:B------:R-:W-:Y:S02]  /*91d0*/  FFMA R5, R3.reuse, R2, RZ ;  /* 0x0000000203057223 */ /* 0x040fe400000000ff */
[----:B------:R-:W-:Y:S01]  /*91e0*/  FFMA R4, R3, R4, R27 ;  /* 0x0000000403047223 */ /* 0x000fe2000000001b */
[----:B------:R-:W-:-:S03]  /*91f0*/  FFMA R3, R9, R0, -R14 ;  /* 0x0000000009037223 */ /* 0x000fc6000000080e */
[----:B------:R-:W-:-:S04]  /*9200*/  FFMA R2, R5, R4, R2 ;  /* 0x0000000405027223 */ /* 0x000fc80000000002 */
[----:B------:R-:W-:-:S04]  /*9210*/  @P1 FADD R2, RZ, -R2 ;  /* 0x80000002ff021221 */ /* 0x000fc80000000000 */
        /* <DEDUP_REMOVED lines=13> */
.L_x_193:
        /* <DEDUP_REMOVED lines=31> */
[----:B------:R-:W-:Y:S02]  /*94e0*/  SHF.R.S32.HI R5, RZ, 0x1f, R8 ;  /* 0x0000001fff057819 */ /* 0x000fe40000011408 */
[----:B------:R-:W-:Y:S02]  /*94f0*/  LOP3.LUT R7, R8, R7, RZ, 0x3c, !PT ;  /* 0x0000000708077212 */ /* 0x000fe400078e3cff */
[C---:B------:R-:W-:Y:S02]  /*9500*/  LOP3.LUT R2, R5.reuse, R3, RZ, 0x3c, !PT ;  /* 0x0000000305027212 */ /* 0x040fe400078e3cff */
[----:B------:R-:W-:-:S02]  /*9510*/  LOP3.LUT R3, R5, R8, RZ, 0x3c, !PT ;  /* 0x0000000805037212 */ /* 0x000fc400078e3cff */
[----:B------:R-:W-:Y:S02]  /*9520*/  SHF.R.U32.HI R5, RZ, 0x1e, R4 ;  /* 0x0000001eff057819 */ /* 0x000fe40000011604 */
[----:B------:R-:W-:Y:S02]  /*9530*/  ISETP.GE.AND P0, PT, R7, RZ, PT ;  /* 0x000000ff0700720c */ /* 0x000fe40003f06270 */
[----:B------:R-:W1:Y:S01]  /*9540*/  I2F.F64.S64 R2, R2 ;  /* 0x0000000200027312 */ /* 0x000e620000301c00 */
[----:B------:R-:W-:-:S05]  /*9550*/  LEA.HI R8, R8, R5, RZ, 0x1 ;  /* 0x0000000508087211 */ /* 0x000fca00078f08ff */
[----:B------:R-:W-:-:S04]  /*9560*/  IMAD.MOV R4, RZ, RZ, -R8 ;  /* 0x000000ffff047224 */ /* 0x000fc800078e0a08 */
[----:B------:R-:W-:Y:S01]  /*9570*/  @!P1 IMAD.MOV.U32 R8, RZ, RZ, R4 ;  /* 0x000000ffff089224 */ /* 0x000fe200078e0004 */
[----:B-1----:R-:W-:-:S10]  /*9580*/  DMUL R26, R2, UR4 ;  /* 0x00000004021a7c28 */ /* 0x002fd40008000000 */
[----:B------:R-:W0:Y:S02]  /*9590*/  F2F.F32.F64 R26, R26 ;  /* 0x0000001a001a7310 */ /* 0x000e240000301000 */
[----:B0-----:R-:W-:-:S07]  /*95a0*/  FSEL R6, -R26, R26, !P0 ;  /* 0x0000001a1a067208 */ /* 0x001fce0004000100 */
.L_x_192:
[----:B------:R-:W-:Y:S05]  /*95b0*/  BSYNC.RECONVERGENT B0 ;  /* 0x0000000000007941 */ /* 0x000fea0003800200 */
.L_x_191:
[----:B------:R-:W-:Y:S01]  /*95c0*/  FMUL R3, R6, R6 ;  /* 0x0000000606037220 */ /* 0x000fe20000400000 */
[C---:B------:R-:W-:Y:S01]  /*95d0*/  LOP3.LUT R2, R8.reuse, 0x1, RZ, 0xc0, !PT ;  /* 0x0000000108027812 */ /* 0x040fe200078ec0ff */
[----:B------:R-:W-:Y:S01]  /*95e0*/  FMUL R21, R21, R20 ;  /* 0x0000001415157220 */ /* 0x000fe20000400000 */
[----:B------:R-:W-:Y:S01]  /*95f0*/  LOP3.LUT P1, RZ, R8, 0x2, RZ, 0xc0, !PT ;  /* 0x0000000208ff7812 */ /* 0x000fe2000782c0ff */
[----:B------:R-:W-:Y:S01]  /*9600*/  FFMA R10, R3, R10, -0.0013887860113754868507 ;  /* 0xbab607ed030a7423 */ /* 0x000fe2000000000a */
[----:B------:R-:W-:Y:S01]  /*9610*/  ISETP.NE.U32.AND P0, PT, R2, 0x1, PT ;  /* 0x000000010200780c */ /* 0x000fe20003f05070 */
[----:B------:R-:W-:Y:S01]  /*9620*/  FMUL R19, R19, R0 ;  /* 0x0000000013137220 */ /* 0x000fe20000400000 */
[----:B------:R-:W-:Y:S01]  /*9630*/  FFMA R21, R16, R13, R21 ;  /* 0x0000000d10157223 */ /* 0x000fe20000000015 */
[----:B------:R-:W-:Y:S01]  /*9640*/  FMUL R11, R11, R18 ;  /* 0x000000120b0b7220 */ /* 0x000fe20000400000 */
[----:B------:R-:W-:Y:S01]  /*9650*/  FSEL R2, R23, 0.0083327032625675201416, !P0 ;  /* 0x3c0885e417027808 */ /* 0x000fe20004000000 */
[----:B------:R-:W-:Y:S01]  /*9660*/  FFMA R7, R12, R15, R19 ;  /* 0x0000000f0c077223 */ /* 0x000fe20000000013 */
[----:B------:R-:W-:Y:S01]  /*9670*/  FSEL R10, R10, -0.00019574658654164522886, !P0 ;  /* 0xb94d41530a0a7808 */ /* 0x000fe20004000000 */
[----:B------:R-:W-:Y:S01]  /*9680*/  FMUL R8, R13, R0 ;  /* 0x000000000d087220 */ /* 0x000fe20000400000 */
[----:B------:R-:W-:Y:S01]  /*9690*/  FSEL R4, -R25, -0.16666662693023681641, !P0 ;  /* 0xbe2aaaa819047808 */ /* 0x000fe20004000100 */
[----:B------:R-:W-:Y:S01]  /*96a0*/  FFMA R24, R24, R9, R11 ;  /* 0x0000000918187223 */ /* 0x000fe2000000000b */
[----:B------:R-:W-:Y:S01]  /*96b0*/  FSEL R6, R6, 1, P0 ;  /* 0x3f80000006067808 */ /* 0x000fe20000000000 */
[----:B------:R-:W-:Y:S01]  /*96c0*/  FFMA R2, R3, R10, R2 ;  /* 0x0000000a03027223 */ /* 0x000fe20000000002 */
[-C--:B------:R-:W-:Y:S01]  /*96d0*/  FMUL R10, R9, R20.reuse ;  /* 0x00000014090a7220 */ /* 0x080fe20000400000 */
[----:B------:R-:W-:Y:S01]  /*96e0*/  FFMA R15, R15, R20, -R8 ;  /* 0x000000140f0f7223 */ /* 0x000fe20000000808 */
[----:B------:R-:W-:Y:S01]  /*96f0*/  BSSY.RECONVERGENT B0, `(.L_x_194) ;  /* 0x0000017000007945 */ /* 0x000fe20003800200 */
[C---:B------:R-:W-:Y:S01]  /*9700*/  FFMA R4, R3.reuse, R2, R4 ;  /* 0x0000000203047223 */ /* 0x040fe20000000004 */
[----:B------:R-:W-:Y:S01]  /*9710*/  FFMA R3, R3, R6, RZ ;  /* 0x0000000603037223 */ /* 0x000fe200000000ff */
[----:B------:R-:W-:Y:S01]  /*9720*/  FFMA R10, R13, R18, -R10 ;  /* 0x000000120d0a7223 */ /* 0x000fe2000000080a */
[----:B------:R-:W-:-:S02]  /*9730*/  FADD R2, R14, R21 ;  /* 0x000000150e027221 */ /* 0x000fc40000000000 */
[----:B------:R-:W-:Y:S01]  /*9740*/  FFMA R3, R3, R4, R6 ;  /* 0x0000000403037223 */ /* 0x000fe20000000006 */
[----:B------:R-:W-:Y:S01]  /*9750*/  FFMA R7, R10, R22, R7 ;  /* 0x000000160a077223 */ /* 0x000fe20000000007 */
[----:B------:R-:W-:Y:S02]  /*9760*/  FMUL R4, R2, R2 ;  /* 0x0000000202047220 */ /* 0x000fe40000400000 */
[----:B------:R-:W-:Y:S02]  /*9770*/  @P1 FADD R3, RZ, -R3 ;  /* 0x80000003ff031221 */ /* 0x000fe40000000000 */
[----:B------:R-:W-:Y:S02]  /*9780*/  FFMA R4, R7, R7, R4 ;  /* 0x0000000707047223 */ /* 0x000fe40000000004 */
        /* <DEDUP_REMOVED lines=9> */
.L_x_195:
[----:B------:R-:W-:Y:S01]  /*9820*/  FMUL.FTZ R34, R5, R4 ;  /* 0x0000000405227220 */ /* 0x000fe20000410000 */
[----:B------:R-:W-:-:S03]  /*9830*/  FMUL.FTZ R4, R4, 0.5 ;  /* 0x3f00000004047820 */ /* 0x000fc60000410000 */
[----:B------:R-:W-:-:S04]  /*9840*/  FFMA R5, -R34, R34, R5 ;  /* 0x0000002222057223 */ /* 0x000fc80000000105 */
[----:B------:R-:W-:-:S07]  /*9850*/  FFMA R34, R5, R4, R34 ;  /* 0x0000000405227223 */ /* 0x000fce0000000022 */
.L_x_196:
[----:B------:R-:W-:Y:S05]  /*9860*/  BSYNC.RECONVERGENT B0 ;  /* 0x0000000000007941 */ /* 0x000fea0003800200 */
.L_x_194:
        /* <DEDUP_REMOVED lines=13> */
.L_x_198:
[----:B------:R-:W-:Y:S05]  /*9940*/  BSYNC.RECONVERGENT B2 ;  /* 0x0000000000027941 */ /* 0x000fea0003800200 */
.L_x_197:
        /* <DEDUP_REMOVED lines=13> */
.L_x_200:
[----:B------:R-:W-:Y:S05]  /*9a20*/  BSYNC.RECONVERGENT B2 ;  /* 0x0000000000027941 */ /* 0x000fea0003800200 */
.L_x_199:
        /* <DEDUP_REMOVED lines=12> */
.L_x_202:
[----:B------:R-:W-:Y:S05]  /*9af0*/  BSYNC.RECONVERGENT B2 ;  /* 0x0000000000027941 */ /* 0x000fea0003800200 */
.L_x_201:
[----:B------:R-:W-:Y:S01]  /*9b00*/  FMUL R3, R9, R18 ;  /* 0x0000001209037220 */ /* 0x000fe20000400000 */
[C---:B------:R-:W-:Y:S01]  /*9b10*/  FMUL R2, R4.reuse, R20 ;  /* 0x0000001404027220 */ /* 0x040fe20000400000 */
[----:B------:R-:W-:Y:S02]  /*9b20*/  BSSY.RECONVERGENT B0, `(.L_x_203) ;  /* 0x0000013000007945 */ /* 0x000fe40003800200 */
[-C--:B------:R-:W-:Y:S01]  /*9b30*/  FFMA R3, R4, R0.reuse, -R3 ;  /* 0x0000000004037223 */ /* 0x080fe20000000803 */
[C---:B------:R-:W-:Y:S01]  /*9b40*/  FMUL R4, R7.reuse, R0 ;  /* 0x0000000007047220 */ /* 0x040fe20000400000 */
        /* <DEDUP_REMOVED lines=12> */
.L_x_204:
[----:B------:R-:W-:Y:S01]  /*9c10*/  FMUL.FTZ R34, R5, R4 ;  /* 0x0000000405227220 */ /* 0x000fe20000410000 */
[----:B------:R-:W-:-:S03]  /*9c20*/  FMUL.FTZ R4, R4, 0.5 ;  /* 0x3f00000004047820 */ /* 0x000fc60000410000 */
[----:B------:R-:W-:-:S04]  /*9c30*/  FFMA R5, -R34, R34, R5 ;  /* 0x0000002222057223 */ /* 0x000fc80000000105 */
[----:B------:R-:W-:-:S07]  /*9c40*/  FFMA R34, R5, R4, R34 ;  /* 0x0000000405227223 */ /* 0x000fce0000000022 */
.L_x_205:
[----:B------:R-:W-:Y:S05]  /*9c50*/  BSYNC.RECONVERGENT B0 ;  /* 0x0000000000007941 */ /* 0x000fea0003800200 */
.L_x_203:
        /* <DEDUP_REMOVED lines=13> */
.L_x_207:
[----:B------:R-:W-:Y:S05]  /*9d30*/  BSYNC.RECONVERGENT B2 ;  /* 0x0000000000027941 */ /* 0x000fea0003800200 */
.L_x_206:
        /* <DEDUP_REMOVED lines=13> */
.L_x_209:
[----:B------:R-:W-:Y:S05]  /*9e10*/  BSYNC.RECONVERGENT B2 ;  /* 0x0000000000027941 */ /* 0x000fea0003800200 */
.L_x_208:
        /* <DEDUP_REMOVED lines=13> */
.L_x_211:
[----:B------:R-:W-:Y:S05]  /*9ef0*/  BSYNC.RECONVERGENT B2 ;  /* 0x0000000000027941 */ /* 0x000fea0003800200 */
.L_x_210:
[----:B------:R-:W-:Y:S01]  /*9f00*/  FMUL R2, R9, R0 ;  /* 0x0000000009027220 */ /* 0x000fe20000400000 */
[----:B------:R-:W-:Y:S01]  /*9f10*/  FMUL R4, R11, R18 ;  /* 0x000000120b047220 */ /* 0x000fe20000400000 */
[C---:B------:R-:W-:Y:S01]  /*9f20*/  FMUL R6, R13.reuse, R20 ;  /* 0x000000140d067220 */ /* 0x040fe20000400000 */
[----:B------:R-:W-:Y:S01]  /*9f30*/  BSSY.RECONVERGENT B0, `(.L_x_212) ;  /* 0x0000012000007945 */ /* 0x000fe20003800200 */
[----:B------:R-:W-:Y:S01]  /*9f40*/  FFMA R2, R13, R18, -R2 ;  /* 0x000000120d027223 */ /* 0x000fe20000000802 */
[----:B------:R-:W-:Y:S01]  /*9f50*/  FFMA R15, R9, R20, -R4 ;  /* 0x00000014090f7223 */ /* 0x000fe20000000804 */
[----:B------:R-:W-:Y:S02]  /*9f60*/  FFMA R3, R11, R0, -R6 ;  /* 0x000000000b037223 */ /* 0x000fe40000000806 */
[----:B------:R-:W-:-:S04]  /*9f70*/  FMUL R4, R2, R2 ;  /* 0x0000000202047220 */ /* 0x000fc80000400000 */
        /* <DEDUP_REMOVED lines=9> */
.L_x_213:
[----:B------:R-:W-:Y:S01]  /*a010*/  FMUL.FTZ R34, R5, R4 ;  /* 0x0000000405227220 */ /* 0x000fe20000410000 */
[----:B------:R-:W-:-:S03]  /*a020*/  FMUL.FTZ R4, R4, 0.5 ;  /* 0x3f00000004047820 */ /* 0x000fc60000410000 */
[----:B------:R-:W-:-:S04]  /*a030*/  FFMA R5, -R34, R34, R5 ;  /* 0x0000002222057223 */ /* 0x000fc80000000105 */
[----:B------:R-:W-:-:S07]  /*a040*/  FFMA R34, R5, R4, R34 ;  /* 0x0000000405227223 */ /* 0x000fce0000000022 */
.L_x_214:
[----:B------:R-:W-:Y:S05]  /*a050*/  BSYNC.RECONVERGENT B0 ;  /* 0x0000000000007941 */ /* 0x000fea0003800200 */
.L_x_212:
        /* <DEDUP_REMOVED lines=13> */
.L_x_216:
[----:B------:R-:W-:Y:S05]  /*a130*/  BSYNC.RECONVERGENT B2 ;  /* 0x0000000000027941 */ /* 0x000fea0003800200 */
.L_x_215:
        /* <DEDUP_REMOVED lines=13> */
.L_x_218:
[----:B------:R-:W-:Y:S05]  /*a210*/  BSYNC.RECONVERGENT B2 ;  /* 0x0000000000027941 */ /* 0x000fea0003800200 */
.L_x_217:
        /* <DEDUP_REMOVED lines=12> */
.L_x_220:
[----:B------:R-:W-:Y:S05]  /*a2e0*/  BSYNC.RECONVERGENT B2 ;  /* 0x0000000000027941 */ /* 0x000fea0003800200 */
.L_x_219:
[----:B------:R-:W0:Y:S01]  /*a2f0*/  LDC.64 R2, c[0x0][0x3a8] ;  /* 0x0000ea00ff027b82 */ /* 0x000e220000000a00 */
[----:B------:R-:W-:Y:S02]  /*a300*/  IMAD.SHL.U32 R17, R17, 0x10, RZ ;  /* 0x0000001011117824 */ /* 0x000fe400078e00ff */
[----:B------:R-:W-:Y:S02]  /*a310*/  IMAD.MOV.U32 R5, RZ, RZ, 0x3f800000 ;  /* 0x3f800000ff057424 */ /* 0x000fe400078e00ff */
[----:B0-----:R-:W-:-:S05]  /*a320*/  IMAD.WIDE R2, R17, 0x4, R2 ;  /* 0x0000000411027825 */ /* 0x001fca00078e0202 */
        /* <DEDUP_REMOVED lines=17> */
        .weak           $__internal_2_$__cuda_sm20_sqrt_rn_f32_slowpath
        .type           $__internal_2_$__cuda_sm20_sqrt_rn_f32_slowpath,@function
        .size           $__internal_2_$__cuda_sm20_sqrt_rn_f32_slowpath,($__internal_3_$__cuda_sm3x_div_rn_noftz_f32_slowpath - $__internal_2_$__cuda_sm20_sqrt_rn_f32_slowpath)
$__internal_2_$__cuda_sm20_sqrt_rn_f32_slowpath:
[----:B------:R-:W-:-:S13]  /*a440*/  LOP3.LUT P0, RZ, R5, 0x7fffffff, RZ, 0xc0, !PT ;  /* 0x7fffffff05ff7812 */ /* 0x000fda000780c0ff */
[----:B------:R-:W-:Y:S01]  /*a450*/  @!P0 MOV R30, R5 ;  /* 0x00000005001e8202 */ /* 0x000fe20000000f00 */
[----:B------:R-:W-:Y:S06]  /*a460*/  @!P0 BRA `(.L_x_221) ;  /* 0x0000000000408947 */ /* 0x000fec0003800000 */
[----:B------:R-:W-:-:S13]  /*a470*/  FSETP.GEU.FTZ.AND P0, PT, R5, RZ, PT ;  /* 0x000000ff0500720b */ /* 0x000fda0003f1e000 */
[----:B------:R-:W-:Y:S01]  /*a480*/  @!P0 IMAD.MOV.U32 R30, RZ, RZ, 0x7fffffff ;  /* 0x7fffffffff1e8424 */ /* 0x000fe200078e00ff */
[----:B------:R-:W-:Y:S06]  /*a490*/  @!P0 BRA `(.L_x_221) ;  /* 0x0000000000348947 */ /* 0x000fec0003800000 */
[----:B------:R-:W-:-:S13]  /*a4a0*/  FSETP.GTU.FTZ.AND P0, PT, |R5|, +INF , PT ;  /* 0x7f8000000500780b */ /* 0x000fda0003f1c200 */
[----:B------:R-:W-:Y:S01]  /*a4b0*/  @P0 FADD.FTZ R30, R5, 1 ;  /* 0x3f800000051e0421 */ /* 0x000fe20000010000 */
[----:B------:R-:W-:Y:S06]  /*a4c0*/  @P0 BRA `(.L_x_221) ;  /* 0x0000000000280947 */ /* 0x000fec0003800000 */
[----:B------:R-:W-:-:S13]  /*a4d0*/  FSETP.NEU.FTZ.AND P0, PT, |R5|, +INF , PT ;  /* 0x7f8000000500780b */ /* 0x000fda0003f1d200 */
[----:B------:R-:W-:Y:S01]  /*a4e0*/  @P0 FFMA R28, R5, 1.84467440737095516160e+19, RZ ;  /* 0x5f800000051c0823 */ /* 0x000fe200000000ff */
[----:B------:R-:W-:-:S03]  /*a4f0*/  @!P0 IMAD.MOV.U32 R30, RZ, RZ, R5 ;  /* 0x000000ffff1e8224 */ /* 0x000fc600078e0005 */
[----:B------:R-:W0:Y:S02]  /*a500*/  @P0 MUFU.RSQ R39, R28 ;  /* 0x0000001c00270308 */ /* 0x000e240000001400 */
[----:B0-----:R-:W-:Y:S01]  /*a510*/  @P0 FMUL.FTZ R31, R28, R39 ;  /* 0x000000271c1f0220 */ /* 0x001fe20000410000 */
[----:B------:R-:W-:-:S03]  /*a520*/  @P0 FMUL.FTZ R8, R39, 0.5 ;  /* 0x3f00000027080820 */ /* 0x000fc60000410000 */
[----:B------:R-:W-:-:S04]  /*a530*/  @P0 FADD.FTZ R22, -R31, -RZ ;  /* 0x800000ff1f160221 */ /* 0x000fc80000010100 */
[----:B------:R-:W-:-:S04]  /*a540*/  @P0 FFMA R22, R31, R22, R28 ;  /* 0x000000161f160223 */ /* 0x000fc8000000001c */
[----:B------:R-:W-:-:S04]  /*a550*/  @P0 FFMA R8, R22, R8, R31 ;  /* 0x0000000816080223 */ /* 0x000fc8000000001f */
[----:B------:R-:W-:-:S07]  /*a560*/  @P0 FMUL.FTZ R30, R8, 2.3283064365386962891e-10 ;  /* 0x2f800000081e0820 */ /* 0x000fce0000410000 */
.L_x_221:
[----:B------:R-:W-:Y:S02]  /*a570*/  HFMA2 R5, -RZ, RZ, 0, 0 ;  /* 0x00000000ff057431 */ /* 0x000fe400000001ff */
[----:B------:R-:W-:Y:S02]  /*a580*/  IMAD.MOV.U32 R34, RZ, RZ, R30 ;  /* 0x000000ffff227224 */ /* 0x000fe400078e001e */
[----:B------:R-:W-:Y:S05]  /*a590*/  RET.REL.NODEC R4 `(_Z36setGroundandInstanceCoordinateKerneliiPfPiS0_S_S_) ;  /* 0xffffff5804987950 */ /* 0x000fea0003c3ffff */
        .weak           $__internal_3_$__cuda_sm3x_div_rn_noftz_f32_slowpath
        .type           $__internal_3_$__cuda_sm3x_div_rn_noftz_f32_slowpath,@function
        .size           $__internal_3_$__cuda_sm3x_div_rn_noftz_f32_slowpath,(.L_x_729 - $__internal_3_$__cuda_sm3x_div_rn_noftz_f32_slowpath)
$__internal_3_$__cuda_sm3x_div_rn_noftz_f32_slowpath:
[----:B------:R-:W-:Y:S01]  /*a5a0*/  SHF.R.U32.HI R8, RZ, 0x17, R34 ;  /* 0x00000017ff087819 */ /* 0x000fe20000011622 */
[----:B------:R-:W-:Y:S01]  /*a5b0*/  BSSY.RECONVERGENT B0, `(.L_x_222) ;  /* 0x0000063000007945 */ /* 0x000fe20003800200 */
[----:B------:R-:W-:Y:S01]  /*a5c0*/  SHF.R.U32.HI R28, RZ, 0x17, R4 ;  /* 0x00000017ff1c7819 */ /* 0x000fe20000011604 */
[----:B------:R-:W-:Y:S01]  /*a5d0*/  IMAD.MOV.U32 R39, RZ, RZ, R34 ;  /* 0x000000ffff277224 */ /* 0x000fe200078e0022 */
[----:B------:R-:W-:Y:S02]  /*a5e0*/  LOP3.LUT R8, R8, 0xff, RZ, 0xc0, !PT ;  /* 0x000000ff08087812 */ /* 0x000fe400078ec0ff */
[----:B------:R-:W-:-:S03]  /*a5f0*/  LOP3.LUT R28, R28, 0xff, RZ, 0xc0, !PT ;  /* 0x000000ff1c1c7812 */ /* 0x000fc600078ec0ff */
[----:B------:R-:W-:Y:S02]  /*a600*/  VIADD R31, R8, 0xffffffff ;  /* 0xffffffff081f7836 */ /* 0x000fe40000000000 */
[----:B------:R-:W-:-:S03]  /*a610*/  VIADD R38, R28, 0xffffffff ;  /* 0xffffffff1c267836 */ /* 0x000fc60000000000 */
        /* <DEDUP_REMOVED lines=10> */
[----:B------:R-:W-:Y:S02]  /*a6c0*/  FSETP.NEU.FTZ.AND P1, PT, |R4|, +INF , PT ;  /* 0x7f8000000400780b */ /* 0x000fe40003f3d200 */
        /* <DEDUP_REMOVED lines=9> */
[----:B------:R-:W-:Y:S02]  /*a760*/  ISETP.GE.AND P0, PT, R38, RZ, PT ;  /* 0x000000ff2600720c */ /* 0x000fe40003f06270 */
[----:B------:R-:W-:-:S11]  /*a770*/  ISETP.GE.AND P1, PT, R31, RZ, PT ;  /* 0x000000ff1f00720c */ /* 0x000fd60003f26270 */
[----:B------:R-:W-:Y:S02]  /*a780*/  @P0 IMAD.MOV.U32 R5, RZ, RZ, RZ ;  /* 0x000000ffff050224 */ /* 0x000fe400078e00ff */
[----:B------:R-:W-:Y:S01]  /*a790*/  @!P0 FFMA R4, R4, 1.84467440737095516160e+19, RZ ;  /* 0x5f80000004048823 */ /* 0x000fe200000000ff */
[----:B------:R-:W-:Y:S02]  /*a7a0*/  @!P0 IMAD.MOV.U32 R5, RZ, RZ, -0x40 ;  /* 0xffffffc0ff058424 */ /* 0x000fe400078e00ff */
[----:B------:R-:W-:Y:S02]  /*a7b0*/  @!P1 FFMA R39, R34, 1.84467440737095516160e+19, RZ ;  /* 0x5f80000022279823 */ /* 0x000fe400000000ff */
[----:B------:R-:W-:-:S07]  /*a7c0*/  @!P1 VIADD R5, R5, 0x40 ;  /* 0x0000004005059836 */ /* 0x000fce0000000000 */
.L_x_223:
[----:B------:R-:W-:Y:S01]  /*a7d0*/  LEA R40, R8, 0xc0800000, 0x17 ;  /* 0xc080000008287811 */ /* 0x000fe200078eb8ff */
[----:B------:R-:W-:Y:S03]  /*a7e0*/  BSSY.RECONVERGENT B1, `(.L_x_228) ;  /* 0x0000036000017945 */ /* 0x000fe60003800200 */
[----:B------:R-:W-:Y:S01]  /*a7f0*/  IADD3 R40, PT, PT, -R40, R39, RZ ;  /* 0x0000002728287210 */ /* 0x000fe20007ffe1ff */
[----:B------:R-:W-:-:S03]  /*a800*/  VIADD R39, R28, 0xffffff81 ;  /* 0xffffff811c277836 */ /* 0x000fc60000000000 */
[----:B------:R-:W0:Y:S01]  /*a810*/  MUFU.RCP R38, R40 ;  /* 0x0000002800267308 */ /* 0x000e220000001000 */
[----:B------:R-:W-:Y:S01]  /*a820*/  FADD.FTZ R31, -R40, -RZ ;  /* 0x800000ff281f7221 */ /* 0x000fe20000010100 */
[----:B------:R-:W-:-:S03]  /*a830*/  IMAD R4, R39, -0x800000, R4 ;  /* 0xff80000027047824 */ /* 0x000fc600078e0204 */
[----:B0-----:R-:W-:-:S04]  /*a840*/  FFMA R41, R38, R31, 1 ;  /* 0x3f80000026297423 */ /* 0x001fc8000000001f */
[----:B------:R-:W-:-:S04]  /*a850*/  FFMA R41, R38, R41, R38 ;  /* 0x0000002926297223 */ /* 0x000fc80000000026 */
[----:B------:R-:W-:-:S04]  /*a860*/  FFMA R28, R4, R41, RZ ;  /* 0x00000029041c7223 */ /* 0x000fc800000000ff */
[----:B------:R-:W-:-:S04]  /*a870*/  FFMA R38, R31, R28, R4 ;  /* 0x0000001c1f267223 */ /* 0x000fc80000000004 */
[----:B------:R-:W-:Y:S01]  /*a880*/  FFMA R28, R41, R38, R28 ;  /* 0x00000026291c7223 */ /* 0x000fe2000000001c */
[----:B------:R-:W-:-:S03]  /*a890*/  IADD3 R38, PT, PT, R39, 0x7f, -R8 ;  /* 0x0000007f27267810 */ /* 0x000fc60007ffe808 */
[----:B------:R-:W-:Y:S02]  /*a8a0*/  FFMA R31, R31, R28, R4 ;  /* 0x0000001c1f1f7223 */ /* 0x000fe40000000004 */
[----:B------:R-:W-:Y:S02]  /*a8b0*/  IMAD.IADD R5, R38, 0x1, R5 ;  /* 0x0000000126057824 */ /* 0x000fe400078e0205 */
[----:B------:R-:W-:-:S05]  /*a8c0*/  FFMA R4, R41, R31, R28 ;  /* 0x0000001f29047223 */ /* 0x000fca000000001c */
[----:B------:R-:W-:-:S04]  /*a8d0*/  SHF.R.U32.HI R8, RZ, 0x17, R4 ;  /* 0x00000017ff087819 */ /* 0x000fc80000011604 */
[----:B------:R-:W-:-:S05]  /*a8e0*/  LOP3.LUT R8, R8, 0xff, RZ, 0xc0, !PT ;  /* 0x000000ff08087812 */ /* 0x000fca00078ec0ff */
[----:B------:R-:W-:-:S05]  /*a8f0*/  IMAD.IADD R8, R8, 0x1, R5 ;  /* 0x0000000108087824 */ /* 0x000fca00078e0205 */
        /* <DEDUP_REMOVED lines=13> */
[C---:B------:R-:W-:Y:S01]  /*a9d0*/  VIADD R28, R8.reuse, 0x20 ;  /* 0x00000020081c7836 */ /* 0x040fe20000000000 */
[C---:B------:R-:W-:Y:S02]  /*a9e0*/  ISETP.NE.AND P2, PT, R8.reuse, RZ, PT ;  /* 0x000000ff0800720c */ /* 0x040fe40003f45270 */
[----:B------:R-:W-:Y:S02]  /*a9f0*/  LOP3.LUT R5, R5, 0x7fffff, RZ, 0xc0, !PT ;  /* 0x007fffff05057812 */ /* 0x000fe400078ec0ff */
[----:B------:R-:W-:Y:S01]  /*aa00*/  ISETP.NE.AND P1, PT, R8, RZ, PT ;  /* 0x000000ff0800720c */ /* 0x000fe20003f25270 */
[----:B------:R-:W-:Y:S01]  /*aa10*/  IMAD.MOV R8, RZ, RZ, -R8 ;  /* 0x000000ffff087224 */ /* 0x000fe200078e0a08 */
[----:B------:R-:W-:-:S02]  /*aa20*/  LOP3.LUT R5, R5, 0x800000, RZ, 0xfc, !PT ;  /* 0x0080000005057812 */ /* 0x000fc400078efcff */
[----:B------:R-:W-:Y:S02]  /*aa30*/  FSETP.NEU.FTZ.AND P0, PT, R38, R31, PT ;  /* 0x0000001f2600720b */ /* 0x000fe40003f1d000 */
[----:B------:R-:W-:Y:S02]  /*aa40*/  SHF.L.U32 R28, R5, R28, RZ ;  /* 0x0000001c051c7219 */ /* 0x000fe400000006ff */
[----:B------:R-:W-:Y:S02]  /*aa50*/  SEL R8, R8, RZ, P2 ;  /* 0x000000ff08087207 */ /* 0x000fe40001000000 */
[----:B------:R-:W-:Y:S02]  /*aa60*/  ISETP.NE.AND P1, PT, R28, RZ, P1 ;  /* 0x000000ff1c00720c */ /* 0x000fe40000f25270 */
[----:B------:R-:W-:Y:S02]  /*aa70*/  SHF.R.U32.HI R31, RZ, R8, R5 ;  /* 0x00000008ff1f7219 */ /* 0x000fe40000011605 */
[----:B------:R-:W-:-:S02]  /*aa80*/  PLOP3.LUT P0, PT, P0, P1, PT, 0xf8, 0x8f ;  /* 0x00000000008f781c */ /* 0x000fc40000703f70 */
[----:B------:R-:W-:Y:S02]  /*aa90*/  SHF.R.U32.HI R5, RZ, 0x1, R31 ;  /* 0x00000001ff057819 */ /* 0x000fe4000001161f */
[----:B------:R-:W-:-:S04]  /*aaa0*/  SEL R8, RZ, 0x1, !P0 ;  /* 0x00000001ff087807 */ /* 0x000fc80004000000 */
[----:B------:R-:W-:-:S04]  /*aab0*/  LOP3.LUT R8, R8, 0x1, R5, 0xf8, !PT ;  /* 0x0000000108087812 */ /* 0x000fc800078ef805 */
[----:B------:R-:W-:-:S05]  /*aac0*/  LOP3.LUT R8, R8, R31, RZ, 0xc0, !PT ;  /* 0x0000001f08087212 */ /* 0x000fca00078ec0ff */
[----:B------:R-:W-:-:S05]  /*aad0*/  IMAD.IADD R5, R5, 0x1, R8 ;  /* 0x0000000105057824 */ /* 0x000fca00078e0208 */
[----:B------:R-:W-:Y:S01]  /*aae0*/  LOP3.LUT R4, R5, R4, RZ, 0xfc, !PT ;  /* 0x0000000405047212 */ /* 0x000fe200078efcff */
[----:B------:R-:W-:Y:S06]  /*aaf0*/  BRA `(.L_x_231) ;  /* 0x0000000000107947 */ /* 0x000fec0003800000 */
.L_x_230:
[----:B------:R-:W-:-:S04]  /*ab00*/  LOP3.LUT R4, R4, 0x80000000, RZ, 0xc0, !PT ;  /* 0x8000000004047812 */ /* 0x000fc800078ec0ff */
[----:B------:R-:W-:Y:S01]  /*ab10*/  LOP3.LUT R4, R4, 0x7f800000, RZ, 0xfc, !PT ;  /* 0x7f80000004047812 */ /* 0x000fe200078efcff */
[----:B------:R-:W-:Y:S06]  /*ab20*/  BRA `(.L_x_231) ;  /* 0x0000000000047947 */ /* 0x000fec0003800000 */
.L_x_229:
[----:B------:R-:W-:-:S07]  /*ab30*/  LEA R4, R5, R4, 0x17 ;  /* 0x0000000405047211 */ /* 0x000fce00078eb8ff */
.L_x_231:
[----:B------:R-:W-:Y:S05]  /*ab40*/  BSYNC.RECONVERGENT B1 ;  /* 0x0000000000017941 */ /* 0x000fea0003800200 */
.L_x_228:
[----:B------:R-:W-:Y:S05]  /*ab50*/  BRA `(.L_x_232) ;  /* 0x0000000000207947 */ /* 0x000fea0003800000 */
.L_x_227:
[----:B------:R-:W-:-:S04]  /*ab60*/  LOP3.LUT R4, R39, 0x80000000, R4, 0x48, !PT ;  /* 0x8000000027047812 */ /* 0x000fc800078e4804 */
[----:B------:R-:W-:Y:S01]  /*ab70*/  LOP3.LUT R4, R4, 0x7f800000, RZ, 0xfc, !PT ;  /* 0x7f80000004047812 */ /* 0x000fe200078efcff */
[----:B------:R-:W-:Y:S06]  /*ab80*/  BRA `(.L_x_232) ;  /* 0x0000000000147947 */ /* 0x000fec0003800000 */
.L_x_226:
[----:B------:R-:W-:Y:S01]  /*ab90*/  LOP3.LUT R4, R39, 0x80000000, R4, 0x48, !PT ;  /* 0x8000000027047812 */ /* 0x000fe200078e4804 */
[----:B------:R-:W-:Y:S06]  /*aba0*/  BRA `(.L_x_232) ;  /* 0x00000000000c7947 */ /* 0x000fec0003800000 */
.L_x_225:
[----:B------:R-:W0:Y:S01]  /*abb0*/  MUFU.RSQ R4, -QNAN ;  /* 0xffc0000000047908 */ /* 0x000e220000001400 */
[----:B------:R-:W-:Y:S05]  /*abc0*/  BRA `(.L_x_232) ;  /* 0x0000000000047947 */ /* 0x000fea0003800000 */
.L_x_224:
[----:B------:R-:W-:-:S07]  /*abd0*/  FADD.FTZ R4, R4, R34 ;  /* 0x0000002204047221 */ /* 0x000fce0000010000 */
.L_x_232:
[----:B------:R-:W-:Y:S05]  /*abe0*/  BSYNC.RECONVERGENT B0 ;  /* 0x0000000000007941 */ /* 0x000fea0003800200 */
.L_x_222:
[----:B------:R-:W-:Y:S02]  /*abf0*/  IMAD.MOV.U32 R38, RZ, RZ, R22 ;  /* 0x000000ffff267224 */ /* 0x000fe400078e0016 */
[----:B------:R-:W-:-:S04]  /*ac00*/  IMAD.MOV.U32 R39, RZ, RZ, 0x0 ;  /* 0x00000000ff277424 */ /* 0x000fc800078e00ff */
[----:B0-----:R-:W-:Y:S05]  /*ac10*/  RET.REL.NODEC R38 `(_Z36setGroundandInstanceCoordinateKerneliiPfPiS0_S_S_) ;  /* 0xffffff5026f87950 */ /* 0x001fea0003c3ffff */
.L_x_233:
        /* <DEDUP_REMOVED lines=14> */
.L_x_729:


//--------------------- .text._Z29testAllSurfelNormalVoteKerneliPfiiiiS_iPiS0_ --------------------------
	.section	.text._Z29testAllSurfelNormalVoteKerneliPfiiiiS_iPiS0_,"ax",@progbits
	.align	128
        .global         _Z29testAllSurfelNormalVoteKerneliPfiiiiS_iPiS0_
        .type           _Z29testAllSurfelNormalVoteKerneliPfiiiiS_iPiS0_,@function
        .size           _Z29testAllSurfelNormalVoteKerneliPfiiiiS_iPiS0_,(.L_x_731 - _Z29testAllSurfelNormalVoteKerneliPfiiiiS_iPiS0_)
        .other          _Z29testAllSurfelNormalVoteKerneliPfiiiiS_iPiS0_,@"STO_CUDA_ENTRY STV_DEFAULT"
_Z29testAllSurfelNormalVoteKerneliPfiiiiS_iPiS0_:
.text._Z29testAllSurfelNormalVoteKerneliPfiiiiS_iPiS0_:
[----:B------:R-:W0:Y:S01]  /*0000*/  LDC R1, c[0x0][0x37c] ;  /* 0x0000df00ff017b82 */ /* 0x000e220000000800 */
[----:B------:R-:W1:Y:S07]  /*0010*/  S2R R3, SR_TID.X ;  /* 0x0000000000037919 */ /* 0x000e6e0000002100 */
[----:B------:R-:W1:Y:S01]  /*0020*/  S2UR UR4, SR_CTAID.X ;  /* 0x00000000000479c3 */ /* 0x000e620000002500 */
[----:B------:R-:W2:Y:S01]  /*0030*/  LDCU UR5, c[0x0][0x380] ;  /* 0x00007000ff0577ac */ /* 0x000ea20008000800 */
[----:B0-----:R-:W-:-:S06]  /*0040*/  VIADD R1, R1, 0xffffffe0 ;  /* 0xffffffe001017836 */ /* 0x001fcc0000000000 */
[----:B------:R-:W1:Y:S02]  /*0050*/  LDC R6, c[0x0][0x360] ;  /* 0x0000d800ff067b82 */ /* 0x000e640000000800 */
[----:B-1----:R-:W-:-:S05]  /*0060*/  IMAD R6, R6, UR4, R3 ;  /* 0x0000000406067c24 */ /* 0x002fca000f8e0203 */
[----:B--2---:R-:W-:-:S13]  /*0070*/  ISETP.GE.AND P0, PT, R6, UR5, PT ;  /* 0x0000000506007c0c */ /* 0x004fda000bf06270 */
[----:B------:R-:W-:Y:S05]  /*0080*/  @P0 EXIT ;  /* 0x000000000000094d */ /* 0x000fea0003800000 */
[----:B------:R-:W0:Y:S01]  /*0090*/  LDCU.64 UR6, c[0x0][0x390] ;  /* 0x00007200ff0677ac */ /* 0x000e220008000a00 */
[----:B------:R-:W1:Y:S01]  /*00a0*/  LDC R3, c[0x0][0x39c] ;  /* 0x0000e700ff037b82 */ /* 0x000e620000000800 */
[----:B------:R-:W-:Y:S01]  /*00b0*/  IMAD.MOV.U32 R0, RZ, RZ, -0x1 ;  /* 0xffffffffff007424 */ /* 0x000fe200078e00ff */
[----:B------:R-:W2:Y:S01]  /*00c0*/  LDCU.64 UR8, c[0x0][0x358] ;  /* 0x00006b00ff0877ac */ /* 0x000ea20008000a00 */
[----:B0-----:R-:W-:-:S04]  /*00d0*/  UIADD3 UR4, UPT, UPT, UR6, -UR7, URZ ;  /* 0x8000000706047290 */ /* 0x001fc8000fffe0ff */
[----:B------:R-:W-:Y:S01]  /*00e0*/  UISETP.GE.AND UP0, UPT, UR4, 0x1, UPT ;  /* 0x000000010400788c */ /* 0x000fe2000bf06270 */
[----:B-1----:R-:W-:-:S08]  /*00f0*/  IMAD R3, R6, UR6, R3 ;  /* 0x0000000606037c24 */ /* 0x002fd0000f8e0203 */
[----:B--2---:R-:W-:Y:S05]  /*0100*/  BRA.U !UP0, `(.L_x_234) ;  /* 0x0000000108507547 */ /* 0x004fea000b800000 */
[----:B------:R-:W0:Y:S01]  /*0110*/  LDCU.64 UR6, c[0x0][0x388] ;  /* 0x00007100ff0677ac */ /* 0x000e220008000a00 */
[----:B------:R-:W-:Y:S01]  /*0120*/  SHF.R.S32.HI R0, RZ, 0x1f, R3 ;  /* 0x0000001fff007819 */ /* 0x000fe20000011403 */
[----:B------:R-:W1:Y:S01]  /*0130*/  LDC.64 R4, c[0x0][0x3a0] ;  /* 0x0000e800ff047b82 */ /* 0x000e620000000a00 */
[----:B0-----:R-:W-:-:S04]  /*0140*/  LEA R2, P0, R3, UR6, 0x2 ;  /* 0x0000000603027c11 */ /* 0x001fc8000f8010ff */
[----:B------:R-:W-:-:S05]  /*0150*/  LEA.HI.X R3, R3, UR7, R0, 0x2, P0 ;  /* 0x0000000703037c11 */ /* 0x000fca00080f1400 */
[----:B------:R0:W5:Y:S01]  /*0160*/  LDG.E R7, desc[UR8][R2.64] ;  /* 0x0000000802077981 */ /* 0x000162000c1e1900 */
[----:B------:R-:W-:Y:S01]  /*0170*/  USHF.L.U32 UR4, UR4, 0x1, URZ ;  /* 0x0000000104047899 */ /* 0x000fe200080006ff */
[----:B------:R-:W-:Y:S01]  /*0180*/  BSSY.RECONVERGENT B0, `(.L_x_234) ;  /* 0x000000c000007945 */ /* 0x000fe20003800200 */
[----:B------:R-:W-:Y:S02]  /*0190*/  IMAD.MOV.U32 R0, RZ, RZ, RZ ;  /* 0x000000ffff007224 */ /* 0x000fe400078e00ff */
[----:B------:R-:W-:-:S04]  /*01a0*/  UISETP.LT.AND UP0, UPT, UR4, 0x1, UPT ;  /* 0x000000010400788c */ /* 0x000fc8000bf01270 */
[----:B------:R-:W-:-:S12]  /*01b0*/  USEL UR4, UR4, 0x1, !UP0 ;  /* 0x0000000104047887 */ /* 0x000fd8000c000000 */
.L_x_236:
[----:B01----:R-:W-:-:S06]  /*01c0*/  IMAD.WIDE.U32 R2, R0, 0x4, R4 ;  /* 0x0000000400027825 */ /* 0x003fcc00078e0004 */
[----:B------:R-:W2:Y:S02]  /*01d0*/  LDG.E R2, desc[UR8][R2.64] ;  /* 0x0000000802027981 */ /* 0x000ea4000c1e1900 */
[----:B--2--5:R-:W-:-:S13]  /*01e0*/  FSETP.NEU.AND P0, PT, R7, R2, PT ;  /* 0x000000020700720b */ /* 0x024fda0003f0d000 */
[----:B------:R-:W-:Y:S05]  /*01f0*/  @!P0 BRA `(.L_x_235) ;  /* 0x0000000000108947 */ /* 0x000fea0003800000 */
[----:B------:R-:W-:-:S05]  /*0200*/  VIADD R0, R0, 0x1 ;  /* 0x0000000100007836 */ /* 0x000fca0000000000 */
[----:B------:R-:W-:-:S13]  /*0210*/  ISETP.NE.AND P0, PT, R0, UR4, PT ;  /* 0x0000000400007c0c */ /* 0x000fda000bf05270 */
[----:B------:R-:W-:Y:S05]  /*0220*/  @P0 BRA `(.L_x_236) ;  /* 0xfffffffc00e40947 */ /* 0x000fea000383ffff */
[----:B------:R-:W-:-:S07]  /*0230*/  IMAD.MOV.U32 R0, RZ, RZ, -0x1 ;  /* 0xffffffffff007424 */ /* 0x000fce00078e00ff */
.L_x_235:
[----:B------:R-:W-:Y:S05]  /*0240*/  BSYNC.RECONVERGENT B0 ;  /* 0x0000000000007941 */ /* 0x000fea0003800200 */
.L_x_234:
[----:B------:R-:W0:Y:S01]  /*0250*/  LDC R5, c[0x0][0x398] ;  /* 0x0000e600ff057b82 */ /* 0x000e220000000800 */
[----:B------:R-:W0:Y:S07]  /*0260*/  LDCU UR4, c[0x0][0x390] ;  /* 0x00007200ff0477ac */ /* 0x000e2e0008000800 */
[----:B------:R-:W1:Y:S01]  /*0270*/  LDC.64 R2, c[0x0][0x388] ;  /* 0x0000e200ff027b82 */ /* 0x000e620000000a00 */
[----:B0-----:R-:W-:-:S04]  /*0280*/  IMAD R5, R6, UR4, R5 ;  /* 0x0000000406057c24 */ /* 0x001fc8000f8e0205 */
[----:B-1----:R-:W-:-:S05]  /*0290*/  IMAD.WIDE R2, R5, 0x4, R2 ;  /* 0x0000000405027825 */ /* 0x002fca00078e0202 */
[----:B------:R-:W2:Y:S04]  /*02a0*/  LDG.E R6, desc[UR8][R2.64+0x4] ;  /* 0x0000040802067981 */ /* 0x000ea8000c1e1900 */
[----:B------:R-:W3:Y:S04]  /*02b0*/  LDG.E R5, desc[UR8][R2.64] ;  /* 0x0000000802057981 */ /* 0x000ee8000c1e1900 */
[----:B------:R-:W4:Y:S01]  /*02c0*/  LDG.E R7, desc[UR8][R2.64+0x8] ;  /* 0x0000080802077981 */ /* 0x000f22000c1e1900 */
[----:B------:R-:W-:Y:S01]  /*02d0*/  BSSY.RECONVERGENT B0, `(.L_x_237) ;  /* 0x0000011000007945 */ /* 0x000fe20003800200 */
[----:B--2---:R-:W-:-:S04]  /*02e0*/  FMUL R4, R6, R6 ;  /* 0x0000000606047220 */ /* 0x004fc80000400000 */
[----:B---3--:R-:W-:-:S04]  /*02f0*/  FFMA R4, R5, R5, R4 ;  /* 0x0000000505047223 */ /* 0x008fc80000000004 */
[----:B----4-:R-:W-:-:S04]  /*0300*/  FFMA R4, R7, R7, R4 ;  /* 0x0000000707047223 */ /* 0x010fc80000000004 */
[----:B------:R-:W-:Y:S01]  /*0310*/  VIADD R8, R4, 0xf3000000 ;  /* 0xf300000004087836 */ /* 0x000fe20000000000 */
[----:B------:R0:W1:Y:S04]  /*0320*/  MUFU.RSQ R9, R4 ;  /* 0x0000000400097308 */ /* 0x0000680000001400 */
[----:B------:R-:W-:-:S13]  /*0330*/  ISETP.GT.U32.AND P0, PT, R8, 0x727fffff, PT ;  /* 0x727fffff0800780c */ /* 0x000fda0003f04070 */
[----:B01----:R-:W-:Y:S05]  /*0340*/  @!P0 BRA `(.L_x_238) ;  /* 0x0000000000148947 */ /* 0x003fea0003800000 */
[----:B------:R-:W-:Y:S01]  /*0350*/  IMAD.MOV.U32 R2, RZ, RZ, R4 ;  /* 0x000000ffff027224 */ /* 0x000fe200078e0004 */
[----:B------:R-:W-:-:S07]  /*0360*/  MOV R21, 0x380 ;  /* 0x0000038000157802 */ /* 0x000fce0000000f00 */
[----:B------:R-:W-:Y:S05]  /*0370*/  CALL.REL.NOINC `($__internal_4_$__cuda_sm20_sqrt_rn_f32_slowpath) ;  /* 0x0000003000747944 */ /* 0x000fea0003c00000 */
[----:B------:R-:W-:Y:S01]  /*0380*/  IMAD.MOV.U32 R8, RZ, RZ, R16 ;  /* 0x000000ffff087224 */ /* 0x000fe200078e0010 */
[----:B------:R-:W-:Y:S06]  /*0390*/  BRA `(.L_x_239) ;  /* 0x0000000000107947 */ /* 0x000fec0003800000 */
.L_x_238:
[----:B------:R-:W-:Y:S01]  /*03a0*/  FMUL.FTZ R3, R4, R9 ;  /* 0x0000000904037220 */ /* 0x000fe20000410000 */
[----:B------:R-:W-:-:S03]  /*03b0*/  FMUL.FTZ R8, R9, 0.5 ;  /* 0x3f00000009087820 */ /* 0x000fc60000410000 */
[----:B------:R-:W-:-:S04]  /*03c0*/  FFMA R4, -R3, R3, R4 ;  /* 0x0000000303047223 */ /* 0x000fc80000000104 */
[----:B------:R-:W-:-:S07]  /*03d0*/  FFMA R8, R4, R8, R3 ;  /* 0x0000000804087223 */ /* 0x000fce0000000003 */
.L_x_239:
[----:B------:R-:W-:Y:S05]  /*03e0*/  BSYNC.RECONVERGENT B0 ;  /* 0x0000000000007941 */ /* 0x000fea0003800200 */
.L_x_237:
        /* <DEDUP_REMOVED lines=11> */
[----:B------:R-:W-:Y:S05]  /*04a0*/  CALL.REL.NOINC `($__internal_5_$__cuda_sm3x_div_rn_noftz_f32_slowpath) ;  /* 0x0000003000847944 */ /* 0x000fea0003c00000 */
[----:B------:R-:W-:-:S07]  /*04b0*/  MOV R4, R19 ;  /* 0x0000001300047202 */ /* 0x000fce0000000f00 */
.L_x_241:
[----:B------:R-:W-:Y:S05]  /*04c0*/  BSYNC.RECONVERGENT B0 ;  /* 0x0000000000007941 */ /* 0x000fea0003800200 */
.L_x_240:
        /* <DEDUP_REMOVED lines=10> */
[----:B------:R-:W-:-:S07]  /*0570*/  MOV R16, 0x590 ;  /* 0x0000059000107802 */ /* 0x000fce0000000f00 */
[----:B------:R-:W-:Y:S05]  /*0580*/  CALL.REL.NOINC `($__internal_5_$__cuda_sm3x_div_rn_noftz_f32_slowpath) ;  /* 0x00000030004c7944 */ /* 0x000fea0003c00000 */
[----:B------:R-:W-:-:S07]  /*0590*/  IMAD.MOV.U32 R5, RZ, RZ, R19 ;  /* 0x000000ffff057224 */ /* 0x000fce00078e0013 */
.L_x_243:
[----:B------:R-:W-:Y:S05]  /*05a0*/  BSYNC.RECONVERGENT B0 ;  /* 0x0000000000007941 */ /* 0x000fea0003800200 */
.L_x_242:
        /* <DEDUP_REMOVED lines=13> */
.L_x_245:
[----:B------:R-:W-:Y:S05]  /*0680*/  BSYNC.RECONVERGENT B0 ;  /* 0x0000000000007941 */ /* 0x000fea0003800200 */
.L_x_244:
[----:B------:R-:W0:Y:S02]  /*0690*/  LDCU UR5, c[0x0][0x3a8] ;  /* 0x00007500ff0577ac */ /* 0x000e240008000800 */
[----:B0-----:R-:W-:-:S04]  /*06a0*/  ULEA.HI UR4, UR5, UR5, URZ, 0x1 ;  /* 0x0000000505047291 */ /* 0x001fc8000f8f08ff */
[----:B------:R-:W-:-:S06]  /*06b0*/  USHF.R.S32.HI UR6, URZ, 0x1, UR4 ;  /* 0x00000001ff067899 */ /* 0x000fcc0008011404 */
[----:B------:R-:W-:-:S05]  /*06c0*/  IMAD R7, RZ, RZ, -UR6 ;  /* 0x80000006ff077e24 */ /* 0x000fca000f8e02ff */
[----:B------:R-:W-:-:S13]  /*06d0*/  ISETP.GE.AND P0, PT, R7, UR6, PT ;  /* 0x0000000607007c0c */ /* 0x000fda000bf06270 */
[----:B------:R-:W-:Y:S05]  /*06e0*/  @P0 EXIT ;  /* 0x000000000000094d */ /* 0x000fea0003800000 */
[----:B------:R-:W-:Y:S02]  /*06f0*/  USHF.L.U32 UR4, UR5, 0x1, URZ ;  /* 0x0000000105047899 */ /* 0x000fe400080006ff */
[----:B------:R-:W-:Y:S01]  /*0700*/  I2FP.F32.S32 R8, UR5 ;  /* 0x0000000500087c45 */ /* 0x000fe20008201400 */
[----:B------:R-:W-:Y:S01]  /*0710*/  IMAD.MOV.U32 R9, RZ, RZ, RZ ;  /* 0x000000ffff097224 */ /* 0x000fe200078e00ff */
[----:B------:R-:W-:-:S04]  /*0720*/  UISETP.LT.AND UP0, UPT, UR4, 0x1, UPT ;  /* 0x000000010400788c */ /* 0x000fc8000bf01270 */
[----:B------:R-:W-:-:S12]  /*0730*/  USEL UR7, UR4, 0x1, !UP0 ;  /* 0x0000000104077887 */ /* 0x000fd8000c000000 */
.L_x_284:
[----:B01----:R-:W0:Y:S01]  /*0740*/  MUFU.RCP R3, R8 ;  /* 0x0000000800037308 */ /* 0x003e220000001000 */
[----:B------:R-:W-:Y:S01]  /*0750*/  I2FP.F32.S32 R13, R7 ;  /* 0x00000007000d7245 */ /* 0x000fe20000201400 */
[----:B------:R-:W-:-:S04]  /*0760*/  VIADD R7, R7, 0x1 ;  /* 0x0000000107077836 */ /* 0x000fc80000000000 */
[----:B------:R-:W-:Y:S01]  /*0770*/  FMUL R2, R13, 3.1415925025939941406 ;  /* 0x40490fda0d027820 */ /* 0x000fe20000400000 */
[----:B------:R-:W-:-:S03]  /*0780*/  ISETP.NE.AND P2, PT, R7, UR6, PT ;  /* 0x0000000607007c0c */ /* 0x000fc6000bf45270 */
[----:B------:R-:W1:Y:S01]  /*0790*/  FCHK P0, R2, R8 ;  /* 0x0000000802007302 */ /* 0x000e620000000000 */
[----:B0-----:R-:W-:-:S04]  /*07a0*/  FFMA R10, -R8, R3, 1 ;  /* 0x3f800000080a7423 */ /* 0x001fc80000000103 */
[----:B------:R-:W-:-:S04]  /*07b0*/  FFMA R3, R3, R10, R3 ;  /* 0x0000000a03037223 */ /* 0x000fc80000000003 */
[----:B------:R-:W-:-:S04]  /*07c0*/  FFMA R14, R2, R3, RZ ;  /* 0x00000003020e7223 */ /* 0x000fc800000000ff */
[----:B------:R-:W-:-:S04]  /*07d0*/  FFMA R10, -R8, R14, R2 ;  /* 0x0000000e080a7223 */ /* 0x000fc80000000102 */
[----:B------:R-:W-:Y:S01]  /*07e0*/  FFMA R14, R3, R10, R14 ;  /* 0x0000000a030e7223 */ /* 0x000fe2000000000e */
[----:B-1----:R-:W-:Y:S06]  /*07f0*/  @!P0 BRA `(.L_x_246) ;  /* 0x00000000000c8947 */ /* 0x002fec0003800000 */
[----:B------:R-:W-:-:S07]  /*0800*/  MOV R16, 0x820 ;  /* 0x0000082000107802 */ /* 0x000fce0000000f00 */
[----:B------:R-:W-:Y:S05]  /*0810*/  CALL.REL.NOINC `($__internal_5_$__cuda_sm3x_div_rn_noftz_f32_slowpath) ;  /* 0x0000002c00a87944 */ /* 0x000fea0003c00000 */
[----:B------:R-:W-:-:S07]  /*0820*/  IMAD.MOV.U32 R14, RZ, RZ, R19 ;  /* 0x000000ffff0e7224 */ /* 0x000fce00078e0013 */
.L_x_246:
[C---:B------:R-:W-:Y:S01]  /*0830*/  FMUL R2, R14.reuse, 0.63661974668502807617 ;  /* 0x3f22f9830e027820 */ /* 0x040fe20000400000 */
[----:B------:R-:W-:Y:S01]  /*0840*/  FSETP.GE.AND P0, PT, |R14|, 105615, PT ;  /* 0x47ce47800e00780b */ /* 0x000fe20003f06200 */
[----:B------:R-:W-:Y:S02]  /*0850*/  BSSY.RECONVERGENT B0, `(.L_x_247) ;  /* 0x0000040000007945 */ /* 0x000fe40003800200 */
[----:B------:R-:W0:Y:S02]  /*0860*/  F2I.NTZ R11, R2 ;  /* 0x00000002000b7305 */ /* 0x000e240000203100 */
[----:B0-----:R-:W-:Y:S01]  /*0870*/  I2FP.F32.S32 R3, R11 ;  /* 0x0000000b00037245 */ /* 0x001fe20000201400 */
[----:B------:R-:W-:-:S04]  /*0880*/  IMAD.MOV.U32 R19, RZ, RZ, R11 ;  /* 0x000000ffff137224 */ /* 0x000fc800078e000b */
[----:B------:R-:W-:-:S04]  /*0890*/  FFMA R10, R3, -1.5707962512969970703, R14 ;  /* 0xbfc90fda030a7823 */ /* 0x000fc8000000000e */
[----:B------:R-:W-:-:S04]  /*08a0*/  FFMA R10, R3, -7.5497894158615963534e-08, R10 ;  /* 0xb3a22168030a7823 */ /* 0x000fc8000000000a */
[----:B------:R-:W-:-:S04]  /*08b0*/  FFMA R18, R3, -5.3903029534742383927e-15, R10 ;  /* 0xa7c234c503127823 */ /* 0x000fc8000000000a */
[----:B------:R-:W-:Y:S01]  /*08c0*/  IMAD.MOV.U32 R3, RZ, RZ, R18 ;  /* 0x000000ffff037224 */ /* 0x000fe200078e0012 */
        /* <DEDUP_REMOVED lines=12> */
.L_x_249:
        /* <DEDUP_REMOVED lines=32> */
[----:B------:R-:W-:-:S04]  /*0b90*/  SHF.R.S32.HI R12, RZ, 0x1f, R11 ;  /* 0x0000001fff0c7819 */ /* 0x000fc8000001140b */
[C---:B------:R-:W-:Y:S02]  /*0ba0*/  LOP3.LUT R2, R12.reuse, R3, RZ, 0x3c, !PT ;  /* 0x000000030c027212 */ /* 0x040fe400078e3cff */
[----:B------:R-:W-:Y:S02]  /*0bb0*/  LOP3.LUT R3, R12, R11, RZ, 0x3c, !PT ;  /* 0x0000000b0c037212 */ /* 0x000fe400078e3cff */
[C---:B------:R-:W-:Y:S02]  /*0bc0*/  LOP3.LUT R12, R11.reuse, R14, RZ, 0x3c, !PT ;  /* 0x0000000e0b0c7212 */ /* 0x040fe400078e3cff */
[----:B------:R-:W-:Y:S02]  /*0bd0*/  LEA.HI R11, R11, R10, RZ, 0x1 ;  /* 0x0000000a0b0b7211 */ /* 0x000fe400078f08ff */
[----:B------:R-:W0:Y:S01]  /*0be0*/  I2F.F64.S64 R2, R2 ;  /* 0x0000000200027312 */ /* 0x000e220000301c00 */
[----:B------:R-:W-:Y:S02]  /*0bf0*/  ISETP.GE.AND P1, PT, R12, RZ, PT ;  /* 0x000000ff0c00720c */ /* 0x000fe40003f26270 */
[----:B------:R-:W-:-:S05]  /*0c00*/  IADD3 R10, PT, PT, -R11, RZ, RZ ;  /* 0x000000ff0b0a7210 */ /* 0x000fca0007ffe1ff */
[----:B------:R-:W-:Y:S01]  /*0c10*/  @!P0 IMAD.MOV.U32 R11, RZ, RZ, R10 ;  /* 0x000000ffff0b8224 */ /* 0x000fe200078e000a */
[----:B0-----:R-:W-:-:S10]  /*0c20*/  DMUL R16, R2, UR4 ;  /* 0x0000000402107c28 */ /* 0x001fd40008000000 */
[----:B------:R-:W0:Y:S02]  /*0c30*/  F2F.F32.F64 R16, R16 ;  /* 0x0000001000107310 */ /* 0x000e240000301000 */
[----:B0-----:R-:W-:-:S07]  /*0c40*/  FSEL R3, -R16, R16, !P1 ;  /* 0x0000001010037208 */ /* 0x001fce0004800100 */
.L_x_248:
[----:B------:R-:W-:Y:S05]  /*0c50*/  BSYNC.RECONVERGENT B0 ;  /* 0x0000000000007941 */ /* 0x000fea0003800200 */
.L_x_247:
[----:B------:R-:W-:Y:S01]  /*0c60*/  LOP3.LUT R12, R11, 0x1, RZ, 0xc0, !PT ;  /* 0x000000010b0c7812 */ /* 0x000fe200078ec0ff */
[----:B------:R-:W-:Y:S02]  /*0c70*/  IMAD.MOV.U32 R15, RZ, RZ, 0x37cbac00 ;  /* 0x37cbac00ff0f7424 */ /* 0x000fe400078e00ff */
[----:B------:R-:W-:Y:S01]  /*0c80*/  FMUL R2, R3, R3 ;  /* 0x0000000303027220 */ /* 0x000fe20000400000 */
[----:B------:R-:W-:Y:S01]  /*0c90*/  IMAD.MOV.U32 R20, RZ, RZ, 0x3c0885e4 ;  /* 0x3c0885e4ff147424 */ /* 0x000fe200078e00ff */
[----:B------:R-:W-:Y:S01]  /*0ca0*/  ISETP.NE.U32.AND P0, PT, R12, 0x1, PT ;  /* 0x000000010c00780c */ /* 0x000fe20003f05070 */
[----:B------:R-:W-:Y:S02]  /*0cb0*/  VIADD R12, R11, 0x1 ;  /* 0x000000010b0c7836 */ /* 0x000fe40000000000 */
[----:B------:R-:W-:Y:S01]  /*0cc0*/  FFMA R10, R2, R15, -0.0013887860113754868507 ;  /* 0xbab607ed020a7423 */ /* 0x000fe2000000000f */
[----:B------:R-:W-:Y:S01]  /*0cd0*/  IMAD.MOV.U32 R21, RZ, RZ, 0x3e2aaaa8 ;  /* 0x3e2aaaa8ff157424 */ /* 0x000fe200078e00ff */
[----:B------:R-:W-:Y:S01]  /*0ce0*/  FSEL R17, R20, 0.041666727513074874878, !P0 ;  /* 0x3d2aaabb14117808 */ /* 0x000fe20004000000 */
[----:B------:R-:W-:Y:S01]  /*0cf0*/  BSSY.RECONVERGENT B0, `(.L_x_250) ;  /* 0x000003f000007945 */ /* 0x000fe20003800200 */
[----:B------:R-:W-:-:S02]  /*0d00*/  LOP3.LUT P1, RZ, R12, 0x2, RZ, 0xc0, !PT ;  /* 0x000000020cff7812 */ /* 0x000fc4000782c0ff */
[----:B------:R-:W-:Y:S02]  /*0d10*/  FSEL R11, R10, -0.00019574658654164522886, P0 ;  /* 0xb94d41530a0b7808 */ /* 0x000fe40000000000 */
[----:B------:R-:W-:Y:S02]  /*0d20*/  FSEL R10, R3, 1, !P0 ;  /* 0x3f800000030a7808 */ /* 0x000fe40004000000 */
[----:B------:R-:W-:Y:S01]  /*0d30*/  FSEL R12, -R21, -0.4999999701976776123, !P0 ;  /* 0xbeffffff150c7808 */ /* 0x000fe20004000100 */
[----:B------:R-:W-:Y:S01]  /*0d40*/  FFMA R11, R2, R11, R17 ;  /* 0x0000000b020b7223 */ /* 0x000fe20000000011 */
        /* <DEDUP_REMOVED lines=8> */
[----:B------:R-:W-:Y:S01]  /*0dd0*/  @!P0 IMAD.MOV.U32 R19, RZ, RZ, RZ ;  /* 0x000000ffff138224 */ /* 0x000fe200078e00ff */
[----:B------:R-:W-:Y:S06]  /*0de0*/  @!P0 BRA `(.L_x_251) ;  /* 0x0000000000bc8947 */ /* 0x000fec0003800000 */
[----:B------:R-:W0:Y:S01]  /*0df0*/  LDC.64 R2, c[0x4][0x8] ;  /* 0x01000200ff027b82 */ /* 0x000e220000000a00 */
[----:B------:R-:W-:Y:S01]  /*0e00*/  IMAD.SHL.U32 R16, R14, 0x100, RZ ;  /* 0x000001000e107824 */ /* 0x000fe200078e00ff */
[----:B------:R-:W-:Y:S01]  /*0e10*/  MOV R11, RZ ;  /* 0x000000ff000b7202 */ /* 0x000fe20000000f00 */
[----:B------:R-:W-:Y:S01]  /*0e20*/  IMAD.MOV.U32 R12, RZ, RZ, RZ ;  /* 0x000000ffff0c7224 */ /* 0x000fe200078e00ff */
[----:B------:R-:W-:Y:S02]  /*0e30*/  UMOV UR4, URZ ;  /* 0x000000ff00047c82 */ /* 0x000fe40008000000 */
[----:B------:R-:W-:-:S07]  /*0e40*/  LOP3.LUT R25, R16, 0x80000000, RZ, 0xfc, !PT ;  /* 0x8000000010197812 */ /* 0x000fce00078efcff */
.L_x_252:
[----:B0-----:R-:W-:-:S06]  /*0e50*/  IMAD.WIDE.U32 R16, R11, 0x4, R2 ;  /* 0x000000040b107825 */ /* 0x001fcc00078e0002 */
[----:B------:R-:W2:Y:S01]  /*0e60*/  LDG.E.CONSTANT R16, desc[UR8][R16.64] ;  /* 0x0000000810107981 */ /* 0x000ea2000c1e9900 */
[C---:B-1----:R-:W-:Y:S02]  /*0e70*/  IMAD R22, R11.reuse, 0x4, R1 ;  /* 0x000000040b167824 */ /* 0x042fe400078e0201 */
        /* <DEDUP_REMOVED lines=23> */
[--C-:B0-----:R-:W-:Y:S02]  /*0ff0*/  SHF.R.U32.HI R12, RZ, 0x1e, R11.reuse ;  /* 0x0000001eff0c7819 */ /* 0x101fe4000001160b */
        /* <DEDUP_REMOVED lines=14> */
.L_x_251:
[----:B------:R-:W-:Y:S05]  /*10e0*/  BSYNC.RECONVERGENT B0 ;  /* 0x0000000000007941 */ /* 0x000fea0003800200 */
.L_x_250:
[----:B------:R-:W0:Y:S01]  /*10f0*/  MUFU.RCP R11, R8 ;  /* 0x00000008000b7308 */ /* 0x000e220000001000 */
[----:B------:R-:W-:Y:S01]  /*1100*/  LOP3.LUT R2, R19, 0x1, RZ, 0xc0, !PT ;  /* 0x0000000113027812 */ /* 0x000fe200078ec0ff */
[----:B------:R-:W-:Y:S01]  /*1110*/  FMUL R3, R18, R18 ;  /* 0x0000001212037220 */ /* 0x000fe20000400000 */
[----:B------:R-:W-:Y:S01]  /*1120*/  FADD R13, R13, 0.5 ;  /* 0x3f0000000d0d7421 */ /* 0x000fe20000000000 */
[----:B------:R-:W-:Y:S02]  /*1130*/  LOP3.LUT P1, RZ, R19, 0x2, RZ, 0xc0, !PT ;  /* 0x0000000213ff7812 */ /* 0x000fe4000782c0ff */
[----:B------:R-:W-:Y:S01]  /*1140*/  ISETP.NE.U32.AND P0, PT, R2, 0x1, PT ;  /* 0x000000010200780c */ /* 0x000fe20003f05070 */
[----:B------:R-:W-:Y:S01]  /*1150*/  FFMA R15, R3, R15, -0.0013887860113754868507 ;  /* 0xbab607ed030f7423 */ /* 0x000fe2000000000f */
[----:B------:R-:W-:Y:S02]  /*1160*/  FMUL R13, R13, 3.1415925025939941406 ;  /* 0x40490fda0d0d7820 */ /* 0x000fe40000400000 */
[----:B------:R-:W-:-:S02]  /*1170*/  FSEL R20, R20, 0.041666727513074874878, P0 ;  /* 0x3d2aaabb14147808 */ /* 0x000fc40000000000 */
[----:B------:R-:W-:Y:S02]  /*1180*/  FSEL R2, R15, -0.00019574658654164522886, !P0 ;  /* 0xb94d41530f027808 */ /* 0x000fe40004000000 */
[----:B------:R-:W-:-:S03]  /*1190*/  FSEL R21, -R21, -0.4999999701976776123, P0 ;  /* 0xbeffffff15157808 */ /* 0x000fc60000000100 */
[C---:B------:R-:W-:Y:S01]  /*11a0*/  FFMA R20, R3.reuse, R2, R20 ;  /* 0x0000000203147223 */ /* 0x040fe20000000014 */
[----:B------:R-:W-:Y:S01]  /*11b0*/  FSEL R2, R18, 1, P0 ;  /* 0x3f80000012027808 */ /* 0x000fe20000000000 */
[----:B------:R-:W2:Y:S01]  /*11c0*/  FCHK P0, R13, R8 ;  /* 0x000000080d007302 */ /* 0x000ea20000000000 */
[----:B0-----:R-:W-:Y:S01]  /*11d0*/  FFMA R12, -R8, R11, 1 ;  /* 0x3f800000080c7423 */ /* 0x001fe2000000010b */
[C---:B------:R-:W-:Y:S02]  /*11e0*/  FFMA R20, R3.reuse, R20, R21 ;  /* 0x0000001403147223 */ /* 0x040fe40000000015 */
[----:B------:R-:W-:Y:S01]  /*11f0*/  FFMA R3, R3, R2, RZ ;  /* 0x0000000203037223 */ /* 0x000fe200000000ff */
[----:B------:R-:W-:-:S03]  /*1200*/  FFMA R15, R11, R12, R11 ;  /* 0x0000000c0b0f7223 */ /* 0x000fc6000000000b */
[----:B------:R-:W-:Y:S01]  /*1210*/  FFMA R14, R3, R20, R2 ;  /* 0x00000014030e7223 */ /* 0x000fe20000000002 */
[----:B------:R-:W-:-:S03]  /*1220*/  FFMA R12, R15, R13, RZ ;  /* 0x0000000d0f0c7223 */ /* 0x000fc600000000ff */
[----:B------:R-:W-:Y:S01]  /*1230*/  @P1 FADD R14, RZ, -R14 ;  /* 0x8000000eff0e1221 */ /* 0x000fe20000000000 */
[----:B------:R-:W-:-:S04]  /*1240*/  FFMA R11, -R8, R12, R13 ;  /* 0x0000000c080b7223 */ /* 0x000fc8000000010d */
[----:B------:R-:W-:Y:S01]  /*1250*/  FFMA R15, R15, R11, R12 ;  /* 0x0000000b0f0f7223 */ /* 0x000fe2000000000c */
[----:B--2---:R-:W-:Y:S06]  /*1260*/  @!P0 BRA `(.L_x_253) ;  /* 0x0000000000108947 */ /* 0x004fec0003800000 */
[----:B------:R-:W-:Y:S01]  /*1270*/  IMAD.MOV.U32 R2, RZ, RZ, R13 ;  /* 0x000000ffff027224 */ /* 0x000fe200078e000d */
[----:B------:R-:W-:-:S07]  /*1280*/  MOV R16, 0x12a0 ;  /* 0x000012a000107802 */ /* 0x000fce0000000f00 */
[----:B-1----:R-:W-:Y:S05]  /*1290*/  CALL.REL.NOINC `($__internal_5_$__cuda_sm3x_div_rn_noftz_f32_slowpath) ;  /* 0x0000002400087944 */ /* 0x002fea0003c00000 */
[----:B------:R-:W-:-:S07]  /*12a0*/  IMAD.MOV.U32 R15, RZ, RZ, R19 ;  /* 0x000000ffff0f7224 */ /* 0x000fce00078e0013 */
.L_x_253:
[C---:B------:R-:W-:Y:S01]  /*12b0*/  FMUL R2, R15.reuse, 0.63661974668502807617 ;  /* 0x3f22f9830f027820 */ /* 0x040fe20000400000 */
[----:B------:R-:W-:Y:S01]  /*12c0*/  FSETP.GE.AND P0, PT, |R15|, 105615, PT ;  /* 0x47ce47800f00780b */ /* 0x000fe20003f06200 */
[----:B------:R-:W-:Y:S02]  /*12d0*/  BSSY.RECONVERGENT B0, `(.L_x_254) ;  /* 0x000003c000007945 */ /* 0x000fe40003800200 */
[----:B------:R-:W0:Y:S02]  /*12e0*/  F2I.NTZ R18, R2 ;  /* 0x0000000200127305 */ /* 0x000e240000203100 */
[-C--:B0-----:R-:W-:Y:S02]  /*12f0*/  I2FP.F32.S32 R12, R18.reuse ;  /* 0x00000012000c7245 */ /* 0x081fe40000201400 */
[----:B-1----:R-:W-:-:S03]  /*1300*/  MOV R23, R18 ;  /* 0x0000001200177202 */ /* 0x002fc60000000f00 */
        /* <DEDUP_REMOVED lines=9> */
[----:B------:R-:W0:Y:S01]  /*13a0*/  LDC.64 R2, c[0x4][0x8] ;  /* 0x01000200ff027b82 */ /* 0x000e220000000a00 */
[----:B------:R-:W-:Y:S01]  /*13b0*/  IMAD.SHL.U32 R11, R15, 0x100, RZ ;  /* 0x000001000f0b7824 */ /* 0x000fe200078e00ff */
[----:B------:R-:W-:Y:S01]  /*13c0*/  UMOV UR4, URZ ;  /* 0x000000ff00047c82 */ /* 0x000fe20008000000 */
[----:B------:R-:W-:Y:S02]  /*13d0*/  IMAD.MOV.U32 R12, RZ, RZ, RZ ;  /* 0x000000ffff0c7224 */ /* 0x000fe400078e00ff */
[----:B------:R-:W-:Y:S01]  /*13e0*/  IMAD.MOV.U32 R20, RZ, RZ, RZ ;  /* 0x000000ffff147224 */ /* 0x000fe200078e00ff */
[----:B------:R-:W-:-:S07]  /*13f0*/  LOP3.LUT R21, R11, 0x80000000, RZ, 0xfc, !PT ;  /* 0x800000000b157812 */ /* 0x000fce00078efcff */
.L_x_256:
        /* <DEDUP_REMOVED lines=17> */
[----:B-1----:R-:W2:Y:S04]  /*1510*/  LDL R11, [R17+0x18] ;  /* 0x00001800110b7983 */ /* 0x002ea80000100800 */
        /* <DEDUP_REMOVED lines=11> */
[----:B------:R-:W-:Y:S02]  /*15d0*/  SHF.R.U32.HI R11, RZ, 0x1e, R11 ;  /* 0x0000001eff0b7819 */ /* 0x000fe4000001160b */
[C---:B------:R-:W-:Y:S02]  /*15e0*/  LOP3.LUT R2, R3.reuse, R2, RZ, 0x3c, !PT ;  /* 0x0000000203027212 */ /* 0x040fe400078e3cff */
[----:B------:R-:W-:Y:S02]  /*15f0*/  LOP3.LUT R3, R3, R18, RZ, 0x3c, !PT ;  /* 0x0000001203037212 */ /* 0x000fe400078e3cff */
[C---:B0-----:R-:W-:Y:S02]  /*1600*/  LOP3.LUT R12, R18.reuse, R15, RZ, 0x3c, !PT ;  /* 0x0000000f120c7212 */ /* 0x041fe400078e3cff */
        /* <DEDUP_REMOVED lines=8> */
.L_x_255:
[----:B------:R-:W-:Y:S05]  /*1690*/  BSYNC.RECONVERGENT B0 ;  /* 0x0000000000007941 */ /* 0x000fea0003800200 */
.L_x_254:
[----:B------:R-:W-:Y:S02]  /*16a0*/  IMAD.MOV.U32 R20, RZ, RZ, 0x37cbac00 ;  /* 0x37cbac00ff147424 */ /* 0x000fe400078e00ff */
[----:B------:R-:W-:Y:S01]  /*16b0*/  FMUL R2, R3, R3 ;  /* 0x0000000303027220 */ /* 0x000fe20000400000 */
[----:B------:R-:W-:Y:S01]  /*16c0*/  LOP3.LUT R12, R18, 0x1, RZ, 0xc0, !PT ;  /* 0x00000001120c7812 */ /* 0x000fe200078ec0ff */
[----:B------:R-:W-:Y:S01]  /*16d0*/  IMAD.MOV.U32 R21, RZ, RZ, 0x3c0885e4 ;  /* 0x3c0885e4ff157424 */ /* 0x000fe200078e00ff */
[----:B------:R-:W-:Y:S01]  /*16e0*/  BSSY.RECONVERGENT B0, `(.L_x_257) ;  /* 0x0000043000007945 */ /* 0x000fe20003800200 */
[----:B------:R-:W-:Y:S01]  /*16f0*/  FFMA R11, R2, R20, -0.0013887860113754868507 ;  /* 0xbab607ed020b7423 */ /* 0x000fe20000000014 */
[----:B------:R-:W-:Y:S01]  /*1700*/  ISETP.NE.U32.AND P0, PT, R12, 0x1, PT ;  /* 0x000000010c00780c */ /* 0x000fe20003f05070 */
[----:B------:R-:W-:Y:S02]  /*1710*/  IMAD.MOV.U32 R22, RZ, RZ, 0x3e2aaaa8 ;  /* 0x3e2aaaa8ff167424 */ /* 0x000fe400078e00ff */
[----:B------:R-:W-:Y:S01]  /*1720*/  VIADD R12, R18, 0x1 ;  /* 0x00000001120c7836 */ /* 0x000fe20000000000 */
[----:B------:R-:W-:-:S02]  /*1730*/  FSEL R17, R11, -0.00019574658654164522886, P0 ;  /* 0xb94d41530b117808 */ /* 0x000fc40000000000 */
[----:B------:R-:W-:Y:S02]  /*1740*/  FSEL R19, R21, 0.041666727513074874878, !P0 ;  /* 0x3d2aaabb15137808 */ /* 0x000fe40004000000 */
[----:B------:R-:W-:Y:S02]  /*1750*/  FSEL R11, R3, 1, !P0 ;  /* 0x3f800000030b7808 */ /* 0x000fe40004000000 */
[----:B------:R-:W-:Y:S01]  /*1760*/  FSEL R16, -R22, -0.4999999701976776123, !P0 ;  /* 0xbeffffff16107808 */ /* 0x000fe20004000100 */
[----:B------:R-:W-:Y:S01]  /*1770*/  FFMA R17, R2, R17, R19 ;  /* 0x0000001102117223 */ /* 0x000fe20000000013 */
[----:B------:R-:W-:Y:S02]  /*1780*/  FSETP.GE.AND P0, PT, |R15|, 105615, PT ;  /* 0x47ce47800f00780b */ /* 0x000fe40003f06200 */
[----:B------:R-:W-:Y:S01]  /*1790*/  LOP3.LUT P1, RZ, R12, 0x2, RZ, 0xc0, !PT ;  /* 0x000000020cff7812 */ /* 0x000fe2000782c0ff */
[C---:B------:R-:W-:Y:S01]  /*17a0*/  FFMA R12, R2.reuse, R11, RZ ;  /* 0x0000000b020c7223 */ /* 0x040fe200000000ff */
[----:B------:R-:W-:-:S04]  /*17b0*/  FFMA R16, R2, R17, R16 ;  /* 0x0000001102107223 */ /* 0x000fc80000000010 */
[----:B------:R-:W-:-:S07]  /*17c0*/  FFMA R11, R12, R16, R11 ;  /* 0x000000100c0b7223 */ /* 0x000fce000000000b */
[----:B------:R-:W-:Y:S01]  /*17d0*/  @P1 FADD R11, RZ, -R11 ;  /* 0x8000000bff0b1221 */ /* 0x000fe20000000000 */
[----:B------:R-:W-:Y:S06]  /*17e0*/  @!P0 BRA `(.L_x_258) ;  /* 0x0000000000c88947 */ /* 0x000fec0003800000 */
[----:B------:R-:W-:-:S13]  /*17f0*/  FSETP.NEU.AND P0, PT, |R15|, +INF , PT ;  /* 0x7f8000000f00780b */ /* 0x000fda0003f0d200 */
[----:B------:R-:W-:Y:S01]  /*1800*/  @!P0 FMUL R13, RZ, R15 ;  /* 0x0000000fff0d8220 */ /* 0x000fe20000400000 */
[----:B------:R-:W-:Y:S01]  /*1810*/  @!P0 IMAD.MOV.U32 R23, RZ, RZ, RZ ;  /* 0x000000ffff178224 */ /* 0x000fe200078e00ff */
[----:B------:R-:W-:Y:S06]  /*1820*/  @!P0 BRA `(.L_x_258) ;  /* 0x0000000000b88947 */ /* 0x000fec0003800000 */
[----:B------:R-:W0:Y:S01]  /*1830*/  LDC.64 R2, c[0x4][0x8] ;  /* 0x01000200ff027b82 */ /* 0x000e220000000a00 */
[----:B------:R-:W-:Y:S01]  /*1840*/  IMAD.SHL.U32 R16, R15, 0x100, RZ ;  /* 0x000001000f107824 */ /* 0x000fe200078e00ff */
[----:B------:R-:W-:Y:S01]  /*1850*/  CS2R R12, SRZ ;  /* 0x00000000000c7805 */ /* 0x000fe2000001ff00 */
[----:B------:R-:W-:-:S03]  /*1860*/  UMOV UR4, URZ ;  /* 0x000000ff00047c82 */ /* 0x000fc60008000000 */
[----:B------:R-:W-:-:S07]  /*1870*/  LOP3.LUT R25, R16, 0x80000000, RZ, 0xfc, !PT ;  /* 0x8000000010197812 */ /* 0x000fce00078efcff */
.L_x_259:
[----:B0-----:R-:W-:-:S06]  /*1880*/  IMAD.WIDE.U32 R16, R13, 0x4, R2 ;  /* 0x000000040d107825 */ /* 0x001fcc00078e0002 */
[----:B------:R-:W2:Y:S01]  /*1890*/  LDG.E.CONSTANT R16, desc[UR8][R16.64] ;  /* 0x0000000810107981 */ /* 0x000ea2000c1e9900 */
[C---:B-1----:R-:W-:Y:S01]  /*18a0*/  LEA R23, R13.reuse, R1, 0x2 ;  /* 0x000000010d177211 */ /* 0x042fe200078e10ff */
        /* <DEDUP_REMOVED lines=23> */
[C-C-:B-1----:R-:W-:Y:S01]  /*1a20*/  SHF.L.W.U32.HI R18, R2.reuse, 0x2, R13.reuse ;  /* 0x0000000202127819 */ /* 0x142fe20000010e0d */
[----:B------:R-:W-:Y:S01]  /*1a30*/  IMAD.SHL.U32 R2, R2, 0x4, RZ ;  /* 0x0000000402027824 */ /* 0x000fe200078e00ff */
[----:B------:R-:W-:Y:S02]  /*1a40*/  SHF.R.U32.HI R13, RZ, 0x1e, R13 ;  /* 0x0000001eff0d7819 */ /* 0x000fe4000001160d */
[----:B------:R-:W-:Y:S02]  /*1a50*/  SHF.R.S32.HI R3, RZ, 0x1f, R18 ;  /* 0x0000001fff037819 */ /* 0x000fe40000011412 */
[C---:B------:R-:W-:Y:S02]  /*1a60*/  LEA.HI R23, R18.reuse, R13, RZ, 0x1 ;  /* 0x0000000d12177211 */ /* 0x040fe400078f08ff */
[C---:B------:R-:W-:Y:S02]  /*1a70*/  LOP3.LUT R2, R3.reuse, R2, RZ, 0x3c, !PT ;  /* 0x0000000203027212 */ /* 0x040fe400078e3cff */
[----:B------:R-:W-:Y:S01]  /*1a80*/  LOP3.LUT R3, R3, R18, RZ, 0x3c, !PT ;  /* 0x0000001203037212 */ /* 0x000fe200078e3cff */
[----:B0-----:R-:W-:Y:S01]  /*1a90*/  IMAD.MOV R12, RZ, RZ, -R23 ;  /* 0x000000ffff0c7224 */ /* 0x001fe200078e0a17 */
[----:B------:R-:W-:-:S03]  /*1aa0*/  LOP3.LUT R15, R18, R15, RZ, 0x3c, !PT ;  /* 0x0000000f120f7212 */ /* 0x000fc600078e3cff */
[----:B------:R-:W-:Y:S01]  /*1ab0*/  @!P1 IMAD.MOV.U32 R23, RZ, RZ, R12 ;  /* 0x000000ffff179224 */ /* 0x000fe200078e000c */
[----:B------:R-:W0:Y:S01]  /*1ac0*/  I2F.F64.S64 R2, R2 ;  /* 0x0000000200027312 */ /* 0x000e220000301c00 */
[----:B------:R-:W-:Y:S01]  /*1ad0*/  ISETP.GE.AND P0, PT, R15, RZ, PT ;  /* 0x000000ff0f00720c */ /* 0x000fe20003f06270 */
[----:B0-----:R-:W-:-:S10]  /*1ae0*/  DMUL R16, R2, UR4 ;  /* 0x0000000402107c28 */ /* 0x001fd40008000000 */
[----:B------:R-:W0:Y:S02]  /*1af0*/  F2F.F32.F64 R16, R16 ;  /* 0x0000001000107310 */ /* 0x000e240000301000 */
[----:B0-----:R-:W-:-:S07]  /*1b00*/  FSEL R13, -R16, R16, !P0 ;  /* 0x00000010100d7208 */ /* 0x001fce0004000100 */
.L_x_258:
[----:B------:R-:W-:Y:S05]  /*1b10*/  BSYNC.RECONVERGENT B0 ;  /* 0x0000000000007941 */ /* 0x000fea0003800200 */
.L_x_257:
[----:B------:R-:W0:Y:S02]  /*1b20*/  LDCU UR4, c[0x0][0x3a8] ;  /* 0x00007500ff0477ac */ /* 0x000e240008000800 */
[----:B0-----:R-:W-:-:S09]  /*1b30*/  UISETP.GE.AND UP0, UPT, UR4, 0x1, UPT ;  /* 0x000000010400788c */ /* 0x001fd2000bf06270 */
[----:B------:R-:W-:Y:S05]  /*1b40*/  BRA.U !UP0, `(.L_x_260) ;  /* 0x0000001908787547 */ /* 0x000fea000b800000 */
[----:B------:R-:W-:Y:S01]  /*1b50*/  FMUL R2, R13, R13 ;  /* 0x0000000d0d027220 */ /* 0x000fe20000400000 */
[C---:B------:R-:W-:Y:S01]  /*1b60*/  LOP3.LUT R3, R23.reuse, 0x1, RZ, 0xc0, !PT ;  /* 0x0000000117037812 */ /* 0x040fe200078ec0ff */
[----:B------:R-:W-:Y:S01]  /*1b70*/  UMOV UR4, URZ ;  /* 0x000000ff00047c82 */ /* 0x000fe20008000000 */
[----:B------:R-:W-:Y:S01]  /*1b80*/  LOP3.LUT P1, RZ, R23, 0x2, RZ, 0xc0, !PT ;  /* 0x0000000217ff7812 */ /* 0x000fe2000782c0ff */
[----:B------:R-:W-:Y:S01]  /*1b90*/  FFMA R20, R2, R20, -0.0013887860113754868507 ;  /* 0xbab607ed02147423 */ /* 0x000fe20000000014 */
[----:B------:R-:W-:-:S04]  /*1ba0*/  ISETP.NE.U32.AND P0, PT, R3, 0x1, PT ;  /* 0x000000010300780c */ /* 0x000fc80003f05070 */
[----:B------:R-:W-:Y:S02]  /*1bb0*/  FSEL R21, R21, 0.041666727513074874878, P0 ;  /* 0x3d2aaabb15157808 */ /* 0x000fe40000000000 */
[----:B------:R-:W-:Y:S02]  /*1bc0*/  FSEL R3, R20, -0.00019574658654164522886, !P0 ;  /* 0xb94d415314037808 */ /* 0x000fe40004000000 */
[----:B------:R-:W-:Y:S02]  /*1bd0*/  FSEL R13, R13, 1, P0 ;  /* 0x3f8000000d0d7808 */ /* 0x000fe40000000000 */
[----:B------:R-:W-:Y:S01]  /*1be0*/  FSEL R22, -R22, -0.4999999701976776123, P0 ;  /* 0xbeffffff16167808 */ /* 0x000fe20000000100 */
[C---:B------:R-:W-:Y:S02]  /*1bf0*/  FFMA R3, R2.reuse, R3, R21 ;  /* 0x0000000302037223 */ /* 0x040fe40000000015 */
[C---:B------:R-:W-:Y:S02]  /*1c00*/  FFMA R12, R2.reuse, R13, RZ ;  /* 0x0000000d020c7223 */ /* 0x040fe400000000ff */
[----:B------:R-:W-:-:S04]  /*1c10*/  FFMA R3, R2, R3, R22 ;  /* 0x0000000302037223 */ /* 0x000fc80000000016 */
[----:B------:R-:W-:-:S04]  /*1c20*/  FFMA R3, R12, R3, R13 ;  /* 0x000000030c037223 */ /* 0x000fc8000000000d */
[----:B------:R-:W-:-:S04]  /*1c30*/  @P1 FADD R3, RZ, -R3 ;  /* 0x80000003ff031221 */ /* 0x000fc80000000000 */
[----:B------:R-:W-:Y:S01]  /*1c40*/  FADD R12, R14, -R3 ;  /* 0x800000030e0c7221 */ /* 0x000fe20000000000 */
[----:B------:R-:W-:-:S03]  /*1c50*/  FADD R3, -R3, R5 ;  /* 0x0000000503037221 */ /* 0x000fc60000000100 */
[----:B------:R-:W-:Y:S01]  /*1c60*/  FMUL R12, R12, R12 ;  /* 0x0000000c0c0c7220 */ /* 0x000fe20000400000 */
[----:B------:R-:W-:-:S07]  /*1c70*/  FMUL R13, R3, R3 ;  /* 0x00000003030d7220 */ /* 0x000fce0000400000 */
.L_x_283:
[----:B01----:R-:W0:Y:S01]  /*1c80*/  MUFU.RCP R3, R8 ;  /* 0x0000000800037308 */ /* 0x003e220000001000 */
[----:B------:R-:W-:Y:S01]  /*1c90*/  I2FP.F32.U32 R14, UR4 ;  /* 0x00000004000e7c45 */ /* 0x000fe20008201000 */
[----:B------:R-:W-:-:S04]  /*1ca0*/  UIADD3 UR4, UPT, UPT, UR4, 0x1, URZ ;  /* 0x0000000104047890 */ /* 0x000fc8000fffe0ff */
[----:B------:R-:W-:Y:S01]  /*1cb0*/  FMUL R15, R14, 3.1415925025939941406 ;  /* 0x40490fda0e0f7820 */ /* 0x000fe20000400000 */
[----:B------:R-:W-:-:S03]  /*1cc0*/  UISETP.NE.AND UP0, UPT, UR4, UR7, UPT ;  /* 0x000000070400728c */ /* 0x000fc6000bf05270 */
        /* <DEDUP_REMOVED lines=9> */
[----:B------:R-:W-:Y:S05]  /*1d60*/  CALL.REL.NOINC `($__internal_5_$__cuda_sm3x_div_rn_noftz_f32_slowpath) ;  /* 0x0000001800547944 */ /* 0x000fea0003c00000 */
[----:B------:R-:W-:-:S07]  /*1d70*/  IMAD.MOV.U32 R18, RZ, RZ, R19 ;  /* 0x000000ffff127224 */ /* 0x000fce00078e0013 */
.L_x_261:
        /* <DEDUP_REMOVED lines=21> */
.L_x_264:
[----:B0-----:R-:W-:-:S05]  /*1ed0*/  IMAD.WIDE.U32 R20, R19, 0x4, R2 ;  /* 0x0000000413147825 */ /* 0x001fca00078e0002 */
        /* <DEDUP_REMOVED lines=29> */
[----:B0-----:R-:W-:Y:S02]  /*20b0*/  LOP3.LUT R15, R21, R18, RZ, 0x3c, !PT ;  /* 0x00000012150f7212 */ /* 0x001fe400078e3cff */
[C---:B------:R-:W-:Y:S02]  /*20c0*/  LOP3.LUT R2, R3.reuse, R2, RZ, 0x3c, !PT ;  /* 0x0000000203027212 */ /* 0x040fe400078e3cff */
[----:B------:R-:W-:Y:S02]  /*20d0*/  LOP3.LUT R3, R3, R21, RZ, 0x3c, !PT ;  /* 0x0000001503037212 */ /* 0x000fe400078e3cff */
[----:B------:R-:W-:Y:S02]  /*20e0*/  LEA.HI R21, R21, R20, RZ, 0x1 ;  /* 0x0000001415157211 */ /* 0x000fe400078f08ff */
[----:B------:R-:W-:Y:S02]  /*20f0*/  ISETP.GE.AND P1, PT, R15, RZ, PT ;  /* 0x000000ff0f00720c */ /* 0x000fe40003f26270 */
[----:B------:R-:W0:Y:S01]  /*2100*/  I2F.F64.S64 R2, R2 ;  /* 0x0000000200027312 */ /* 0x000e220000301c00 */
[----:B------:R-:W-:-:S05]  /*2110*/  IADD3 R15, PT, PT, -R21, RZ, RZ ;  /* 0x000000ff150f7210 */ /* 0x000fca0007ffe1ff */
[----:B------:R-:W-:Y:S01]  /*2120*/  @!P0 IMAD.MOV.U32 R21, RZ, RZ, R15 ;  /* 0x000000ffff158224 */ /* 0x000fe200078e000f */
[----:B0-----:R-:W-:-:S10]  /*2130*/  DMUL R16, R2, UR10 ;  /* 0x0000000a02107c28 */ /* 0x001fd40008000000 */
[----:B------:R-:W0:Y:S02]  /*2140*/  F2F.F32.F64 R16, R16 ;  /* 0x0000001000107310 */ /* 0x000e240000301000 */
[----:B0-----:R-:W-:-:S07]  /*2150*/  FSEL R3, -R16, R16, !P1 ;  /* 0x0000001010037208 */ /* 0x001fce0004800100 */
.L_x_263:
[----:B------:R-:W-:Y:S05]  /*2160*/  BSYNC.RECONVERGENT B0 ;  /* 0x0000000000007941 */ /* 0x000fea0003800200 */
.L_x_262:
        /* <DEDUP_REMOVED lines=8> */
[----:B-1----:R-:W-:Y:S01]  /*21f0*/  FSEL R25, R20, 0.041666727513074874878, !P0 ;  /* 0x3d2aaabb14197808 */ /* 0x002fe20004000000 */
        /* <DEDUP_REMOVED lines=21> */
.L_x_267:
        /* <DEDUP_REMOVED lines=31> */
[----:B------:R-:W-:Y:S02]  /*2540*/  LOP3.LUT R18, R25, R18, RZ, 0x3c, !PT ;  /* 0x0000001219127212 */ /* 0x000fe400078e3cff */
[C---:B------:R-:W-:Y:S02]  /*2550*/  LOP3.LUT R2, R16.reuse, R3, RZ, 0x3c, !PT ;  /* 0x0000000310027212 */ /* 0x040fe400078e3cff */
[----:B------:R-:W-:-:S02]  /*2560*/  LOP3.LUT R3, R16, R25, RZ, 0x3c, !PT ;  /* 0x0000001910037212 */ /* 0x000fc400078e3cff */
[----:B-1----:R-:W-:Y:S02]  /*2570*/  LEA.HI R23, R25, R22, RZ, 0x1 ;  /* 0x0000001619177211 */ /* 0x002fe400078f08ff */
[----:B------:R-:W-:Y:S02]  /*2580*/  ISETP.GE.AND P0, PT, R18, RZ, PT ;  /* 0x000000ff1200720c */ /* 0x000fe40003f06270 */
[----:B------:R-:W0:Y:S01]  /*2590*/  I2F.F64.S64 R2, R2 ;  /* 0x0000000200027312 */ /* 0x000e220000301c00 */
[----:B------:R-:W-:-:S04]  /*25a0*/  IMAD.MOV R18, RZ, RZ, -R23 ;  /* 0x000000ffff127224 */ /* 0x000fc800078e0a17 */
[----:B------:R-:W-:Y:S01]  /*25b0*/  @!P1 IMAD.MOV.U32 R23, RZ, RZ, R18 ;  /* 0x000000ffff179224 */ /* 0x000fe200078e0012 */
[----:B0-----:R-:W-:-:S10]  /*25c0*/  DMUL R16, R2, UR10 ;  /* 0x0000000a02107c28 */ /* 0x001fd40008000000 */
[----:B------:R-:W0:Y:S02]  /*25d0*/  F2F.F32.F64 R16, R16 ;  /* 0x0000001000107310 */ /* 0x000e240000301000 */
[----:B0-----:R-:W-:-:S07]  /*25e0*/  FSEL R22, -R16, R16, !P0 ;  /* 0x0000001010167208 */ /* 0x001fce0004000100 */
.L_x_266:
[----:B------:R-:W-:Y:S05]  /*25f0*/  BSYNC.RECONVERGENT B0 ;  /* 0x0000000000007941 */ /* 0x000fea0003800200 */
.L_x_265:
[----:B------:R-:W0:Y:S01]  /*2600*/  MUFU.RCP R25, R8 ;  /* 0x0000000800197308 */ /* 0x000e220000001000 */
[C---:B------:R-:W-:Y:S01]  /*2610*/  LOP3.LUT R3, R23.reuse, 0x1, RZ, 0xc0, !PT ;  /* 0x0000000117037812 */ /* 0x040fe200078ec0ff */
[----:B------:R-:W-:Y:S01]  /*2620*/  FMUL R2, R22, R22 ;  /* 0x0000001616027220 */ /* 0x000fe20000400000 */
[----:B------:R-:W-:Y:S01]  /*2630*/  FADD R17, R14, 0.5 ;  /* 0x3f0000000e117421 */ /* 0x000fe20000000000 */
[----:B------:R-:W-:Y:S02]  /*2640*/  LOP3.LUT P1, RZ, R23, 0x2, RZ, 0xc0, !PT ;  /* 0x0000000217ff7812 */ /* 0x000fe4000782c0ff */
[----:B------:R-:W-:Y:S01]  /*2650*/  ISETP.NE.U32.AND P0, PT, R3, 0x1, PT ;  /* 0x000000010300780c */ /* 0x000fe20003f05070 */
[----:B------:R-:W-:-:S03]  /*2660*/  FFMA R19, R2, R19, -0.0013887860113754868507 ;  /* 0xbab607ed02137423 */ /* 0x000fc60000000013 */
[----:B------:R-:W-:Y:S02]  /*2670*/  FSEL R3, R20, 0.041666727513074874878, P0 ;  /* 0x3d2aaabb14037808 */ /* 0x000fe40000000000 */
[----:B------:R-:W-:Y:S01]  /*2680*/  FSEL R19, R19, -0.00019574658654164522886, !P0 ;  /* 0xb94d415313137808 */ /* 0x000fe20004000000 */
[----:B0-----:R-:W-:-:S04]  /*2690*/  FFMA R16, -R8, R25, 1 ;  /* 0x3f80000008107423 */ /* 0x001fc80000000119 */
[----:B------:R-:W-:Y:S01]  /*26a0*/  FFMA R3, R2, R19, R3 ;  /* 0x0000001302037223 */ /* 0x000fe20000000003 */
[----:B------:R-:W-:Y:S01]  /*26b0*/  FFMA R14, R25, R16, R25 ;  /* 0x00000010190e7223 */ /* 0x000fe20000000019 */
[----:B------:R-:W-:Y:S01]  /*26c0*/  FSEL R16, -R21, -0.4999999701976776123, P0 ;  /* 0xbeffffff15107808 */ /* 0x000fe20000000100 */
[----:B------:R-:W-:Y:S01]  /*26d0*/  FMUL R21, R17, 3.1415925025939941406 ;  /* 0x40490fda11157820 */ /* 0x000fe20000400000 */
[----:B------:R-:W-:-:S03]  /*26e0*/  FSEL R17, R22, 1, P0 ;  /* 0x3f80000016117808 */ /* 0x000fc60000000000 */
[----:B------:R-:W0:Y:S01]  /*26f0*/  FCHK P0, R21, R8 ;  /* 0x0000000815007302 */ /* 0x000e220000000000 */
[----:B------:R-:W-:Y:S01]  /*2700*/  FFMA R3, R2, R3, R16 ;  /* 0x0000000302037223 */ /* 0x000fe20000000010 */
[----:B------:R-:W-:Y:S01]  /*2710*/  FFMA R19, R14, R21, RZ ;  /* 0x000000150e137223 */ /* 0x000fe200000000ff */
[----:B------:R-:W-:-:S03]  /*2720*/  FFMA R2, R2, R17, RZ ;  /* 0x0000001102027223 */ /* 0x000fc600000000ff */
[----:B------:R-:W-:Y:S01]  /*2730*/  FFMA R16, -R8, R19, R21 ;  /* 0x0000001308107223 */ /* 0x000fe20000000115 */
[----:B------:R-:W-:-:S03]  /*2740*/  FFMA R17, R2, R3, R17 ;  /* 0x0000000302117223 */ /* 0x000fc60000000011 */
[----:B------:R-:W-:Y:S01]  /*2750*/  FFMA R14, R14, R16, R19 ;  /* 0x000000100e0e7223 */ /* 0x000fe20000000013 */
[----:B------:R-:W-:Y:S01]  /*2760*/  @P1 FADD R17, RZ, -R17 ;  /* 0x80000011ff111221 */ /* 0x000fe20000000000 */
[----:B0-----:R-:W-:Y:S06]  /*2770*/  @!P0 BRA `(.L_x_268) ;  /* 0x0000000000108947 */ /* 0x001fec0003800000 */
[----:B------:R-:W-:Y:S01]  /*2780*/  IMAD.MOV.U32 R2, RZ, RZ, R21 ;  /* 0x000000ffff027224 */ /* 0x000fe200078e0015 */
[----:B------:R-:W-:-:S07]  /*2790*/  MOV R16, 0x27b0 ;  /* 0x000027b000107802 */ /* 0x000fce0000000f00 */
[----:B------:R-:W-:Y:S05]  /*27a0*/  CALL.REL.NOINC `($__internal_5_$__cuda_sm3x_div_rn_noftz_f32_slowpath) ;  /* 0x0000000c00c47944 */ /* 0x000fea0003c00000 */
[----:B------:R-:W-:-:S07]  /*27b0*/  IMAD.MOV.U32 R14, RZ, RZ, R19 ;  /* 0x000000ffff0e7224 */ /* 0x000fce00078e0013 */
.L_x_268:
        /* <DEDUP_REMOVED lines=21> */
.L_x_271:
[----:B0-----:R-:W-:-:S05]  /*2910*/  IMAD.WIDE.U32 R20, R22, 0x4, R2 ;  /* 0x0000000416147825 */ /* 0x001fca00078e0002 */
[----:B-1----:R-:W2:Y:S01]  /*2920*/  LDG.E.CONSTANT R18, desc[UR8][R20.64] ;  /* 0x0000000814127981 */ /* 0x002ea2000c1e9900 */
        /* <DEDUP_REMOVED lines=8> */
[----:B-1----:R-:W-:Y:S01]  /*29b0*/  SHF.R.U32.HI R18, RZ, 0x17, R14 ;  /* 0x00000017ff127819 */ /* 0x002fe2000001160e */
        /* <DEDUP_REMOVED lines=30> */
.L_x_270:
[----:B------:R-:W-:Y:S05]  /*2ba0*/  BSYNC.RECONVERGENT B0 ;  /* 0x0000000000007941 */ /* 0x000fea0003800200 */
.L_x_269:
[----:B------:R-:W-:Y:S02]  /*2bb0*/  IMAD.MOV.U32 R16, RZ, RZ, 0x37cbac00 ;  /* 0x37cbac00ff107424 */ /* 0x000fe400078e00ff */
[----:B------:R-:W-:Y:S01]  /*2bc0*/  FMUL R3, R22, R22 ;  /* 0x0000001616037220 */ /* 0x000fe20000400000 */
[----:B------:R-:W-:Y:S01]  /*2bd0*/  LOP3.LUT R18, R21, 0x1, RZ, 0xc0, !PT ;  /* 0x0000000115127812 */ /* 0x000fe200078ec0ff */
[----:B------:R-:W-:Y:S01]  /*2be0*/  IMAD.MOV.U32 R20, RZ, RZ, 0x3c0885e4 ;  /* 0x3c0885e4ff147424 */ /* 0x000fe200078e00ff */
[----:B------:R-:W-:Y:S01]  /*2bf0*/  BSSY.RECONVERGENT B0, `(.L_x_272) ;  /* 0x0000042000007945 */ /* 0x000fe20003800200 */
[----:B------:R-:W-:Y:S01]  /*2c00*/  FFMA R2, R3, R16, -0.0013887860113754868507 ;  /* 0xbab607ed03027423 */ /* 0x000fe20000000010 */
[----:B------:R-:W-:Y:S01]  /*2c10*/  ISETP.NE.U32.AND P1, PT, R18, 0x1, PT ;  /* 0x000000011200780c */ /* 0x000fe20003f25070 */
[----:B------:R-:W-:Y:S02]  /*2c20*/  VIADD R19, R21, 0x1 ;  /* 0x0000000115137836 */ /* 0x000fe40000000000 */
[----:B------:R-:W-:Y:S01]  /*2c30*/  IMAD.MOV.U32 R21, RZ, RZ, 0x3e2aaaa8 ;  /* 0x3e2aaaa8ff157424 */ /* 0x000fe200078e00ff */
[----:B------:R-:W-:-:S02]  /*2c40*/  FSEL R2, R2, -0.00019574658654164522886, P1 ;  /* 0xb94d415302027808 */ /* 0x000fc40000800000 */
[----:B------:R-:W-:Y:S02]  /*2c50*/  FSEL R18, R20, 0.041666727513074874878, !P1 ;  /* 0x3d2aaabb14127808 */ /* 0x000fe40004800000 */
[----:B------:R-:W-:Y:S02]  /*2c60*/  LOP3.LUT P3, RZ, R19, 0x2, RZ, 0xc0, !PT ;  /* 0x0000000213ff7812 */ /* 0x000fe4000786c0ff */
[----:B------:R-:W-:Y:S01]  /*2c70*/  FSEL R22, R22, 1, !P1 ;  /* 0x3f80000016167808 */ /* 0x000fe20004800000 */
[----:B------:R-:W-:Y:S01]  /*2c80*/  FFMA R2, R3, R2, R18 ;  /* 0x0000000203027223 */ /* 0x000fe20000000012 */
[----:B------:R-:W-:-:S03]  /*2c90*/  FSEL R25, -R21, -0.4999999701976776123, !P1 ;  /* 0xbeffffff15197808 */ /* 0x000fc60004800100 */
        /* <DEDUP_REMOVED lines=9> */
[----:B------:R-:W-:Y:S02]  /*2d30*/  SHF.L.U32 R23, R14, 0x8, RZ ;  /* 0x000000080e177819 */ /* 0x000fe400000006ff */
[----:B------:R-:W-:Y:S01]  /*2d40*/  CS2R R24, SRZ ;  /* 0x0000000000187805 */ /* 0x000fe2000001ff00 */
[----:B------:R-:W-:Y:S01]  /*2d50*/  UMOV UR5, URZ ;  /* 0x000000ff00057c82 */ /* 0x000fe20008000000 */
[----:B------:R-:W-:-:S07]  /*2d60*/  LOP3.LUT R23, R23, 0x80000000, RZ, 0xfc, !PT ;  /* 0x8000000017177812 */ /* 0x000fce00078efcff */
.L_x_274:
        /* <DEDUP_REMOVED lines=37> */
[----:B------:R-:W-:-:S04]  /*2fc0*/  IMAD.MOV R14, RZ, RZ, -R24 ;  /* 0x000000ffff0e7224 */ /* 0x000fc800078e0a18 */
[----:B------:R-:W-:Y:S01]  /*2fd0*/  @!P1 IMAD.MOV.U32 R24, RZ, RZ, R14 ;  /* 0x000000ffff189224 */ /* 0x000fe200078e000e */
[----:B-1----:R-:W-:-:S10]  /*2fe0*/  DMUL R18, R2, UR10 ;  /* 0x0000000a02127c28 */ /* 0x002fd40008000000 */
[----:B------:R-:W1:Y:S02]  /*2ff0*/  F2F.F32.F64 R18, R18 ;  /* 0x0000001200127310 */ /* 0x000e640000301000 */
[----:B-1----:R-:W-:-:S07]  /*3000*/  FSEL R23, -R18, R18, !P0 ;  /* 0x0000001212177208 */ /* 0x002fce0004000100 */
.L_x_273:
[----:B------:R-:W-:Y:S05]  /*3010*/  BSYNC.RECONVERGENT B0 ;  /* 0x0000000000007941 */ /* 0x000fea0003800200 */
.L_x_272:
        /* <DEDUP_REMOVED lines=14> */
[----:B------:R-:W-:-:S03]  /*3100*/  FFMA R15, R10, R15, -R19 ;  /* 0x0000000f0a0f7223 */ /* 0x000fc60000000813 */
[----:B------:R-:W-:Y:S01]  /*3110*/  FFMA R14, R14, R3, R23 ;  /* 0x000000030e0e7223 */ /* 0x000fe20000000017 */
[----:B------:R-:W-:-:S03]  /*3120*/  FFMA R2, R15, R15, R12 ;  /* 0x0000000f0f027223 */ /* 0x000fc6000000000c */
[----:B------:R-:W-:-:S04]  /*3130*/  @P1 FADD R14, RZ, -R14 ;  /* 0x8000000eff0e1221 */ /* 0x000fc80000000000 */
[----:B------:R-:W-:-:S04]  /*3140*/  FMUL R14, R11, R14 ;  /* 0x0000000e0b0e7220 */ /* 0x000fc80000400000 */
[----:B------:R-:W-:-:S04]  /*3150*/  FFMA R17, R10, R17, -R14 ;  /* 0x000000110a117223 */ /* 0x000fc8000000080e */
[----:B------:R-:W-:-:S04]  /*3160*/  FFMA R2, R17, R17, R2 ;  /* 0x0000001111027223 */ /* 0x000fc80000000002 */
[----:B------:R-:W-:Y:S01]  /*3170*/  VIADD R15, R2, 0xf3000000 ;  /* 0xf3000000020f7836 */ /* 0x000fe20000000000 */
[----:B------:R1:W2:Y:S04]  /*3180*/  MUFU.RSQ R3, R2 ;  /* 0x0000000200037308 */ /* 0x0002a80000001400 */
[----:B------:R-:W-:-:S13]  /*3190*/  ISETP.GT.U32.AND P0, PT, R15, 0x727fffff, PT ;  /* 0x727fffff0f00780c */ /* 0x000fda0003f04070 */
[----:B-12---:R-:W-:Y:S05]  /*31a0*/  @!P0 BRA `(.L_x_276) ;  /* 0x0000000000108947 */ /* 0x006fea0003800000 */
[----:B------:R-:W-:-:S07]  /*31b0*/  MOV R21, 0x31d0 ;  /* 0x000031d000157802 */ /* 0x000fce0000000f00 */
[----:B0-----:R-:W-:Y:S05]  /*31c0*/  CALL.REL.NOINC `($__internal_4_$__cuda_sm20_sqrt_rn_f32_slowpath) ;  /* 0x0000000000e07944 */ /* 0x001fea0003c00000 */
[----:B------:R-:W-:Y:S01]  /*31d0*/  MOV R15, R16 ;  /* 0x00000010000f7202 */ /* 0x000fe20000000f00 */
[----:B------:R-:W-:Y:S06]  /*31e0*/  BRA `(.L_x_277) ;  /* 0x0000000000107947 */ /* 0x000fec0003800000 */
.L_x_276:
[----:B------:R-:W-:Y:S01]  /*31f0*/  FMUL.FTZ R15, R2, R3 ;  /* 0x00000003020f7220 */ /* 0x000fe20000410000 */
[----:B------:R-:W-:-:S03]  /*3200*/  FMUL.FTZ R3, R3, 0.5 ;  /* 0x3f00000003037820 */ /* 0x000fc60000410000 */
[----:B------:R-:W-:-:S04]  /*3210*/  FFMA R2, -R15, R15, R2 ;  /* 0x0000000f0f027223 */ /* 0x000fc80000000102 */
[----:B------:R-:W-:-:S07]  /*3220*/  FFMA R15, R2, R3, R15 ;  /* 0x00000003020f7223 */ /* 0x000fce000000000f */
.L_x_277:
[----:B------:R-:W-:Y:S05]  /*3230*/  BSYNC.RECONVERGENT B0 ;  /* 0x0000000000007941 */ /* 0x000fea0003800200 */
.L_x_275:
[----:B------:R-:W-:Y:S01]  /*3240*/  FADD R2, -R19, R4 ;  /* 0x0000000413027221 */ /* 0x000fe20000000100 */
[----:B------:R-:W-:Y:S01]  /*3250*/  FADD R14, -R14, R6 ;  /* 0x000000060e0e7221 */ /* 0x000fe20000000100 */
[----:B------:R-:W-:Y:S02]  /*3260*/  BSSY.RECONVERGENT B0, `(.L_x_278) ;  /* 0x0000010000007945 */ /* 0x000fe40003800200 */
[----:B------:R-:W-:-:S04]  /*3270*/  FFMA R3, R2, R2, R13 ;  /* 0x0000000202037223 */ /* 0x000fc8000000000d */
[----:B------:R-:W-:-:S04]  /*3280*/  FFMA R3, R14, R14, R3 ;  /* 0x0000000e0e037223 */ /* 0x000fc80000000003 */
[----:B------:R-:W-:Y:S01]  /*3290*/  VIADD R2, R3, 0xf3000000 ;  /* 0xf300000003027836 */ /* 0x000fe20000000000 */
[----:B------:R1:W2:Y:S04]  /*32a0*/  MUFU.RSQ R14, R3 ;  /* 0x00000003000e7308 */ /* 0x0002a80000001400 */
[----:B------:R-:W-:-:S13]  /*32b0*/  ISETP.GT.U32.AND P0, PT, R2, 0x727fffff, PT ;  /* 0x727fffff0200780c */ /* 0x000fda0003f04070 */
[----:B-12---:R-:W-:Y:S05]  /*32c0*/  @!P0 BRA `(.L_x_279) ;  /* 0x0000000000148947 */ /* 0x006fea0003800000 */
[----:B------:R-:W-:Y:S01]  /*32d0*/  IMAD.MOV.U32 R2, RZ, RZ, R3 ;  /* 0x000000ffff027224 */ /* 0x000fe200078e0003 */
[----:B------:R-:W-:-:S07]  /*32e0*/  MOV R21, 0x3300 ;  /* 0x0000330000157802 */ /* 0x000fce0000000f00 */
[----:B0-----:R-:W-:Y:S05]  /*32f0*/  CALL.REL.NOINC `($__internal_4_$__cuda_sm20_sqrt_rn_f32_slowpath) ;  /* 0x0000000000947944 */ /* 0x001fea0003c00000 */
[----:B------:R-:W-:Y:S01]  /*3300*/  IMAD.MOV.U32 R2, RZ, RZ, R16 ;  /* 0x000000ffff027224 */ /* 0x000fe200078e0010 */
[----:B------:R-:W-:Y:S06]  /*3310*/  BRA `(.L_x_280) ;  /* 0x0000000000107947 */ /* 0x000fec0003800000 */
.L_x_279:
[----:B------:R-:W-:Y:S01]  /*3320*/  FMUL.FTZ R2, R3, R14 ;  /* 0x0000000e03027220 */ /* 0x000fe20000410000 */
[----:B------:R-:W-:-:S03]  /*3330*/  FMUL.FTZ R14, R14, 0.5 ;  /* 0x3f0000000e0e7820 */ /* 0x000fc60000410000 */
[----:B------:R-:W-:-:S04]  /*3340*/  FFMA R3, -R2, R2, R3 ;  /* 0x0000000202037223 */ /* 0x000fc80000000103 */
[----:B------:R-:W-:-:S07]  /*3350*/  FFMA R2, R3, R14, R2 ;  /* 0x0000000e03027223 */ /* 0x000fce0000000002 */
.L_x_280:
[----:B------:R-:W-:Y:S05]  /*3360*/  BSYNC.RECONVERGENT B0 ;  /* 0x0000000000007941 */ /* 0x000fea0003800200 */
.L_x_278:
[----:B------:R-:W-:Y:S01]  /*3370*/  FSETP.GEU.AND P0, PT, R2, R15, PT ;  /* 0x0000000f0200720b */ /* 0x000fe20003f0e000 */
[----:B------:R-:W-:-:S12]  /*3380*/  BSSY.RECONVERGENT B0, `(.L_x_281) ;  /* 0x0000018000007945 */ /* 0x000fd80003800200 */
[----:B------:R-:W-:Y:S05]  /*3390*/  @P0 BRA `(.L_x_282) ;  /* 0x0000000000580947 */ /* 0x000fea0003800000 */
[----:B------:R-:W1:Y:S01]  /*33a0*/  S2R R14, SR_LANEID ;  /* 0x00000000000e7919 */ /* 0x000e620000000000 */
[----:B------:R-:W2:Y:S01]  /*33b0*/  LDC.64 R2, c[0x0][0x3b0] ;  /* 0x0000ec00ff027b82 */ /* 0x000ea20000000a00 */
[----:B------:R-:W-:Y:S02]  /*33c0*/  VOTEU.ANY UR5, UPT, PT ;  /* 0x0000000000057886 */ /* 0x000fe400038e0100 */
[----:B------:R-:W-:Y:S02]  /*33d0*/  UFLO.U32 UR10, UR5 ;  /* 0x00000005000a72bd */ /* 0x000fe400080e0000 */
[----:B------:R-:W3:Y:S01]  /*33e0*/  POPC R15, UR5 ;  /* 0x00000005000f7d09 */ /* 0x000ee20008000000 */
[----:B--2---:R-:W-:-:S03]  /*33f0*/  IMAD.WIDE R2, R9, 0x4, R2 ;  /* 0x0000000409027825 */ /* 0x004fc600078e0202 */
[----:B-1----:R-:W-:-:S13]  /*3400*/  ISETP.EQ.U32.AND P0, PT, R14, UR10, PT ;  /* 0x0000000a0e007c0c */ /* 0x002fda000bf02070 */
[----:B---3--:R1:W-:Y:S01]  /*3410*/  @P0 REDG.E.ADD.STRONG.GPU desc[UR8][R2.64], R15 ;  /* 0x0000000f0200098e */ /* 0x0083e2000c12e108 */
[----:B------:R-:W-:-:S13]  /*3420*/  ISETP.NE.AND P0, PT, R0, -0x1, PT ;  /* 0xffffffff0000780c */ /* 0x000fda0003f05270 */
[----:B-1----:R-:W-:Y:S05]  /*3430*/  @!P0 BRA `(.L_x_282) ;  /* 0x0000000000308947 */ /* 0x002fea0003800000 */
[----:B------:R-:W1:Y:S01]  /*3440*/  LDCU UR5, c[0x0][0x3a8] ;  /* 0x00007500ff0577ac */ /* 0x000e620008000800 */
[----:B------:R-:W-:Y:S01]  /*3450*/  SHF.R.S32.HI R15, RZ, 0x1f, R9 ;  /* 0x0000001fff0f7819 */ /* 0x000fe20000011409 */
[----:B------:R-:W2:Y:S01]  /*3460*/  LDCU.64 UR10, c[0x0][0x3b8] ;  /* 0x00007700ff0a77ac */ /* 0x000ea20008000a00 */
[----:B-1----:R-:W-:-:S06]  /*3470*/  UIMAD UR5, UR5, UR5, URZ ;  /* 0x00000005050572a4 */ /* 0x002fcc000f8e02ff */
[----:B------:R-:W-:-:S04]  /*3480*/  IMAD R2, R0, UR5, RZ ;  /* 0x0000000500027c24 */ /* 0x000fc8000f8e02ff */
[----:B------:R-:W-:-:S05]  /*3490*/  IMAD.SHL.U32 R2, R2, 0x2, RZ ;  /* 0x0000000202027824 */ /* 0x000fca00078e00ff */
[----:B------:R-:W-:-:S04]  /*34a0*/  IADD3 R3, P0, PT, R2, R9, RZ ;  /* 0x0000000902037210 */ /* 0x000fc80007f1e0ff */
[----:B------:R-:W-:Y:S01]  /*34b0*/  LEA.HI.X.SX32 R14, R2, R15, 0x1, P0 ;  /* 0x0000000f020e7211 */ /* 0x000fe200000f0eff */
[----:B------:R-:W-:Y:S01]  /*34c0*/  IMAD.MOV.U32 R15, RZ, RZ, 0x1 ;  /* 0x00000001ff0f7424 */ /* 0x000fe200078e00ff */
[----:B--2---:R-:W-:-:S04]  /*34d0*/  LEA R2, P0, R3, UR10, 0x2 ;  /* 0x0000000a03027c11 */ /* 0x004fc8000f8010ff */
[----:B------:R-:W-:-:S05]  /*34e0*/  LEA.HI.X R3, R3, UR11, R14, 0x2, P0 ;  /* 0x0000000b03037c11 */ /* 0x000fca00080f140e */
[----:B------:R1:W-:Y:S04]  /*34f0*/  REDG.E.ADD.STRONG.GPU desc[UR8][R2.64], R15 ;  /* 0x0000000f0200798e */ /* 0x0003e8000c12e108 */
.L_x_282:
[----:B------:R-:W-:Y:S05]  /*3500*/  BSYNC.RECONVERGENT B0 ;  /* 0x0000000000007941 */ /* 0x000fea0003800200 */
.L_x_281:
[----:B------:R-:W-:Y:S01]  /*3510*/  VIADD R9, R9, 0x1 ;  /* 0x0000000109097836 */ /* 0x000fe20000000000 */
[----:B------:R-:W-:Y:S06]  /*3520*/  BRA.U UP0, `(.L_x_283) ;  /* 0xffffffe500d47547 */ /* 0x000fec000b83ffff */
.L_x_260:
[----:B------:R-:W-:Y:S05]  /*3530*/  @P2 BRA `(.L_x_284) ;  /* 0xffffffd000802947 */ /* 0x000fea000383ffff */
[----:B------:R-:W-:Y:S05]  /*3540*/  EXIT ;  /* 0x000000000000794d */ /* 0x000fea0003800000 */
        .weak           $__internal_4_$__cuda_sm20_sqrt_rn_f32_slowpath
        .type           $__internal_4_$__cuda_sm20_sqrt_rn_f32_slowpath,@function
        .size           $__internal_4_$__cuda_sm20_sqrt_rn_f32_slowpath,($__internal_5_$__cuda_sm3x_div_rn_noftz_f32_slowpath - $__internal_4_$__cuda_sm20_sqrt_rn_f32_slowpath)
$__internal_4_$__cuda_sm20_sqrt_rn_f32_slowpath:
[----:B------:R-:W-:-:S13]  /*3550*/  LOP3.LUT P0, RZ, R2, 0x7fffffff, RZ, 0xc0, !PT ;  /* 0x7fffffff02ff7812 */ /* 0x000fda000780c0ff */
[----:B------:R-:W-:Y:S01]  /*3560*/  @!P0 IMAD.MOV.U32 R3, RZ, RZ, R2 ;  /* 0x000000ffff038224 */ /* 0x000fe200078e0002 */
        /* <DEDUP_REMOVED lines=12> */
[----:B------:R-:W-:Y:S02]  /*3630*/  @!P0 IMAD.MOV.U32 R3, RZ, RZ, R2 ;  /* 0x000000ffff038224 */ /* 0x000fe400078e0002 */
[----:B------:R-:W-:-:S04]  /*3640*/  @P0 FADD.FTZ R18, -R17, -RZ ;  /* 0x800000ff11120221 */ /* 0x000fc80000010100 */
[----:B------:R-:W-:-:S04]  /*3650*/  @P0 FFMA R18, R17, R18, R16 ;  /* 0x0000001211120223 */ /* 0x000fc80000000010 */
[----:B------:R-:W-:-:S04]  /*3660*/  @P0 FFMA R18, R18, R20, R17 ;  /* 0x0000001412120223 */ /* 0x000fc80000000011 */
[----:B------:R-:W-:-:S07]  /*3670*/  @P0 FMUL.FTZ R3, R18, 2.3283064365386962891e-10 ;  /* 0x2f80000012030820 */ /* 0x000fce0000410000 */
.L_x_285:
[----:B------:R-:W-:Y:S02]  /*3680*/  IMAD.MOV.U32 R16, RZ, RZ, R3 ;  /* 0x000000ffff107224 */ /* 0x000fe400078e0003 */
[----:B------:R-:W-:Y:S02]  /*3690*/  IMAD.MOV.U32 R2, RZ, RZ, R21 ;  /* 0x000000ffff027224 */ /* 0x000fe400078e0015 */
[----:B------:R-:W-:-:S04]  /*36a0*/  IMAD.MOV.U32 R3, RZ, RZ, 0x0 ;  /* 0x00000000ff037424 */ /* 0x000fc800078e00ff */
[----:B------:R-:W-:Y:S05]  /*36b0*/  RET.REL.NODEC R2 `(_Z29testAllSurfelNormalVoteKerneliPfiiiiS_iPiS0_) ;  /* 0xffffffc802507950 */ /* 0x000fea0003c3ffff */
        .weak           $__internal_5_$__cuda_sm3x_div_rn_noftz_f32_slowpath
        .type           $__internal_5_$__cuda_sm3x_div_rn_noftz_f32_slowpath,@function
        .size           $__internal_5_$__cuda_sm3x_div_rn_noftz_f32_slowpath,(.L_x_731 - $__internal_5_$__cuda_sm3x_div_rn_noftz_f32_slowpath)
$__internal_5_$__cuda_sm3x_div_rn_noftz_f32_slowpath:
        /* <DEDUP_REMOVED lines=35> */
.L_x_287:
[----:B------:R-:W-:Y:S01]  /*38f0*/  LEA R22, R3, 0xc0800000, 0x17 ;  /* 0xc080000003167811 */ /* 0x000fe200078eb8ff */
[----:B------:R-:W-:Y:S01]  /*3900*/  VIADD R20, R20, 0xffffff81 ;  /* 0xffffff8114147836 */ /* 0x000fe20000000000 */
[----:B------:R-:W-:Y:S03]  /*3910*/  BSSY.RECONVERGENT B2, `(.L_x_292) ;  /* 0x0000035000027945 */ /* 0x000fe60003800200 */
[----:B------:R-:W-:Y:S02]  /*3920*/  IMAD.IADD R23, R19, 0x1, -R22 ;  /* 0x0000000113177824 */ /* 0x000fe400078e0a16 */
[C---:B------:R-:W-:Y:S02]  /*3930*/  IMAD R2, R20.reuse, -0x800000, R2 ;  /* 0xff80000014027824 */ /* 0x040fe400078e0202 */
[----:B------:R0:W1:Y:S01]  /*3940*/  MUFU.RCP R22, R23 ;  /* 0x0000001700167308 */ /* 0x0000620000001000 */
[----:B------:R-:W-:Y:S01]  /*3950*/  FADD.FTZ R19, -R23, -RZ ;  /* 0x800000ff17137221 */ /* 0x000fe20000010100 */
[----:B0-----:R-:W-:-:S05]  /*3960*/  IADD3 R23, PT, PT, R20, 0x7f, -R3 ;  /* 0x0000007f14177810 */ /* 0x001fca0007ffe803 */
[----:B------:R-:W-:Y:S02]  /*3970*/  IMAD.IADD R18, R23, 0x1, R18 ;  /* 0x0000000117127824 */ /* 0x000fe400078e0212 */
[----:B-1----:R-:W-:-:S04]  /*3980*/  FFMA R21, R22, R19, 1 ;  /* 0x3f80000016157423 */ /* 0x002fc80000000013 */
[----:B------:R-:W-:-:S04]  /*3990*/  FFMA R22, R22, R21, R22 ;  /* 0x0000001516167223 */ /* 0x000fc80000000016 */
[----:B------:R-:W-:-:S04]  /*39a0*/  FFMA R21, R2, R22, RZ ;  /* 0x0000001602157223 */ /* 0x000fc800000000ff */
[----:B------:R-:W-:-:S04]  /*39b0*/  FFMA R24, R19, R21, R2 ;  /* 0x0000001513187223 */ /* 0x000fc80000000002 */
[----:B------:R-:W-:-:S04]  /*39c0*/  FFMA R21, R22, R24, R21 ;  /* 0x0000001816157223 */ /* 0x000fc80000000015 */
[----:B------:R-:W-:-:S04]  /*39d0*/  FFMA R2, R19, R21, R2 ;  /* 0x0000001513027223 */ /* 0x000fc80000000002 */
        /* <DEDUP_REMOVED lines=14> */
[-C--:B------:R-:W-:Y:S01]  /*3ac0*/  FFMA.RZ R18, R22, R2.reuse, R21 ;  /* 0x0000000216127223 */ /* 0x080fe2000000c015 */
[C---:B------:R-:W-:Y:S01]  /*3ad0*/  VIADD R23, R3.reuse, 0x20 ;  /* 0x0000002003177836 */ /* 0x040fe20000000000 */
[C---:B------:R-:W-:Y:S02]  /*3ae0*/  ISETP.NE.AND P3, PT, R3.reuse, RZ, PT ;  /* 0x000000ff0300720c */ /* 0x040fe40003f65270 */
[----:B------:R-:W-:Y:S01]  /*3af0*/  ISETP.NE.AND P1, PT, R3, RZ, PT ;  /* 0x000000ff0300720c */ /* 0x000fe20003f25270 */
[----:B------:R-:W-:Y:S01]  /*3b00*/  IMAD.MOV R3, RZ, RZ, -R3 ;  /* 0x000000ffff037224 */ /* 0x000fe200078e0a03 */
[----:B------:R-:W-:Y:S01]  /*3b10*/  LOP3.LUT R20, R18, 0x7fffff, RZ, 0xc0, !PT ;  /* 0x007fffff12147812 */ /* 0x000fe200078ec0ff */
[CCC-:B------:R-:W-:Y:S01]  /*3b20*/  FFMA.RP R18, R22.reuse, R2.reuse, R21.reuse ;  /* 0x0000000216127223 */ /* 0x1c0fe20000008015 */
[----:B------:R-:W-:Y:S02]  /*3b30*/  FFMA.RM R21, R22, R2, R21 ;  /* 0x0000000216157223 */ /* 0x000fe40000004015 */
[----:B------:R-:W-:-:S02]  /*3b40*/  LOP3.LUT R20, R20, 0x800000, RZ, 0xfc, !PT ;  /* 0x0080000014147812 */ /* 0x000fc400078efcff */
[----:B------:R-:W-:Y:S02]  /*3b50*/  SEL R3, R3, RZ, P3 ;  /* 0x000000ff03037207 */ /* 0x000fe40001800000 */
[----:B------:R-:W-:Y:S02]  /*3b60*/  SHF.L.U32 R23, R20, R23, RZ ;  /* 0x0000001714177219 */ /* 0x000fe400000006ff */
[----:B------:R-:W-:Y:S02]  /*3b70*/  FSETP.NEU.FTZ.AND P0, PT, R18, R21, PT ;  /* 0x000000151200720b */ /* 0x000fe40003f1d000 */
        /* <DEDUP_REMOVED lines=10> */
.L_x_294:
[----:B------:R-:W-:-:S04]  /*3c20*/  LOP3.LUT R19, R19, 0x80000000, RZ, 0xc0, !PT ;  /* 0x8000000013137812 */ /* 0x000fc800078ec0ff */
[----:B------:R-:W-:Y:S01]  /*3c30*/  LOP3.LUT R19, R19, 0x7f800000, RZ, 0xfc, !PT ;  /* 0x7f80000013137812 */ /* 0x000fe200078efcff */
[----:B------:R-:W-:Y:S06]  /*3c40*/  BRA `(.L_x_295) ;  /* 0x0000000000047947 */ /* 0x000fec0003800000 */
.L_x_293:
[----:B------:R-:W-:-:S07]  /*3c50*/  IMAD R19, R18, 0x800000, R19 ;  /* 0x0080000012137824 */ /* 0x000fce00078e0213 */
.L_x_295:
[----:B------:R-:W-:Y:S05]  /*3c60*/  BSYNC.RECONVERGENT B2 ;  /* 0x0000000000027941 */ /* 0x000fea0003800200 */
.L_x_292:
[----:B------:R-:W-:Y:S05]  /*3c70*/  BRA `(.L_x_296) ;  /* 0x0000000000207947 */ /* 0x000fea0003800000 */
.L_x_291:
[----:B------:R-:W-:-:S04]  /*3c80*/  LOP3.LUT R19, R19, 0x80000000, R2, 0x48, !PT ;  /* 0x8000000013137812 */ /* 0x000fc800078e4802 */
[----:B------:R-:W-:Y:S01]  /*3c90*/  LOP3.LUT R19, R19, 0x7f800000, RZ, 0xfc, !PT ;  /* 0x7f80000013137812 */ /* 0x000fe200078efcff */
[----:B------:R-:W-:Y:S06]  /*3ca0*/  BRA `(.L_x_296) ;  /* 0x0000000000147947 */ /* 0x000fec0003800000 */
.L_x_290:
[----:B------:R-:W-:Y:S01]  /*3cb0*/  LOP3.LUT R19, R19, 0x80000000, R2, 0x48, !PT ;  /* 0x8000000013137812 */ /* 0x000fe200078e4802 */
[----:B------:R-:W-:Y:S06]  /*3cc0*/  BRA `(.L_x_296) ;  /* 0x00000000000c7947 */ /* 0x000fec0003800000 */
.L_x_289:
[----:B------:R-:W0:Y:S01]  /*3cd0*/  MUFU.RSQ R19, -QNAN ;  /* 0xffc0000000137908 */ /* 0x000e220000001400 */
[----:B------:R-:W-:Y:S05]  /*3ce0*/  BRA `(.L_x_296) ;  /* 0x0000000000047947 */ /* 0x000fea0003800000 */
.L_x_288:
[----:B------:R-:W-:-:S07]  /*3cf0*/  FADD.FTZ R19, R2, R8 ;  /* 0x0000000802137221 */ /* 0x000fce0000010000 */
.L_x_296:
[----:B------:R-:W-:Y:S05]  /*3d00*/  BSYNC.RECONVERGENT B1 ;  /* 0x0000000000017941 */ /* 0x000fea0003800200 */
.L_x_286:
[----:B------:R-:W-:Y:S02]  /*3d10*/  IMAD.MOV.U32 R2, RZ, RZ, R16 ;  /* 0x000000ffff027224 */ /* 0x000fe400078e0010 */
[----:B------:R-:W-:-:S04]  /*3d20*/  IMAD.MOV.U32 R3, RZ, RZ, 0x0 ;  /* 0x00000000ff037424 */ /* 0x000fc800078e00ff */
[----:B0-----:R-:W-:Y:S05]  /*3d30*/  RET.REL.NODEC R2 `(_Z29testAllSurfelNormalVoteKerneliPfiiiiS_iPiS0_) ;  /* 0xffffffc002b07950 */ /* 0x001fea0003c3ffff */
.L_x_297:
        /* <DEDUP_REMOVED lines=12> */
.L_x_731:


//--------------------- .text._Z21renderMaskFrameKernelPhiiiPf --------------------------
	.section	.text._Z21renderMaskFrameKernelPhiiiPf,"ax",@progbits
	.align	128
        .global         _Z21renderMaskFrameKernelPhiiiPf
        .type           _Z21renderMaskFrameKernelPhiiiPf,@function
        .size           _Z21renderMaskFrameKernelPhiiiPf,(.L_x_732 - _Z21renderMaskFrameKernelPhiiiPf)
        .other          _Z21renderMaskFrameKernelPhiiiPf,@"STO_CUDA_ENTRY STV_DEFAULT"
_Z21renderMaskFrameKernelPhiiiPf:
.text._Z21renderMaskFrameKernelPhiiiPf:
[----:B------:R-:W-:Y:S01]  /*0000*/  LDC R1, c[0x0][0x37c] ;  /* 0x0000df00ff017b82 */ /* 0x000fe20000000800 */
[----:B------:R-:W0:Y:S07]  /*0010*/  S2R R3, SR_TID.X ;  /* 0x0000000000037919 */ /* 0x000e2e0000002100 */
[----:B------:R-:W1:Y:S01]  /*0020*/  S2UR UR5, SR_CTAID.Y ;  /* 0x00000000000579c3 */ /* 0x000e620000002600 */
[----:B------:R-:W2:Y:S01]  /*0030*/  LDCU UR6, c[0x0][0x388] ;  /* 0x00007100ff0677ac */ /* 0x000ea20008000800 */
[----:B------:R-:W-:Y:S01]  /*0040*/  IMAD.MOV.U32 R25, RZ, RZ, RZ ;  /* 0x000000ffff197224 */ /* 0x000fe200078e00ff */
[----:B------:R-:W3:Y:S01]  /*0050*/  S2R R17, SR_TID.Y ;  /* 0x0000000000117919 */ /* 0x000ee20000002200 */
[----:B------:R-:W4:Y:S04]  /*0060*/  LDCU.64 UR10, c[0x0][0x358] ;  /* 0x00006b00ff0a77ac */ /* 0x000f280008000a00 */
[----:B------:R-:W0:Y:S08]  /*0070*/  S2UR UR7, SR_CTAID.X ;  /* 0x00000000000779c3 */ /* 0x000e300000002500 */
[----:B------:R-:W0:Y:S01]  /*0080*/  LDC R0, c[0x0][0x360] ;  /* 0x0000d800ff007b82 */ /* 0x000e220000000800 */
[----:B------:R-:W1:Y:S01]  /*0090*/  LDCU UR4, c[0x0][0x364] ;  /* 0x00006c80ff0477ac */ /* 0x000e620008000800 */
[----:B--2---:R-:W-:-:S02]  /*00a0*/  UISETP.GE.AND UP0, UPT, UR6, 0x1, UPT ;  /* 0x000000010600788c */ /* 0x004fc4000bf06270 */
[----:B-1----:R-:W-:Y:S01]  /*00b0*/  UIMAD UR5, UR5, UR4, URZ ;  /* 0x00000004050572a4 */ /* 0x002fe2000f8e02ff */
[----:B0-----:R-:W-:-:S05]  /*00c0*/  IMAD R0, R0, UR7, R3 ;  /* 0x0000000700007c24 */ /* 0x001fca000f8e0203 */
[----:B---3--:R-:W-:Y:S01]  /*00d0*/  VIADD R3, R17, UR5 ;  /* 0x0000000511037c36 */ /* 0x008fe20008000000 */
[----:B----4-:R-:W-:Y:S06]  /*00e0*/  BRA.U !UP0, `(.L_x_298) ;  /* 0x00000011088c7547 */ /* 0x010fec000b800000 */
[----:B------:R-:W-:Y:S01]  /*00f0*/  UISETP.GE.U32.AND UP1, UPT, UR6, 0x10, UPT ;  /* 0x000000100600788c */ /* 0x000fe2000bf26070 */
[----:B------:R-:W-:Y:S01]  /*0100*/  IMAD.MOV.U32 R25, RZ, RZ, RZ ;  /* 0x000000ffff197224 */ /* 0x000fe200078e00ff */
[----:B------:R-:W-:Y:S01]  /*0110*/  ULOP3.LUT UR7, UR6, 0xf, URZ, 0xc0, !UPT ;  /* 0x0000000f06077892 */ /* 0x000fe2000f8ec0ff */
[----:B------:R-:W-:-:S03]  /*0120*/  UMOV UR4, URZ ;  /* 0x000000ff00047c82 */ /* 0x000fc60008000000 */
[----:B------:R-:W-:-:S03]  /*0130*/  UISETP.NE.AND UP0, UPT, UR7, URZ, UPT ;  /* 0x000000ff0700728c */ /* 0x000fc6000bf05270 */
[----:B------:R-:W-:Y:S08]  /*0140*/  BRA.U !UP1, `(.L_x_299) ;  /* 0x0000000909647547 */ /* 0x000ff0000b800000 */
[----:B------:R-:W0:Y:S01]  /*0150*/  LDC R2, c[0x0][0x390] ;  /* 0x0000e400ff027b82 */ /* 0x000e220000000800 */
[----:B------:R-:W1:Y:S01]  /*0160*/  LDCU UR9, c[0x0][0x38c] ;  /* 0x00007180ff0977ac */ /* 0x000e620008000800 */
[----:B------:R-:W-:Y:S01]  /*0170*/  IMAD.MOV.U32 R25, RZ, RZ, RZ ;  /* 0x000000ffff197224 */ /* 0x000fe200078e00ff */
[----:B------:R-:W-:Y:S01]  /*0180*/  ULOP3.LUT UR4, UR6, 0x7ffffff0, URZ, 0xc0, !UPT ;  /* 0x7ffffff006047892 */ /* 0x000fe2000f8ec0ff */
[----:B------:R-:W2:Y:S03]  /*0190*/  LDCU.64 UR12, c[0x0][0x380] ;  /* 0x00007000ff0c77ac */ /* 0x000ea60008000a00 */
[----:B------:R-:W-:Y:S01]  /*01a0*/  UIADD3 UR8, UPT, UPT, -UR4, URZ, URZ ;  /* 0x000000ff04087290 */ /* 0x000fe2000fffe1ff */
[----:B-1----:R-:W-:Y:S01]  /*01b0*/  IMAD R4, R3, UR9, R0 ;  /* 0x0000000903047c24 */ /* 0x002fe2000f8e0200 */
[C---:B0-----:R-:W-:Y:S01]  /*01c0*/  IADD3 R17, PT, PT, R2.reuse, UR5, R17 ;  /* 0x0000000502117c10 */ /* 0x041fe2000fffe011 */
[C-C-:B------:R-:W-:Y:S01]  /*01d0*/  IMAD R23, R2.reuse, 0x3, R3.reuse ;  /* 0x0000000302177824 */ /* 0x140fe200078e0203 */
[C---:B------:R-:W-:Y:S01]  /*01e0*/  LEA R21, R2.reuse, R3, 0x1 ;  /* 0x0000000302157211 */ /* 0x040fe200078e08ff */
[----:B------:R-:W-:-:S02]  /*01f0*/  IMAD R27, R2, 0x4, R3 ;  /* 0x00000004021b7824 */ /* 0x000fc400078e0203 */
[C-C-:B------:R-:W-:Y:S02]  /*0200*/  IMAD R29, R2.reuse, 0x5, R3.reuse ;  /* 0x00000005021d7824 */ /* 0x140fe400078e0203 */
[C-C-:B------:R-:W-:Y:S02]  /*0210*/  IMAD R12, R2.reuse, 0x6, R3.reuse ;  /* 0x00000006020c7824 */ /* 0x140fe400078e0203 */
[C-C-:B------:R-:W-:Y:S02]  /*0220*/  IMAD R14, R2.reuse, 0x7, R3.reuse ;  /* 0x00000007020e7824 */ /* 0x140fe400078e0203 */
[C-C-:B------:R-:W-:Y:S02]  /*0230*/  IMAD R16, R2.reuse, 0x8, R3.reuse ;  /* 0x0000000802107824 */ /* 0x140fe400078e0203 */
[C-C-:B------:R-:W-:Y:S02]  /*0240*/  IMAD R18, R2.reuse, 0x9, R3.reuse ;  /* 0x0000000902127824 */ /* 0x140fe400078e0203 */
[----:B------:R-:W-:-:S02]  /*0250*/  IMAD R19, R2, 0xa, R3 ;  /* 0x0000000a02137824 */ /* 0x000fc400078e0203 */
[C-C-:B------:R-:W-:Y:S02]  /*0260*/  IMAD R7, R2.reuse, 0xb, R3.reuse ;  /* 0x0000000b02077824 */ /* 0x140fe400078e0203 */
[C-C-:B------:R-:W-:Y:S02]  /*0270*/  IMAD R9, R2.reuse, 0xc, R3.reuse ;  /* 0x0000000c02097824 */ /* 0x140fe400078e0203 */
[C-C-:B------:R-:W-:Y:S02]  /*0280*/  IMAD R11, R2.reuse, 0xd, R3.reuse ;  /* 0x0000000d020b7824 */ /* 0x140fe400078e0203 */
[C-C-:B------:R-:W-:Y:S02]  /*0290*/  IMAD R13, R2.reuse, 0xe, R3.reuse ;  /* 0x0000000e020d7824 */ /* 0x140fe400078e0203 */
[C---:B------:R-:W-:Y:S02]  /*02a0*/  IMAD R15, R2.reuse, 0xf, R3 ;  /* 0x0000000f020f7824 */ /* 0x040fe400078e0203 */
[----:B------:R-:W-:-:S02]  /*02b0*/  IMAD R5, R2, UR9, RZ ;  /* 0x0000000902057c24 */ /* 0x000fc4000f8e02ff */
[--C-:B------:R-:W-:Y:S02]  /*02c0*/  IMAD R2, R17, UR9, R0.reuse ;  /* 0x0000000911027c24 */ /* 0x100fe4000f8e0200 */
[--C-:B------:R-:W-:Y:S02]  /*02d0*/  IMAD R17, R21, UR9, R0.reuse ;  /* 0x0000000915117c24 */ /* 0x100fe4000f8e0200 */
[--C-:B------:R-:W-:Y:S02]  /*02e0*/  IMAD R6, R23, UR9, R0.reuse ;  /* 0x0000000917067c24 */ /* 0x100fe4000f8e0200 */
[--C-:B------:R-:W-:Y:S02]  /*02f0*/  IMAD R8, R27, UR9, R0.reuse ;  /* 0x000000091b087c24 */ /* 0x100fe4000f8e0200 */
[--C-:B------:R-:W-:Y:S02]  /*0300*/  IMAD R10, R29, UR9, R0.reuse ;  /* 0x000000091d0a7c24 */ /* 0x100fe4000f8e0200 */
[----:B------:R-:W-:-:S02]  /*0310*/  IMAD R12, R12, UR9, R0 ;  /* 0x000000090c0c7c24 */ /* 0x000fc4000f8e0200 */
        /* <DEDUP_REMOVED lines=8> */
[----:B--2---:R-:W-:-:S07]  /*03a0*/  IMAD R15, R15, UR9, R0 ;  /* 0x000000090f0f7c24 */ /* 0x004fce000f8e0200 */
.L_x_300:
[----:B------:R-:W-:-:S04]  /*03b0*/  IADD3 R28, P0, PT, R4, UR12, RZ ;  /* 0x0000000c041c7c10 */ /* 0x000fc8000ff1e0ff */
[----:B------:R-:W-:-:S05]  /*03c0*/  LEA.HI.X.SX32 R29, R4, UR13, 0x1, P0 ;  /* 0x0000000d041d7c11 */ /* 0x000fca00080f0eff */
[----:B------:R-:W2:Y:S01]  /*03d0*/  LDG.E.U8 R28, desc[UR10][R28.64] ;  /* 0x0000000a1c1c7981 */ /* 0x000ea2000c1e1100 */
[----:B------:R-:W-:-:S04]  /*03e0*/  IADD3 R26, P0, PT, R2, UR12, RZ ;  /* 0x0000000c021a7c10 */ /* 0x000fc8000ff1e0ff */
[----:B------:R-:W-:Y:S02]  /*03f0*/  LEA.HI.X.SX32 R27, R2, UR13, 0x1, P0 ;  /* 0x0000000d021b7c11 */ /* 0x000fe400080f0eff */
[----:B------:R-:W-:-:S03]  /*0400*/  IADD3 R20, P0, PT, R17, UR12, RZ ;  /* 0x0000000c11147c10 */ /* 0x000fc6000ff1e0ff */
[----:B------:R0:W3:Y:S01]  /*0410*/  LDG.E.U8 R19, desc[UR10][R26.64] ;  /* 0x0000000a1a137981 */ /* 0x0000e2000c1e1100 */
[----:B------:R-:W-:Y:S02]  /*0420*/  LEA.HI.X.SX32 R21, R17, UR13, 0x1, P0 ;  /* 0x0000000d11157c11 */ /* 0x000fe400080f0eff */
[----:B------:R-:W-:-:S03]  /*0430*/  IADD3 R22, P0, PT, R6, UR12, RZ ;  /* 0x0000000c06167c10 */ /* 0x000fc6000ff1e0ff */
[----:B------:R-:W4:Y:S01]  /*0440*/  LDG.E.U8 R20, desc[UR10][R20.64] ;  /* 0x0000000a14147981 */ /* 0x000f22000c1e1100 */
[----:B------:R-:W-:Y:S02]  /*0450*/  LEA.HI.X.SX32 R23, R6, UR13, 0x1, P0 ;  /* 0x0000000d06177c11 */ /* 0x000fe400080f0eff */
[----:B0-----:R-:W-:-:S03]  /*0460*/  IADD3 R26, P0, PT, R8, UR12, RZ ;  /* 0x0000000c081a7c10 */ /* 0x001fc6000ff1e0ff */
[----:B------:R0:W5:Y:S01]  /*0470*/  LDG.E.U8 R22, desc[UR10][R22.64] ;  /* 0x0000000a16167981 */ /* 0x000162000c1e1100 */
[----:B------:R-:W-:-:S05]  /*0480*/  LEA.HI.X.SX32 R27, R8, UR13, 0x1, P0 ;  /* 0x0000000d081b7c11 */ /* 0x000fca00080f0eff */
[----:B------:R1:W5:Y:S01]  /*0490*/  LDG.E.U8 R21, desc[UR10][R26.64] ;  /* 0x0000000a1a157981 */ /* 0x000362000c1e1100 */
[----:B0-----:R-:W-:Y:S01]  /*04a0*/  VIADD R23, R25, 0x1 ;  /* 0x0000000119177836 */ /* 0x001fe20000000000 */
[----:B--2---:R-:W-:-:S13]  /*04b0*/  ISETP.NE.AND P0, PT, R28, RZ, PT ;  /* 0x000000ff1c00720c */ /* 0x004fda0003f05270 */
[----:B------:R-:W-:Y:S01]  /*04c0*/  @!P0 IMAD.MOV R23, RZ, RZ, R25 ;  /* 0x000000ffff178224 */ /* 0x000fe200078e0219 */
[C---:B------:R-:W-:Y:S02]  /*04d0*/  IADD3 R28, P0, PT, R10.reuse, UR12, RZ ;  /* 0x0000000c0a1c7c10 */ /* 0x040fe4000ff1e0ff */
[----:B---3--:R-:W-:Y:S02]  /*04e0*/  ISETP.NE.AND P1, PT, R19, RZ, PT ;  /* 0x000000ff1300720c */ /* 0x008fe40003f25270 */
[----:B------:R-:W-:Y:S02]  /*04f0*/  LEA.HI.X.SX32 R29, R10, UR13, 0x1, P0 ;  /* 0x0000000d0a1d7c11 */ /* 0x000fe400080f0eff */
[----:B-1----:R-:W-:-:S03]  /*0500*/  IADD3 R26, P0, PT, R12, UR12, RZ ;  /* 0x0000000c0c1a7c10 */ /* 0x002fc6000ff1e0ff */
[----:B------:R-:W2:Y:S01]  /*0510*/  LDG.E.U8 R28, desc[UR10][R28.64] ;  /* 0x0000000a1c1c7981 */ /* 0x000ea2000c1e1100 */
[----:B------:R-:W-:Y:S02]  /*0520*/  LEA.HI.X.SX32 R27, R12, UR13, 0x1, P0 ;  /* 0x0000000d0c1b7c11 */ /* 0x000fe400080f0eff */
[----:B----4-:R-:W-:Y:S02]  /*0530*/  ISETP.NE.AND P0, PT, R20, RZ, PT ;  /* 0x000000ff1400720c */ /* 0x010fe40003f05270 */
[----:B------:R-:W-:Y:S01]  /*0540*/  IADD3 R25, PT, PT, R23, 0x1, RZ ;  /* 0x0000000117197810 */ /* 0x000fe20007ffe0ff */
[----:B------:R0:W3:Y:S01]  /*0550*/  LDG.E.U8 R19, desc[UR10][R26.64] ;  /* 0x0000000a1a137981 */ /* 0x0000e2000c1e1100 */
[----:B------:R-:W-:Y:S01]  /*0560*/  @!P1 IMAD.MOV R25, RZ, RZ, R23 ;  /* 0x000000ffff199224 */ /* 0x000fe200078e0217 */
[----:B-----5:R-:W-:-:S03]  /*0570*/  ISETP.NE.AND P1, PT, R22, RZ, PT ;  /* 0x000000ff1600720c */ /* 0x020fc60003f25270 */
[----:B------:R-:W-:Y:S01]  /*0580*/  VIADD R20, R25, 0x1 ;  /* 0x0000000119147836 */ /* 0x000fe20000000000 */
[----:B0-----:R-:W-:-:S04]  /*0590*/  IADD3 R26, P2, PT, R14, UR12, RZ ;  /* 0x0000000c0e1a7c10 */ /* 0x001fc8000ff5e0ff */
[----:B------:R-:W-:Y:S01]  /*05a0*/  @!P0 IMAD.MOV R20, RZ, RZ, R25 ;  /* 0x000000ffff148224 */ /* 0x000fe200078e0219 */
[----:B------:R-:W-:Y:S02]  /*05b0*/  ISETP.NE.AND P0, PT, R21, RZ, PT ;  /* 0x000000ff1500720c */ /* 0x000fe40003f05270 */
[----:B------:R-:W-:Y:S02]  /*05c0*/  LEA.HI.X.SX32 R27, R14, UR13, 0x1, P2 ;  /* 0x0000000d0e1b7c11 */ /* 0x000fe400090f0eff */
[----:B------:R-:W-:-:S03]  /*05d0*/  IADD3 R22, P2, PT, R16, UR12, RZ ;  /* 0x0000000c10167c10 */ /* 0x000fc6000ff5e0ff */
[----:B------:R0:W4:Y:S01]  /*05e0*/  LDG.E.U8 R25, desc[UR10][R26.64] ;  /* 0x0000000a1a197981 */ /* 0x000122000c1e1100 */
[----:B------:R-:W-:Y:S02]  /*05f0*/  LEA.HI.X.SX32 R23, R16, UR13, 0x1, P2 ;  /* 0x0000000d10177c11 */ /* 0x000fe400090f0eff */
[----:B------:R-:W-:Y:S01]  /*0600*/  IADD3 R21, PT, PT, R20, 0x1, RZ ;  /* 0x0000000114157810 */ /* 0x000fe20007ffe0ff */
[----:B------:R-:W-:Y:S02]  /*0610*/  @!P1 IMAD.MOV R21, RZ, RZ, R20 ;  /* 0x000000ffff159224 */ /* 0x000fe400078e0214 */
[----:B------:R1:W5:Y:S02]  /*0620*/  LDG.E.U8 R22, desc[UR10][R22.64] ;  /* 0x0000000a16167981 */ /* 0x000364000c1e1100 */
[----:B------:R-:W-:Y:S02]  /*0630*/  VIADD R29, R21, 0x1 ;  /* 0x00000001151d7836 */ /* 0x000fe40000000000 */
[----:B------:R-:W-:Y:S01]  /*0640*/  @!P0 IMAD.MOV R29, RZ, RZ, R21 ;  /* 0x000000ffff1d8224 */ /* 0x000fe200078e0215 */
[----:B------:R-:W-:-:S04]  /*0650*/  IADD3 R20, P0, PT, R18, UR12, RZ ;  /* 0x0000000c12147c10 */ /* 0x000fc8000ff1e0ff */
[----:B------:R-:W-:-:S05]  /*0660*/  LEA.HI.X.SX32 R21, R18, UR13, 0x1, P0 ;  /* 0x0000000d12157c11 */ /* 0x000fca00080f0eff */
[----:B------:R5:W5:Y:S01]  /*0670*/  LDG.E.U8 R20, desc[UR10][R20.64] ;  /* 0x0000000a14147981 */ /* 0x000b62000c1e1100 */
[----:B0-----:R-:W-:-:S04]  /*0680*/  IADD3 R26, P1, PT, R24, UR12, RZ ;  /* 0x0000000c181a7c10 */ /* 0x001fc8000ff3e0ff */
[----:B------:R-:W-:-:S05]  /*0690*/  LEA.HI.X.SX32 R27, R24, UR13, 0x1, P1 ;  /* 0x0000000d181b7c11 */ /* 0x000fca00088f0eff */
[----:B------:R-:W5:Y:S01]  /*06a0*/  LDG.E.U8 R26, desc[UR10][R26.64] ;  /* 0x0000000a1a1a7981 */ /* 0x000f62000c1e1100 */
[----:B--2---:R-:W-:Y:S02]  /*06b0*/  ISETP.NE.AND P0, PT, R28, RZ, PT ;  /* 0x000000ff1c00720c */ /* 0x004fe40003f05270 */
[----:B---3--:R-:W-:Y:S02]  /*06c0*/  ISETP.NE.AND P1, PT, R19, RZ, PT ;  /* 0x000000ff1300720c */ /* 0x008fe40003f25270 */
[----:B------:R-:W-:-:S09]  /*06d0*/  IADD3 R19, PT, PT, R29, 0x1, RZ ;  /* 0x000000011d137810 */ /* 0x000fd20007ffe0ff */
[----:B------:R-:W-:-:S04]  /*06e0*/  @!P0 IMAD.MOV R19, RZ, RZ, R29 ;  /* 0x000000ffff138224 */ /* 0x000fc800078e021d */
[----:B-1----:R-:W-:Y:S02]  /*06f0*/  VIADD R23, R19, 0x1 ;  /* 0x0000000113177836 */ /* 0x002fe40000000000 */
[----:B------:R-:W-:Y:S01]  /*0700*/  @!P1 IMAD.MOV R23, RZ, RZ, R19 ;  /* 0x000000ffff179224 */ /* 0x000fe200078e0213 */
[----:B----4-:R-:W-:Y:S02]  /*0710*/  ISETP.NE.AND P0, PT, R25, RZ, PT ;  /* 0x000000ff1900720c */ /* 0x010fe40003f05270 */
[----:B-----5:R-:W-:Y:S02]  /*0720*/  ISETP.NE.AND P1, PT, R22, RZ, PT ;  /* 0x000000ff1600720c */ /* 0x020fe40003f25270 */
[----:B------:R-:W-:Y:S02]  /*0730*/  IADD3 R28, P2, PT, R7, UR12, RZ ;  /* 0x0000000c071c7c10 */ /* 0x000fe4000ff5e0ff */
[----:B------:R-:W-:-:S07]  /*0740*/  IADD3 R21, PT, PT, R23, 0x1, RZ ;  /* 0x0000000117157810 */ /* 0x000fce0007ffe0ff */
[----:B------:R-:W-:Y:S01]  /*0750*/  @!P0 IMAD.MOV R21, RZ, RZ, R23 ;  /* 0x000000ffff158224 */ /* 0x000fe200078e0217 */
[----:B------:R-:W-:-:S03]  /*0760*/  LEA.HI.X.SX32 R29, R7, UR13, 0x1, P2 ;  /* 0x0000000d071d7c11 */ /* 0x000fc600090f0eff */
[----:B------:R-:W-:Y:S02]  /*0770*/  VIADD R25, R21, 0x1 ;  /* 0x0000000115197836 */ /* 0x000fe40000000000 */
[----:B------:R-:W-:Y:S01]  /*0780*/  @!P1 IMAD.MOV R25, RZ, RZ, R21 ;  /* 0x000000ffff199224 */ /* 0x000fe200078e0215 */
[----:B------:R-:W-:Y:S01]  /*0790*/  IADD3 R22, P1, PT, R9, UR12, RZ ;  /* 0x0000000c09167c10 */ /* 0x000fe2000ff3e0ff */
[----:B------:R-:W2:Y:S01]  /*07a0*/  LDG.E.U8 R19, desc[UR10][R28.64] ;  /* 0x0000000a1c137981 */ /* 0x000ea2000c1e1100 */
[----:B------:R-:W-:Y:S02]  /*07b0*/  ISETP.NE.AND P0, PT, R20, RZ, PT ;  /* 0x000000ff1400720c */ /* 0x000fe40003f05270 */
[----:B------:R-:W-:Y:S02]  /*07c0*/  IADD3 R20, P2, PT, R11, UR12, RZ ;  /* 0x0000000c0b147c10 */ /* 0x000fe4000ff5e0ff */
[----:B------:R-:W-:Y:S02]  /*07d0*/  LEA.HI.X.SX32 R23, R9, UR13, 0x1, P1 ;  /* 0x0000000d09177c11 */ /* 0x000fe400088f0eff */
[----:B------:R-:W-:-:S03]  /*07e0*/  LEA.HI.X.SX32 R21, R11, UR13, 0x1, P2 ;  /* 0x0000000d0b157c11 */ /* 0x000fc600090f0eff */
[----:B------:R-:W3:Y:S04]  /*07f0*/  LDG.E.U8 R22, desc[UR10][R22.64] ;  /* 0x0000000a16167981 */ /* 0x000ee8000c1e1100 */
[----:B------:R0:W4:Y:S02]  /*0800*/  LDG.E.U8 R21, desc[UR10][R20.64] ;  /* 0x0000000a14157981 */ /* 0x000124000c1e1100 */
[----:B0-----:R-:W-:Y:S01]  /*0810*/  IADD3 R20, PT, PT, R25, 0x1, RZ ;  /* 0x0000000119147810 */ /* 0x001fe20007ffe0ff */
[----:B------:R-:W-:Y:S01]  /*0820*/  @!P0 IMAD.MOV R20, RZ, RZ, R25 ;  /* 0x000000ffff148224 */ /* 0x000fe200078e0219 */
[----:B------:R-:W-:-:S04]  /*0830*/  IADD3 R28, P0, PT, R13, UR12, RZ ;  /* 0x0000000c0d1c7c10 */ /* 0x000fc8000ff1e0ff */
[----:B------:R-:W-:Y:S02]  /*0840*/  LEA.HI.X.SX32 R29, R13, UR13, 0x1, P0 ;  /* 0x0000000d0d1d7c11 */ /* 0x000fe400080f0eff */
[----:B------:R-:W-:Y:S02]  /*0850*/  ISETP.NE.AND P0, PT, R26, RZ, PT ;  /* 0x000000ff1a00720c */ /* 0x000fe40003f05270 */
[C---:B------:R-:W-:Y:S01]  /*0860*/  IADD3 R26, P1, PT, R15.reuse, UR12, RZ ;  /* 0x0000000c0f1a7c10 */ /* 0x040fe2000ff3e0ff */
[----:B------:R-:W5:Y:S03]  /*0870*/  LDG.E.U8 R28, desc[UR10][R28.64] ;  /* 0x0000000a1c1c7981 */ /* 0x000f66000c1e1100 */
[----:B------:R-:W-:-:S05]  /*0880*/  LEA.HI.X.SX32 R27, R15, UR13, 0x1, P1 ;  /* 0x0000000d0f1b7c11 */ /* 0x000fca00088f0eff */
[----:B------:R-:W5:Y:S01]  /*0890*/  LDG.E.U8 R26, desc[UR10][R26.64] ;  /* 0x0000000a1a1a7981 */ /* 0x000f62000c1e1100 */
[----:B------:R-:W-:-:S04]  /*08a0*/  UIADD3 UR8, UPT, UPT, UR8, 0x10, URZ ;  /* 0x0000001008087890 */ /* 0x000fc8000fffe0ff */
[----:B------:R-:W-:Y:S01]  /*08b0*/  UISETP.NE.AND UP1, UPT, UR8, URZ, UPT ;  /* 0x000000ff0800728c */ /* 0x000fe2000bf25270 */
[C---:B------:R-:W-:Y:S01]  /*08c0*/  IMAD R2, R5.reuse, 0x10, R2 ;  /* 0x0000001005027824 */ /* 0x040fe200078e0202 */
[C---:B------:R-:W-:Y:S01]  /*08d0*/  LEA R6, R5.reuse, R6, 0x4 ;  /* 0x0000000605067211 */ /* 0x040fe200078e20ff */
[C---:B------:R-:W-:Y:S01]  /*08e0*/  IMAD R17, R5.reuse, 0x10, R17 ;  /* 0x0000001005117824 */ /* 0x040fe200078e0211 */
[C---:B------:R-:W-:Y:S01]  /*08f0*/  LEA R14, R5.reuse, R14, 0x4 ;  /* 0x0000000e050e7211 */ /* 0x040fe200078e20ff */
[C---:B------:R-:W-:Y:S01]  /*0900*/  IMAD R8, R5.reuse, 0x10, R8 ;  /* 0x0000001005087824 */ /* 0x040fe200078e0208 */
[C---:B------:R-:W-:Y:S01]  /*0910*/  LEA R7, R5.reuse, R7, 0x4 ;  /* 0x0000000705077211 */ /* 0x040fe200078e20ff */
[C---:B------:R-:W-:Y:S01]  /*0920*/  IMAD R10, R5.reuse, 0x10, R10 ;  /* 0x00000010050a7824 */ /* 0x040fe200078e020a */
[C---:B------:R-:W-:Y:S01]  /*0930*/  LEA R15, R5.reuse, R15, 0x4 ;  /* 0x0000000f050f7211 */ /* 0x040fe200078e20ff */
[C---:B------:R-:W-:Y:S02]  /*0940*/  IMAD R12, R5.reuse, 0x10, R12 ;  /* 0x00000010050c7824 */ /* 0x040fe400078e020c */
[----:B------:R-:W-:-:S02]  /*0950*/  IMAD R16, R5, 0x10, R16 ;  /* 0x0000001005107824 */ /* 0x000fc400078e0210 */
[C---:B------:R-:W-:Y:S02]  /*0960*/  IMAD R18, R5.reuse, 0x10, R18 ;  /* 0x0000001005127824 */ /* 0x040fe400078e0212 */
[C---:B------:R-:W-:Y:S02]  /*0970*/  IMAD R24, R5.reuse, 0x10, R24 ;  /* 0x0000001005187824 */ /* 0x040fe400078e0218 */
[C---:B------:R-:W-:Y:S02]  /*0980*/  IMAD R9, R5.reuse, 0x10, R9 ;  /* 0x0000001005097824 */ /* 0x040fe400078e0209 */
[C---:B------:R-:W-:Y:S02]  /*0990*/  IMAD R11, R5.reuse, 0x10, R11 ;  /* 0x00000010050b7824 */ /* 0x040fe400078e020b */
[C---:B------:R-:W-:Y:S02]  /*09a0*/  IMAD R13, R5.reuse, 0x10, R13 ;  /* 0x00000010050d7824 */ /* 0x040fe400078e020d */
[----:B------:R-:W-:Y:S01]  /*09b0*/  IMAD R4, R5, 0x10, R4 ;  /* 0x0000001005047824 */ /* 0x000fe200078e0204 */
[----:B--2---:R-:W-:Y:S01]  /*09c0*/  ISETP.NE.AND P1, PT, R19, RZ, PT ;  /* 0x000000ff1300720c */ /* 0x004fe20003f25270 */
[----:B------:R-:W-:-:S02]  /*09d0*/  VIADD R19, R20, 0x1 ;  /* 0x0000000114137836 */ /* 0x000fc40000000000 */
[----:B------:R-:W-:Y:S01]  /*09e0*/  @!P0 IMAD.MOV R19, RZ, RZ, R20 ;  /* 0x000000ffff138224 */ /* 0x000fe200078e0214 */
[----:B---3--:R-:W-:-:S04]  /*09f0*/  ISETP.NE.AND P0, PT, R22, RZ, PT ;  /* 0x000000ff1600720c */ /* 0x008fc80003f05270 */
[----:B------:R-:W-:-:S05]  /*0a00*/  IADD3 R20, PT, PT, R19, 0x1, RZ ;  /* 0x0000000113147810 */ /* 0x000fca0007ffe0ff */
[----:B------:R-:W-:Y:S01]  /*0a10*/  @!P1 IMAD.MOV R20, RZ, RZ, R19 ;  /* 0x000000ffff149224 */ /* 0x000fe200078e0213 */
[----:B----4-:R-:W-:-:S03]  /*0a20*/  ISETP.NE.AND P1, PT, R21, RZ, PT ;  /* 0x000000ff1500720c */ /* 0x010fc60003f25270 */
[----:B------:R-:W-:Y:S02]  /*0a30*/  VIADD R19, R20, 0x1 ;  /* 0x0000000114137836 */ /* 0x000fe40000000000 */
[----:B------:R-:W-:-:S05]  /*0a40*/  @!P0 IMAD.MOV R19, RZ, RZ, R20 ;  /* 0x000000ffff138224 */ /* 0x000fca00078e0214 */
[----:B------:R-:W-:-:S03]  /*0a50*/  IADD3 R20, PT, PT, R19, 0x1, RZ ;  /* 0x0000000113147810 */ /* 0x000fc60007ffe0ff */
[----:B------:R-:W-:Y:S01]  /*0a60*/  @!P1 IMAD.MOV R20, RZ, RZ, R19 ;  /* 0x000000ffff149224 */ /* 0x000fe200078e0213 */
[----:B-----5:R-:W-:-:S03]  /*0a70*/  ISETP.NE.AND P0, PT, R28, RZ, PT ;  /* 0x000000ff1c00720c */ /* 0x020fc60003f05270 */
[----:B------:R-:W-:Y:S01]  /*0a80*/  VIADD R19, R20, 0x1 ;  /* 0x0000000114137836 */ /* 0x000fe20000000000 */
[----:B------:R-:W-:-:S09]  /*0a90*/  ISETP.NE.AND P1, PT, R26, RZ, PT ;  /* 0x000000ff1a00720c */ /* 0x000fd20003f25270 */
[----:B------:R-:W-:-:S05]  /*0aa0*/  @!P0 IMAD.MOV R19, RZ, RZ, R20 ;  /* 0x000000ffff138224 */ /* 0x000fca00078e0214 */
[----:B------:R-:W-:Y:S01]  /*0ab0*/  IADD3 R25, PT, PT, R19, 0x1, RZ ;  /* 0x0000000113197810 */ /* 0x000fe20007ffe0ff */
[----:B------:R-:W-:Y:S01]  /*0ac0*/  @!P1 IMAD.MOV R25, RZ, RZ, R19 ;  /* 0x000000ffff199224 */ /* 0x000fe200078e0213 */
[----:B------:R-:W-:Y:S06]  /*0ad0*/  BRA.U UP1, `(.L_x_300) ;  /* 0xfffffff901347547 */ /* 0x000fec000b83ffff */
.L_x_299:
[----:B------:R-:W-:Y:S05]  /*0ae0*/  BRA.U !UP0, `(.L_x_298) ;  /* 0x00000009080c7547 */ /* 0x000fea000b800000 */
[----:B------:R-:W-:Y:S02]  /*0af0*/  UISETP.GE.U32.AND UP0, UPT, UR7, 0x8, UPT ;  /* 0x000000080700788c */ /* 0x000fe4000bf06070 */
[----:B------:R-:W-:-:S04]  /*0b00*/  ULOP3.LUT UR8, UR6, 0x7, URZ, 0xc0, !UPT ;  /* 0x0000000706087892 */ /* 0x000fc8000f8ec0ff */
[----:B------:R-:W-:-:S03]  /*0b10*/  UISETP.NE.AND UP1, UPT, UR8, URZ, UPT ;  /* 0x000000ff0800728c */ /* 0x000fc6000bf25270 */
[----:B------:R-:W-:Y:S08]  /*0b20*/  BRA.U !UP0, `(.L_x_301) ;  /* 0x0000000508107547 */ /* 0x000ff0000b800000 */
[----:B------:R-:W0:Y:S01]  /*0b30*/  LDC R4, c[0x0][0x390] ;  /* 0x0000e400ff047b82 */ /* 0x000e220000000800 */
[----:B------:R-:W1:Y:S01]  /*0b40*/  LDCU UR5, c[0x0][0x38c] ;  /* 0x00007180ff0577ac */ /* 0x000e620008000800 */
[----:B------:R-:W2:Y:S01]  /*0b50*/  LDCU.64 UR12, c[0x0][0x380] ;  /* 0x00007000ff0c77ac */ /* 0x000ea20008000a00 */
[----:B0-----:R-:W-:-:S04]  /*0b60*/  IMAD R5, R4, UR4, R3 ;  /* 0x0000000404057c24 */ /* 0x001fc8000f8e0203 */
[C---:B-1----:R-:W-:Y:S02]  /*0b70*/  IMAD R2, R5.reuse, UR5, R0 ;  /* 0x0000000505027c24 */ /* 0x042fe4000f8e0200 */
[----:B------:R-:W-:-:S03]  /*0b80*/  IMAD.IADD R5, R5, 0x1, R4 ;  /* 0x0000000105057824 */ /* 0x000fc600078e0204 */
[C---:B--2---:R-:W-:Y:S01]  /*0b90*/  IADD3 R6, P0, PT, R2.reuse, UR12, RZ ;  /* 0x0000000c02067c10 */ /* 0x044fe2000ff1e0ff */
[C---:B------:R-:W-:Y:S02]  /*0ba0*/  IMAD R9, R5.reuse, UR5, R0 ;  /* 0x0000000505097c24 */ /* 0x040fe4000f8e0200 */
[----:B------:R-:W-:Y:S01]  /*0bb0*/  IMAD.IADD R5, R5, 0x1, R4 ;  /* 0x0000000105057824 */ /* 0x000fe200078e0204 */
[----:B------:R-:W-:Y:S02]  /*0bc0*/  LEA.HI.X.SX32 R7, R2, UR13, 0x1, P0 ;  /* 0x0000000d02077c11 */ /* 0x000fe400080f0eff */
[----:B------:R-:W-:Y:S01]  /*0bd0*/  IADD3 R8, P0, PT, R9, UR12, RZ ;  /* 0x0000000c09087c10 */ /* 0x000fe2000ff1e0ff */
[C---:B------:R-:W-:Y:S01]  /*0be0*/  IMAD R11, R5.reuse, UR5, R0 ;  /* 0x00000005050b7c24 */ /* 0x040fe2000f8e0200 */
[----:B------:R-:W-:Y:S01]  /*0bf0*/  IADD3 R13, PT, PT, R5, R4, RZ ;  /* 0x00000004050d7210 */ /* 0x000fe20007ffe0ff */
[----:B------:R0:W2:Y:S01]  /*0c00*/  LDG.E.U8 R2, desc[UR10][R6.64] ;  /* 0x0000000a06027981 */ /* 0x0000a2000c1e1100 */
[----:B------:R-:W-:-:S02]  /*0c10*/  LEA.HI.X.SX32 R9, R9, UR13, 0x1, P0 ;  /* 0x0000000d09097c11 */ /* 0x000fc400080f0eff */
[----:B------:R-:W-:Y:S01]  /*0c20*/  IADD3 R10, P0, PT, R11, UR12, RZ ;  /* 0x0000000c0b0a7c10 */ /* 0x000fe2000ff1e0ff */
[----:B------:R-:W-:Y:S02]  /*0c30*/  IMAD R12, R13, UR5, R0 ;  /* 0x000000050d0c7c24 */ /* 0x000fe4000f8e0200 */
[----:B------:R1:W3:Y:S01]  /*0c40*/  LDG.E.U8 R5, desc[UR10][R8.64] ;  /* 0x0000000a08057981 */ /* 0x0002e2000c1e1100 */
[----:B------:R-:W-:Y:S01]  /*0c50*/  LEA.HI.X.SX32 R11, R11, UR13, 0x1, P0 ;  /* 0x0000000d0b0b7c11 */ /* 0x000fe200080f0eff */
[----:B------:R-:W-:Y:S01]  /*0c60*/  IMAD.IADD R13, R13, 0x1, R4 ;  /* 0x000000010d0d7824 */ /* 0x000fe200078e0204 */
[----:B------:R-:W-:-:S03]  /*0c70*/  IADD3 R14, P0, PT, R12, UR12, RZ ;  /* 0x0000000c0c0e7c10 */ /* 0x000fc6000ff1e0ff */
[----:B------:R4:W5:Y:S01]  /*0c80*/  LDG.E.U8 R10, desc[UR10][R10.64] ;  /* 0x0000000a0a0a7981 */ /* 0x000962000c1e1100 */
[C---:B0-----:R-:W-:Y:S01]  /*0c90*/  IMAD R7, R13.reuse, UR5, R0 ;  /* 0x000000050d077c24 */ /* 0x041fe2000f8e0200 */
[----:B------:R-:W-:Y:S01]  /*0ca0*/  LEA.HI.X.SX32 R15, R12, UR13, 0x1, P0 ;  /* 0x0000000d0c0f7c11 */ /* 0x000fe200080f0eff */
[----:B------:R-:W-:-:S03]  /*0cb0*/  IMAD.IADD R13, R13, 0x1, R4 ;  /* 0x000000010d0d7824 */ /* 0x000fc600078e0204 */
[----:B------:R-:W-:Y:S01]  /*0cc0*/  IADD3 R6, P0, PT, R7, UR12, RZ ;  /* 0x0000000c07067c10 */ /* 0x000fe2000ff1e0ff */
[----:B------:R0:W5:Y:S01]  /*0cd0*/  LDG.E.U8 R16, desc[UR10][R14.64] ;  /* 0x0000000a0e107981 */ /* 0x000162000c1e1100 */
[----:B-1----:R-:W-:Y:S02]  /*0ce0*/  IMAD R9, R13, UR5, R0 ;  /* 0x000000050d097c24 */ /* 0x002fe4000f8e0200 */
[----:B------:R-:W-:Y:S01]  /*0cf0*/  LEA.HI.X.SX32 R7, R7, UR13, 0x1, P0 ;  /* 0x0000000d07077c11 */ /* 0x000fe200080f0eff */
[----:B------:R-:W-:Y:S02]  /*0d00*/  IMAD.IADD R13, R13, 0x1, R4 ;  /* 0x000000010d0d7824 */ /* 0x000fe400078e0204 */
[----:B------:R-:W-:Y:S02]  /*0d10*/  IADD3 R8, P0, PT, R9, UR12, RZ ;  /* 0x0000000c09087c10 */ /* 0x000fe4000ff1e0ff */
[----:B----4-:R-:W-:Y:S01]  /*0d20*/  IMAD R11, R13, UR5, R0 ;  /* 0x000000050d0b7c24 */ /* 0x010fe2000f8e0200 */
[----:B------:R-:W4:Y:S01]  /*0d30*/  LDG.E.U8 R6, desc[UR10][R6.64] ;  /* 0x0000000a06067981 */ /* 0x000f22000c1e1100 */
[----:B------:R-:W-:-:S02]  /*0d40*/  LEA.HI.X.SX32 R9, R9, UR13, 0x1, P0 ;  /* 0x0000000d09097c11 */ /* 0x000fc400080f0eff */
[----:B------:R-:W-:Y:S02]  /*0d50*/  IADD3 R13, PT, PT, R13, R4, RZ ;  /* 0x000000040d0d7210 */ /* 0x000fe40007ffe0ff */
[----:B------:R-:W-:Y:S01]  /*0d60*/  IADD3 R12, P0, PT, R11, UR12, RZ ;  /* 0x0000000c0b0c7c10 */ /* 0x000fe2000ff1e0ff */
[----:B------:R-:W4:Y:S02]  /*0d70*/  LDG.E.U8 R8, desc[UR10][R8.64] ;  /* 0x0000000a08087981 */ /* 0x000f24000c1e1100 */
[----:B------:R-:W-:Y:S01]  /*0d80*/  IMAD R4, R13, UR5, R0 ;  /* 0x000000050d047c24 */ /* 0x000fe2000f8e0200 */
[----:B------:R-:W-:-:S04]  /*0d90*/  LEA.HI.X.SX32 R13, R11, UR13, 0x1, P0 ;  /* 0x0000000d0b0d7c11 */ /* 0x000fc800080f0eff */
[C---:B0-----:R-:W-:Y:S01]  /*0da0*/  IADD3 R14, P0, PT, R4.reuse, UR12, RZ ;  /* 0x0000000c040e7c10 */ /* 0x041fe2000ff1e0ff */
[----:B------:R-:W4:Y:S03]  /*0db0*/  LDG.E.U8 R12, desc[UR10][R12.64] ;  /* 0x0000000a0c0c7981 */ /* 0x000f26000c1e1100 */
[----:B------:R-:W-:-:S05]  /*0dc0*/  LEA.HI.X.SX32 R15, R4, UR13, 0x1, P0 ;  /* 0x0000000d040f7c11 */ /* 0x000fca00080f0eff */
[----:B------:R-:W4:Y:S01]  /*0dd0*/  LDG.E.U8 R14, desc[UR10][R14.64] ;  /* 0x0000000a0e0e7981 */ /* 0x000f22000c1e1100 */
[----:B------:R-:W-:Y:S01]  /*0de0*/  UIADD3 UR4, UPT, UPT, UR4, 0x8, URZ ;  /* 0x0000000804047890 */ /* 0x000fe2000fffe0ff */
[----:B--2---:R-:W-:Y:S01]  /*0df0*/  ISETP.NE.AND P0, PT, R2, RZ, PT ;  /* 0x000000ff0200720c */ /* 0x004fe20003f05270 */
[----:B------:R-:W-:Y:S01]  /*0e00*/  VIADD R2, R25, 0x1 ;  /* 0x0000000119027836 */ /* 0x000fe20000000000 */
[----:B---3--:R-:W-:-:S11]  /*0e10*/  ISETP.NE.AND P1, PT, R5, RZ, PT ;  /* 0x000000ff0500720c */ /* 0x008fd60003f25270 */
[----:B------:R-:W-:Y:S01]  /*0e20*/  @!P0 IMAD.MOV R2, RZ, RZ, R25 ;  /* 0x000000ffff028224 */ /* 0x000fe200078e0219 */
[----:B-----5:R-:W-:-:S03]  /*0e30*/  ISETP.NE.AND P0, PT, R10, RZ, PT ;  /* 0x000000ff0a00720c */ /* 0x020fc60003f05270 */
[C---:B------:R-:W-:Y:S01]  /*0e40*/  VIADD R4, R2.reuse, 0x1 ;  /* 0x0000000102047836 */ /* 0x040fe20000000000 */
[----:B------:R-:W-:Y:S02]  /*0e50*/  @!P1 IADD3 R4, PT, PT, R2, RZ, RZ ;  /* 0x000000ff02049210 */ /* 0x000fe40007ffe0ff */
[----:B------:R-:W-:-:S03]  /*0e60*/  ISETP.NE.AND P1, PT, R16, RZ, PT ;  /* 0x000000ff1000720c */ /* 0x000fc60003f25270 */
[----:B------:R-:W-:-:S04]  /*0e70*/  VIADD R2, R4, 0x1 ;  /* 0x0000000104027836 */ /* 0x000fc80000000000 */
[----:B------:R-:W-:Y:S01]  /*0e80*/  @!P0 IMAD.MOV R2, RZ, RZ, R4 ;  /* 0x000000ffff028224 */ /* 0x000fe200078e0204 */
[----:B----4-:R-:W-:-:S03]  /*0e90*/  ISETP.NE.AND P0, PT, R6, RZ, PT ;  /* 0x000000ff0600720c */ /* 0x010fc60003f05270 */
[C---:B------:R-:W-:Y:S02]  /*0ea0*/  VIADD R4, R2.reuse, 0x1 ;  /* 0x0000000102047836 */ /* 0x040fe40000000000 */
[----:B------:R-:W-:Y:S02]  /*0eb0*/  @!P1 IADD3 R4, PT, PT, R2, RZ, RZ ;  /* 0x000000ff02049210 */ /* 0x000fe40007ffe0ff */
[----:B------:R-:W-:-:S03]  /*0ec0*/  ISETP.NE.AND P1, PT, R8, RZ, PT ;  /* 0x000000ff0800720c */ /* 0x000fc60003f25270 */
[----:B------:R-:W-:-:S03]  /*0ed0*/  VIADD R2, R4, 0x1 ;  /* 0x0000000104027836 */ /* 0x000fc60000000000 */
[----:B------:R-:W-:Y:S01]  /*0ee0*/  @!P0 IMAD.MOV R2, RZ, RZ, R4 ;  /* 0x000000ffff028224 */ /* 0x000fe200078e0204 */
[----:B------:R-:W-:-:S03]  /*0ef0*/  ISETP.NE.AND P0, PT, R12, RZ, PT ;  /* 0x000000ff0c00720c */ /* 0x000fc60003f05270 */
[----:B------:R-:W-:-:S03]  /*0f00*/  VIADD R4, R2, 0x1 ;  /* 0x0000000102047836 */ /* 0x000fc60000000000 */
[----:B------:R-:W-:Y:S02]  /*0f10*/  @!P1 IADD3 R4, PT, PT, R2, RZ, RZ ;  /* 0x000000ff02049210 */ /* 0x000fe40007ffe0ff */
[----:B------:R-:W-:-:S03]  /*0f20*/  ISETP.NE.AND P1, PT, R14, RZ, PT ;  /* 0x000000ff0e00720c */ /* 0x000fc60003f25270 */
[----:B------:R-:W-:Y:S02]  /*0f30*/  VIADD R2, R4, 0x1 ;  /* 0x0000000104027836 */ /* 0x000fe40000000000 */
[----:B------:R-:W-:-:S04]  /*0f40*/  @!P0 IMAD.MOV R2, RZ, RZ, R4 ;  /* 0x000000ffff028224 */ /* 0x000fc800078e0204 */
[----:B------:R-:W-:-:S04]  /*0f50*/  VIADD R25, R2, 0x1 ;  /* 0x0000000102197836 */ /* 0x000fc80000000000 */
[----:B------:R-:W-:-:S07]  /*0f60*/  @!P1 IADD3 R25, PT, PT, R2, RZ, RZ ;  /* 0x000000ff02199210 */ /* 0x000fce0007ffe0ff */
.L_x_301:
        /* <DEDUP_REMOVED lines=15> */
[C---:B------:R-:W-:Y:S01]  /*1060*/  IADD3 R6, P0, PT, R8.reuse, UR8, RZ ;  /* 0x0000000808067c10 */ /* 0x040fe2000ff1e0ff */
[C---:B------:R-:W-:Y:S02]  /*1070*/  IMAD R10, R9.reuse, UR6, R0 ;  /* 0x00000006090a7c24 */ /* 0x040fe4000f8e0200 */
[----:B------:R-:W2:Y:S01]  /*1080*/  LDG.E.U8 R4, desc[UR10][R4.64] ;  /* 0x0000000a04047981 */ /* 0x000ea2000c1e1100 */
[----:B------:R-:W-:Y:S01]  /*1090*/  LEA.HI.X.SX32 R7, R8, UR9, 0x1, P0 ;  /* 0x0000000908077c11 */ /* 0x000fe200080f0eff */
[----:B------:R-:W-:Y:S01]  /*10a0*/  IMAD.IADD R9, R9, 0x1, R2 ;  /* 0x0000000109097824 */ /* 0x000fe200078e0202 */
[----:B------:R-:W-:-:S03]  /*10b0*/  IADD3 R8, P0, PT, R10, UR8, RZ ;  /* 0x000000080a087c10 */ /* 0x000fc6000ff1e0ff */
[----:B------:R-:W3:Y:S01]  /*10c0*/  LDG.E.U8 R6, desc[UR10][R6.64] ;  /* 0x0000000a06067981 */ /* 0x000ee2000c1e1100 */
[----:B------:R-:W-:Y:S01]  /*10d0*/  IMAD R2, R9, UR6, R0 ;  /* 0x0000000609027c24 */ /* 0x000fe2000f8e0200 */
[----:B------:R-:W-:-:S04]  /*10e0*/  LEA.HI.X.SX32 R9, R10, UR9, 0x1, P0 ;  /* 0x000000090a097c11 */ /* 0x000fc800080f0eff */
[C---:B------:R-:W-:Y:S01]  /*10f0*/  IADD3 R10, P0, PT, R2.reuse, UR8, RZ ;  /* 0x00000008020a7c10 */ /* 0x040fe2000ff1e0ff */
[----:B------:R-:W4:Y:S03]  /*1100*/  LDG.E.U8 R8, desc[UR10][R8.64] ;  /* 0x0000000a08087981 */ /* 0x000f26000c1e1100 */
[----:B------:R-:W-:-:S05]  /*1110*/  LEA.HI.X.SX32 R11, R2, UR9, 0x1, P0 ;  /* 0x00000009020b7c11 */ /* 0x000fca00080f0eff */
[----:B------:R-:W5:Y:S01]  /*1120*/  LDG.E.U8 R10, desc[UR10][R10.64] ;  /* 0x0000000a0a0a7981 */ /* 0x000f62000c1e1100 */
[----:B------:R-:W-:Y:S01]  /*1130*/  IADD3 R2, PT, PT, R25, 0x1, RZ ;  /* 0x0000000119027810 */ /* 0x000fe20007ffe0ff */
[----:B------:R-:W-:Y:S01]  /*1140*/  UIADD3 UR4, UPT, UPT, UR4, 0x4, URZ ;  /* 0x0000000404047890 */ /* 0x000fe2000fffe0ff */
[----:B--2---:R-:W-:Y:S02]  /*1150*/  ISETP.NE.AND P0, PT, R4, RZ, PT ;  /* 0x000000ff0400720c */ /* 0x004fe40003f05270 */
[----:B---3--:R-:W-:-:S11]  /*1160*/  ISETP.NE.AND P1, PT, R6, RZ, PT ;  /* 0x000000ff0600720c */ /* 0x008fd60003f25270 */
[----:B------:R-:W-:Y:S01]  /*1170*/  @!P0 IMAD.MOV R2, RZ, RZ, R25 ;  /* 0x000000ffff028224 */ /* 0x000fe200078e0219 */
[----:B----4-:R-:W-:-:S03]  /*1180*/  ISETP.NE.AND P0, PT, R8, RZ, PT ;  /* 0x000000ff0800720c */ /* 0x010fc60003f05270 */
[----:B------:R-:W-:Y:S02]  /*1190*/  VIADD R4, R2, 0x1 ;  /* 0x0000000102047836 */ /* 0x000fe40000000000 */
[----:B------:R-:W-:Y:S01]  /*11a0*/  @!P1 IMAD.MOV R4, RZ, RZ, R2 ;  /* 0x000000ffff049224 */ /* 0x000fe200078e0202 */
[----:B-----5:R-:W-:-:S04]  /*11b0*/  ISETP.NE.AND P1, PT, R10, RZ, PT ;  /* 0x000000ff0a00720c */ /* 0x020fc80003f25270 */
[----:B------:R-:W-:-:S03]  /*11c0*/  IADD3 R2, PT, PT, R4, 0x1, RZ ;  /* 0x0000000104027810 */ /* 0x000fc60007ffe0ff */
[----:B------:R-:W-:-:S04]  /*11d0*/  @!P0 IMAD.MOV R2, RZ, RZ, R4 ;  /* 0x000000ffff028224 */ /* 0x000fc800078e0204 */
[----:B------:R-:W-:Y:S02]  /*11e0*/  VIADD R25, R2, 0x1 ;  /* 0x0000000102197836 */ /* 0x000fe40000000000 */
[----:B------:R-:W-:-:S07]  /*11f0*/  @!P1 IMAD.MOV R25, RZ, RZ, R2 ;  /* 0x000000ffff199224 */ /* 0x000fce00078e0202 */
.L_x_302:
[----:B------:R-:W-:Y:S05]  /*1200*/  BRA.U !UP1, `(.L_x_298) ;  /* 0x0000000109447547 */ /* 0x000fea000b800000 */
[----:B------:R-:W0:Y:S01]  /*1210*/  LDC R7, c[0x0][0x390] ;  /* 0x0000e400ff077b82 */ /* 0x000e220000000800 */
[----:B------:R-:W1:Y:S01]  /*1220*/  LDCU UR6, c[0x0][0x38c] ;  /* 0x00007180ff0677ac */ /* 0x000e620008000800 */
[----:B------:R-:W2:Y:S01]  /*1230*/  LDCU.64 UR8, c[0x0][0x380] ;  /* 0x00007000ff0877ac */ /* 0x000ea20008000a00 */
[----:B------:R-:W-:Y:S01]  /*1240*/  UIADD3 UR5, UPT, UPT, -UR5, URZ, URZ ;  /* 0x000000ff05057290 */ /* 0x000fe2000fffe1ff */
[----:B0-----:R-:W-:-:S04]  /*1250*/  IMAD R5, R7, UR4, R3 ;  /* 0x0000000407057c24 */ /* 0x001fc8000f8e0203 */
[----:B-12---:R-:W-:-:S07]  /*1260*/  IMAD R2, R5, UR6, R0 ;  /* 0x0000000605027c24 */ /* 0x006fce000f8e0200 */
.L_x_303:
[----:B------:R-:W-:-:S04]  /*1270*/  IADD3 R4, P0, PT, R2, UR8, RZ ;  /* 0x0000000802047c10 */ /* 0x000fc8000ff1e0ff */
[----:B------:R-:W-:-:S05]  /*1280*/  LEA.HI.X.SX32 R5, R2, UR9, 0x1, P0 ;  /* 0x0000000902057c11 */ /* 0x000fca00080f0eff */
[----:B------:R-:W2:Y:S01]  /*1290*/  LDG.E.U8 R4, desc[UR10][R4.64] ;  /* 0x0000000a04047981 */ /* 0x000ea2000c1e1100 */
[----:B------:R-:W-:Y:S01]  /*12a0*/  UIADD3 UR5, UPT, UPT, UR5, 0x1, URZ ;  /* 0x0000000105057890 */ /* 0x000fe2000fffe0ff */
[----:B------:R-:W-:Y:S01]  /*12b0*/  IADD3 R6, PT, PT, R25, 0x1, RZ ;  /* 0x0000000119067810 */ /* 0x000fe20007ffe0ff */
[----:B------:R-:W-:Y:S02]  /*12c0*/  IMAD R2, R7, UR6, R2 ;  /* 0x0000000607027c24 */ /* 0x000fe4000f8e0202 */
[----:B------:R-:W-:Y:S01]  /*12d0*/  UISETP.NE.AND UP0, UPT, UR5, URZ, UPT ;  /* 0x000000ff0500728c */ /* 0x000fe2000bf05270 */
[----:B--2---:R-:W-:-:S13]  /*12e0*/  ISETP.NE.AND P0, PT, R4, RZ, PT ;  /* 0x000000ff0400720c */ /* 0x004fda0003f05270 */
[----:B------:R-:W-:-:S04]  /*12f0*/  @!P0 IMAD.MOV R6, RZ, RZ, R25 ;  /* 0x000000ffff068224 */ /* 0x000fc800078e0219 */
[----:B------:R-:W-:Y:S01]  /*1300*/  IMAD.MOV.U32 R25, RZ, RZ, R6 ;  /* 0x000000ffff197224 */ /* 0x000fe200078e0006 */
[----:B------:R-:W-:Y:S06]  /*1310*/  BRA.U UP0, `(.L_x_303) ;  /* 0xfffffffd00d47547 */ /* 0x000fec000b83ffff */
.L_x_298:
[----:B------:R-:W-:Y:S01]  /*1320*/  ISETP.GT.U32.AND P0, PT, R25, 0x8, PT ;  /* 0x000000081900780c */ /* 0x000fe20003f04070 */
[----:B------:R-:W-:Y:S01]  /*1330*/  BSSY.RECONVERGENT B2, `(.L_x_304) ;  /* 0x0000012000027945 */ /* 0x000fe20003800200 */
[----:B------:R-:W-:-:S11]  /*1340*/  IMAD.MOV.U32 R7, RZ, RZ, 0x3f800000 ;  /* 0x3f800000ff077424 */ /* 0x000fd600078e00ff */
[----:B------:R-:W-:Y:S05]  /*1350*/  @P0 BRA `(.L_x_305) ;  /* 0x00000000003c0947 */ /* 0x000fea0003800000 */
[----:B------:R-:W-:Y:S02]  /*1360*/  HFMA2 R4, -RZ, RZ, 1.875, 0 ;  /* 0x3f800000ff047431 */ /* 0x000fe400000001ff */
[----:B------:R-:W-:Y:S01]  /*1370*/  IMAD R2, R25, 0x1e, RZ ;  /* 0x0000001e19027824 */ /* 0x000fe200078e02ff */
[----:B------:R-:W-:Y:S01]  /*1380*/  BSSY.RECONVERGENT B1, `(.L_x_305) ;  /* 0x000000c000017945 */ /* 0x000fe20003800200 */
[----:B------:R-:W-:-:S03]  /*1390*/  IMAD.MOV.U32 R5, RZ, RZ, 0x3b808081 ;  /* 0x3b808081ff057424 */ /* 0x000fc600078e00ff */
[----:B------:R-:W-:-:S04]  /*13a0*/  I2FP.F32.U32 R2, R2 ;  /* 0x0000000200027245 */ /* 0x000fc80000201000 */
[----:B------:R-:W0:Y:S01]  /*13b0*/  FCHK P0, R2, 255 ;  /* 0x437f000002007902 */ /* 0x000e220000000000 */
[----:B------:R-:W-:-:S04]  /*13c0*/  FFMA R4, R5, -255, R4 ;  /* 0xc37f000005047823 */ /* 0x000fc80000000004 */
[----:B------:R-:W-:-:S04]  /*13d0*/  FFMA R5, R4, R5, 0.0039215688593685626984 ;  /* 0x3b80808104057423 */ /* 0x000fc80000000005 */
[----:B------:R-:W-:-:S04]  /*13e0*/  FFMA R4, R2, R5, RZ ;  /* 0x0000000502047223 */ /* 0x000fc800000000ff */
[----:B------:R-:W-:-:S04]  /*13f0*/  FFMA R6, R4, -255, R2 ;  /* 0xc37f000004067823 */ /* 0x000fc80000000002 */
[----:B------:R-:W-:Y:S01]  /*1400*/  FFMA R7, R5, R6, R4 ;  /* 0x0000000605077223 */ /* 0x000fe20000000004 */
[----:B0-----:R-:W-:Y:S06]  /*1410*/  @!P0 BRA `(.L_x_306) ;  /* 0x0000000000088947 */ /* 0x001fec0003800000 */
[----:B------:R-:W-:-:S07]  /*1420*/  MOV R4, 0x1440 ;  /* 0x0000144000047802 */ /* 0x000fce0000000f00 */
[----:B------:R-:W-:Y:S05]  /*1430*/  CALL.REL.NOINC `($__internal_6_$__cuda_sm3x_div_rn_noftz_f32_slowpath) ;  /* 0x0000000000347944 */ /* 0x000fea0003c00000 */
.L_x_306:
[----:B------:R-:W-:Y:S05]  /*1440*/  BSYNC.RECONVERGENT B1 ;  /* 0x0000000000017941 */ /* 0x000fea0003800200 */
.L_x_305:
[----:B------:R-:W-:Y:S05]  /*1450*/  BSYNC.RECONVERGENT B2 ;  /* 0x0000000000027941 */ /* 0x000fea0003800200 */
.L_x_304:
[----:B------:R-:W0:Y:S01]  /*1460*/  LDCU UR4, c[0x0][0x38c] ;  /* 0x00007180ff0477ac */ /* 0x000e220008000800 */
[----:B------:R-:W1:Y:S01]  /*1470*/  LDC.64 R4, c[0x0][0x398] ;  /* 0x0000e600ff047b82 */ /* 0x000e620000000a00 */
[----:B0-----:R-:W-:-:S04]  /*1480*/  IMAD R3, R3, UR4, R0 ;  /* 0x0000000403037c24 */ /* 0x001fc8000f8e0200 */
[----:B------:R-:W-:-:S04]  /*1490*/  IMAD.SHL.U32 R3, R3, 0x4, RZ ;  /* 0x0000000403037824 */ /* 0x000fc800078e00ff */
[----:B-1----:R-:W-:-:S04]  /*14a0*/  IMAD.WIDE R2, R3, 0x4, R4 ;  /* 0x0000000403027825 */ /* 0x002fc800078e0204 */
[----:B------:R-:W-:Y:S01]  /*14b0*/  IMAD.MOV.U32 R5, RZ, RZ, 0x3f800000 ;  /* 0x3f800000ff057424 */ /* 0x000fe200078e00ff */
[----:B------:R-:W-:Y:S04]  /*14c0*/  STG.E desc[UR10][R2.64], R7 ;  /* 0x0000000702007986 */ /* 0x000fe8000c10190a */
[----:B------:R-:W-:Y:S04]  /*14d0*/  STG.E desc[UR10][R2.64+0x4], R7 ;  /* 0x0000040702007986 */ /* 0x000fe8000c10190a */
[----:B------:R-:W-:Y:S04]  /*14e0*/  STG.E desc[UR10][R2.64+0x8], R7 ;  /* 0x0000080702007986 */ /* 0x000fe8000c10190a */
[----:B------:R-:W-:Y:S01]  /*14f0*/  STG.E desc[UR10][R2.64+0xc], R5 ;  /* 0x00000c0502007986 */ /* 0x000fe2000c10190a */
[----:B------:R-:W-:Y:S05]  /*1500*/  EXIT ;  /* 0x000000000000794d */ /* 0x000fea0003800000 */
        .weak           $__internal_6_$__cuda_sm3x_div_rn_noftz_f32_slowpath
        .type           $__internal_6_$__cuda_sm3x_div_rn_noftz_f32_slowpath,@function
        .size           $__internal_6_$__cuda_sm3x_div_rn_noftz_f32_slowpath,(.L_x_732 - $__internal_6_$__cuda_sm3x_div_rn_noftz_f32_slowpath)
$__internal_6_$__cuda_sm3x_div_rn_noftz_f32_slowpath:
[--C-:B------:R-:W-:Y:S01]  /*1510*/  SHF.R.U32.HI R5, RZ, 0x17, R2.reuse ;  /* 0x00000017ff057819 */ /* 0x100fe20000011602 */
[----:B------:R-:W-:Y:S04]  /*1520*/  BSSY.RECONVERGENT B0, `(.L_x_307) ;  /* 0x000005c000007945 */ /* 0x000fe80003800200 */
[----:B------:R-:W-:Y:S01]  /*1530*/  BSSY.RELIABLE B3, `(.L_x_308) ;  /* 0x000001a000037945 */ /* 0x000fe20003800100 */
[----:B------:R-:W-:Y:S01]  /*1540*/  LOP3.LUT R7, R5, 0xff, RZ, 0xc0, !PT ;  /* 0x000000ff05077812 */ /* 0x000fe200078ec0ff */
[----:B------:R-:W-:-:S03]  /*1550*/  IMAD.MOV.U32 R5, RZ, RZ, R2 ;  /* 0x000000ffff057224 */ /* 0x000fc600078e0002 */
[----:B------:R-:W-:-:S04]  /*1560*/  IADD3 R8, PT, PT, R7, -0x1, RZ ;  /* 0xffffffff07087810 */ /* 0x000fc80007ffe0ff */
[----:B------:R-:W-:-:S13]  /*1570*/  ISETP.GT.U32.OR P0, PT, R8, 0xfd, !PT ;  /* 0x000000fd0800780c */ /* 0x000fda0007f04470 */
[----:B------:R-:W-:Y:S01]  /*1580*/  @!P0 IMAD.MOV.U32 R6, RZ, RZ, RZ ;  /* 0x000000ffff068224 */ /* 0x000fe200078e00ff */
[----:B------:R-:W-:Y:S06]  /*1590*/  @!P0 BRA `(.L_x_309) ;  /* 0x00000000004c8947 */ /* 0x000fec0003800000 */
[----:B------:R-:W-:-:S13]  /*15a0*/  FSETP.GTU.FTZ.AND P0, PT, |R2|, +INF , PT ;  /* 0x7f8000000200780b */ /* 0x000fda0003f1c200 */
[----:B------:R-:W-:Y:S05]  /*15b0*/  @P0 BREAK.RELIABLE B3 ;  /* 0x0000000000030942 */ /* 0x000fea0003800100 */
[----:B------:R-:W-:Y:S05]  /*15c0*/  @P0 BRA `(.L_x_310) ;  /* 0x0000000400400947 */ /* 0x000fea0003800000 */
[----:B------:R-:W-:-:S05]  /*15d0*/  IMAD.MOV.U32 R6, RZ, RZ, 0x437f0000 ;  /* 0x437f0000ff067424 */ /* 0x000fca00078e00ff */
[----:B------:R-:W-:-:S13]  /*15e0*/  LOP3.LUT P0, RZ, R6, 0x7fffffff, R5, 0xc8, !PT ;  /* 0x7fffffff06ff7812 */ /* 0x000fda000780c805 */
[----:B------:R-:W-:Y:S05]  /*15f0*/  @!P0 BREAK.RELIABLE B3 ;  /* 0x0000000000038942 */ /* 0x000fea0003800100 */
[----:B------:R-:W-:Y:S05]  /*1600*/  @!P0 BRA `(.L_x_311) ;  /* 0x0000000400288947 */ /* 0x000fea0003800000 */
[----:B------:R-:W-:-:S13]  /*1610*/  LOP3.LUT P0, RZ, R5, 0x7fffffff, RZ, 0xc0, !PT ;  /* 0x7fffffff05ff7812 */ /* 0x000fda000780c0ff */
[----:B------:R-:W-:Y:S05]  /*1620*/  @!P0 BREAK.RELIABLE B3 ;  /* 0x0000000000038942 */ /* 0x000fea0003800100 */
[----:B------:R-:W-:Y:S05]  /*1630*/  @!P0 BRA `(.L_x_312) ;  /* 0x0000000400148947 */ /* 0x000fea0003800000 */
[----:B------:R-:W-:Y:S02]  /*1640*/  FSETP.NEU.FTZ.AND P1, PT, |R2|, +INF , PT ;  /* 0x7f8000000200780b */ /* 0x000fe40003f3d200 */
[----:B------:R-:W-:-:S04]  /*1650*/  LOP3.LUT P0, RZ, R6, 0x7fffffff, RZ, 0xc0, !PT ;  /* 0x7fffffff06ff7812 */ /* 0x000fc8000780c0ff */
[----:B------:R-:W-:-:S13]  /*1660*/  PLOP3.LUT P0, PT, P1, P0, PT, 0x2f, 0xf2 ;  /* 0x0000000000f2781c */ /* 0x000fda0000f00577 */
[----:B------:R-:W-:Y:S05]  /*1670*/  @P0 BREAK.RELIABLE B3 ;  /* 0x0000000000030942 */ /* 0x000fea0003800100 */
[----:B------:R-:W-:Y:S05]  /*1680*/  @P0 BRA `(.L_x_313) ;  /* 0x0000000000f40947 */ /* 0x000fea0003800000 */
[----:B------:R-:W-:-:S13]  /*1690*/  ISETP.GE.AND P0, PT, R8, RZ, PT ;  /* 0x000000ff0800720c */ /* 0x000fda0003f06270 */
[----:B------:R-:W-:Y:S01]  /*16a0*/  @P0 MOV R6, RZ ;  /* 0x000000ff00060202 */ /* 0x000fe20000000f00 */
[----:B------:R-:W-:Y:S01]  /*16b0*/  @!P0 FFMA R5, R2, 1.84467440737095516160e+19, RZ ;  /* 0x5f80000002058823 */ /* 0x000fe200000000ff */
[----:B------:R-:W-:-:S07]  /*16c0*/  @!P0 IMAD.MOV.U32 R6, RZ, RZ, -0x40 ;  /* 0xffffffc0ff068424 */ /* 0x000fce00078e00ff */
.L_x_309:
[----:B------:R-:W-:Y:S05]  /*16d0*/  BSYNC.RELIABLE B3 ;  /* 0x0000000000037941 */ /* 0x000fea0003800100 */
.L_x_308:
[----:B------:R-:W-:Y:S01]  /*16e0*/  UMOV UR4, 0x437f0000 ;  /* 0x437f000000047882 */ /* 0x000fe20000000000 */
[----:B------:R-:W-:Y:S01]  /*16f0*/  VIADD R7, R7, 0xffffff81 ;  /* 0xffffff8107077836 */ /* 0x000fe20000000000 */
[----:B------:R-:W-:Y:S01]  /*1700*/  UIADD3 UR4, UPT, UPT, UR4, -0x3800000, URZ ;  /* 0xfc80000004047890 */ /* 0x000fe2000fffe0ff */
[----:B------:R-:W-:Y:S02]  /*1710*/  BSSY.RECONVERGENT B3, `(.L_x_314) ;  /* 0x0000033000037945 */ /* 0x000fe40003800200 */
[----:B------:R-:W-:Y:S01]  /*1720*/  IMAD R2, R7, -0x800000, R5 ;  /* 0xff80000007027824 */ /* 0x000fe200078e0205 */
[----:B------:R-:W-:Y:S02]  /*1730*/  IADD3 R6, PT, PT, R6, -0x7, R7 ;  /* 0xfffffff906067810 */ /* 0x000fe40007ffe007 */
[----:B------:R-:W-:-:S03]  /*1740*/  FADD.FTZ R9, -RZ, -UR4 ;  /* 0x80000004ff097e21 */ /* 0x000fc60008010100 */
[----:B------:R-:W0:Y:S02]  /*1750*/  MUFU.RCP R8, UR4 ;  /* 0x0000000400087d08 */ /* 0x000e240008001000 */
        /* <DEDUP_REMOVED lines=21> */
[C---:B------:R-:W-:Y:S01]  /*18b0*/  VIADD R7, R10.reuse, 0x20 ;  /* 0x000000200a077836 */ /* 0x040fe20000000000 */
[C---:B------:R-:W-:Y:S02]  /*18c0*/  ISETP.NE.AND P2, PT, R10.reuse, RZ, PT ;  /* 0x000000ff0a00720c */ /* 0x040fe40003f45270 */
[----:B------:R-:W-:Y:S02]  /*18d0*/  ISETP.NE.AND P1, PT, R10, RZ, PT ;  /* 0x000000ff0a00720c */ /* 0x000fe40003f25270 */
[----:B------:R-:W-:Y:S01]  /*18e0*/  LOP3.LUT R6, R2, 0x7fffff, RZ, 0xc0, !PT ;  /* 0x007fffff02067812 */ /* 0x000fe200078ec0ff */
[CCC-:B------:R-:W-:Y:S01]  /*18f0*/  FFMA.RP R2, R11.reuse, R9.reuse, R8.reuse ;  /* 0x000000090b027223 */ /* 0x1c0fe20000008008 */
[----:B------:R-:W-:Y:S01]  /*1900*/  FFMA.RM R11, R11, R9, R8 ;  /* 0x000000090b0b7223 */ /* 0x000fe20000004008 */
[----:B------:R-:W-:Y:S01]  /*1910*/  IMAD.MOV R9, RZ, RZ, -R10 ;  /* 0x000000ffff097224 */ /* 0x000fe200078e0a0a */
[----:B------:R-:W-:-:S03]  /*1920*/  LOP3.LUT R6, R6, 0x800000, RZ, 0xfc, !PT ;  /* 0x0080000006067812 */ /* 0x000fc600078efcff */
        /* <DEDUP_REMOVED lines=13> */
.L_x_316:
[----:B------:R-:W-:-:S04]  /*1a00*/  LOP3.LUT R5, R5, 0x80000000, RZ, 0xc0, !PT ;  /* 0x8000000005057812 */ /* 0x000fc800078ec0ff */
[----:B------:R-:W-:Y:S01]  /*1a10*/  LOP3.LUT R5, R5, 0x7f800000, RZ, 0xfc, !PT ;  /* 0x7f80000005057812 */ /* 0x000fe200078efcff */
[----:B------:R-:W-:Y:S06]  /*1a20*/  BRA `(.L_x_317) ;  /* 0x0000000000047947 */ /* 0x000fec0003800000 */
.L_x_315:
[----:B------:R-:W-:-:S07]  /*1a30*/  LEA R5, R6, R5, 0x17 ;  /* 0x0000000506057211 */ /* 0x000fce00078eb8ff */
.L_x_317:
[----:B------:R-:W-:Y:S05]  /*1a40*/  BSYNC.RECONVERGENT B3 ;  /* 0x0000000000037941 */ /* 0x000fea0003800200 */
.L_x_314:
[----:B------:R-:W-:Y:S05]  /*1a50*/  BRA `(.L_x_318) ;  /* 0x0000000000207947 */ /* 0x000fea0003800000 */
.L_x_313:
[----:B------:R-:W-:-:S04]  /*1a60*/  LOP3.LUT R5, R6, 0x80000000, R5, 0x48, !PT ;  /* 0x8000000006057812 */ /* 0x000fc800078e4805 */
[----:B------:R-:W-:Y:S01]  /*1a70*/  LOP3.LUT R5, R5, 0x7f800000, RZ, 0xfc, !PT ;  /* 0x7f80000005057812 */ /* 0x000fe200078efcff */
[----:B------:R-:W-:Y:S06]  /*1a80*/  BRA `(.L_x_318) ;  /* 0x0000000000147947 */ /* 0x000fec0003800000 */
.L_x_312:
[----:B------:R-:W-:Y:S01]  /*1a90*/  LOP3.LUT R5, R6, 0x80000000, R5, 0x48, !PT ;  /* 0x8000000006057812 */ /* 0x000fe200078e4805 */
[----:B------:R-:W-:Y:S06]  /*1aa0*/  BRA `(.L_x_318) ;  /* 0x00000000000c7947 */ /* 0x000fec0003800000 */
.L_x_311:
[----:B------:R-:W0:Y:S01]  /*1ab0*/  MUFU.RSQ R5, -QNAN ;  /* 0xffc0000000057908 */ /* 0x000e220000001400 */
[----:B------:R-:W-:Y:S05]  /*1ac0*/  BRA `(.L_x_318) ;  /* 0x0000000000047947 */ /* 0x000fea0003800000 */
.L_x_310:
[----:B------:R-:W-:-:S07]  /*1ad0*/  FADD.FTZ R5, R2, 255 ;  /* 0x437f000002057421 */ /* 0x000fce0000010000 */
.L_x_318:
[----:B------:R-:W-:Y:S05]  /*1ae0*/  BSYNC.RECONVERGENT B0 ;  /* 0x0000000000007941 */ /* 0x000fea0003800200 */
.L_x_307:
[----:B0-----:R-:W-:Y:S02]  /*1af0*/  IMAD.MOV.U32 R7, RZ, RZ, R5 ;  /* 0x000000ffff077224 */ /* 0x001fe400078e0005 */
[----:B------:R-:W-:-:S04]  /*1b00*/  IMAD.MOV.U32 R5, RZ, RZ, 0x0 ;  /* 0x00000000ff057424 */ /* 0x000fc800078e00ff */
[----:B------:R-:W-:Y:S05]  /*1b10*/  RET.REL.NODEC R4 `(_Z21renderMaskFrameKernelPhiiiPf) ;  /* 0xffffffe404387950 */ /* 0x000fea0003c3ffff */
.L_x_319:
        /* <DEDUP_REMOVED lines=14> */
.L_x_732:


//--------------------- .text._Z24renderProjectFrameKernelyiiiPfiiiS_S_ --------------------------
	.section	.text._Z24renderProjectFrameKernelyiiiPfiiiS_S_,"ax",@progbits
	.align	128
        .global         _Z24renderProjectFrameKernelyiiiPfiiiS_S_
        .type           _Z24renderProjectFrameKernelyiiiPfiiiS_S_,@function
        .size           _Z24renderProjectFrameKernelyiiiPfiiiS_S_,(.L_x_733 - _Z24renderProjectFrameKernelyiiiPfiiiS_S_)
        .other          _Z24renderProjectFrameKernelyiiiPfiiiS_S_,@"STO_CUDA_ENTRY STV_DEFAULT"
_Z24renderProjectFrameKernelyiiiPfiiiS_S_:
.text._Z24renderProjectFrameKernelyiiiPfiiiS_S_:
[----:B------:R-:W-:Y:S01]  /*0000*/  LDC R1, c[0x0][0x37c] ;  /* 0x0000df00ff017b82 */ /* 0x000fe20000000800 */
[----:B------:R-:W0:Y:S07]  /*0010*/  S2R R3, SR_TID.X ;  /* 0x0000000000037919 */ /* 0x000e2e0000002100 */
[----:B------:R-:W0:Y:S01]  /*0020*/  S2UR UR4, SR_CTAID.X ;  /* 0x00000000000479c3 */ /* 0x000e220000002500 */
[----:B------:R-:W1:Y:S07]  /*0030*/  S2R R0, SR_TID.Y ;  /* 0x0000000000007919 */ /* 0x000e6e0000002200 */
[----:B------:R-:W0:Y:S08]  /*0040*/  LDC R2, c[0x0][0x360] ;  /* 0x0000d800ff027b82 */ /* 0x000e300000000800 */
[----:B------:R-:W1:Y:S08]  /*0050*/  S2UR UR5, SR_CTAID.Y ;  /* 0x00000000000579c3 */ /* 0x000e700000002600 */
[----:B------:R-:W1:Y:S01]  /*0060*/  LDC R7, c[0x0][0x364] ;  /* 0x0000d900ff077b82 */ /* 0x000e620000000800 */
[----:B0-----:R-:W-:Y:S01]  /*0070*/  IMAD R2, R2, UR4, R3 ;  /* 0x0000000402027c24 */ /* 0x001fe2000f8e0203 */
[----:B------:R-:W0:Y:S04]  /*0080*/  LDCU UR4, c[0x0][0x380] ;  /* 0x00007000ff0477ac */ /* 0x000e280008000800 */
[----:B------:R-:W-:Y:S01]  /*0090*/  I2FP.F32.S32 R4, R2 ;  /* 0x0000000200047245 */ /* 0x000fe20000201400 */
[----:B-1----:R-:W-:Y:S01]  /*00a0*/  IMAD R7, R7, UR5, R0 ;  /* 0x0000000507077c24 */ /* 0x002fe2000f8e0200 */
[----:B------:R-:W-:Y:S01]  /*00b0*/  UMOV UR5, URZ ;  /* 0x000000ff00057c82 */ /* 0x000fe20008000000 */
[----:B------:R-:W-:-:S03]  /*00c0*/  IMAD.MOV.U32 R0, RZ, RZ, -0x3e000000 ;  /* 0xc2000000ff007424 */ /* 0x000fc600078e00ff */
[----:B------:R-:W-:-:S04]  /*00d0*/  I2FP.F32.U32 R5, R7 ;  /* 0x0000000700057245 */ /* 0x000fc80000201000 */
[----:B0-----:R0:W5:Y:S01]  /*00e0*/  TEX.LL RZ, R0, R4, R0, UR4, 2D, 0x1 ;  /* 0x28ff040004007f60 */ /* 0x00116200089e01ff */
[----:B------:R-:W1:Y:S01]  /*00f0*/  LDCU UR6, c[0x0][0x390] ;  /* 0x00007200ff0677ac */ /* 0x000e620008000800 */
[----:B------:R-:W-:Y:S01]  /*0100*/  BSSY.RECONVERGENT B0, `(.L_x_320) ;  /* 0x000004f000007945 */ /* 0x000fe20003800200 */
[----:B0-----:R-:W0:Y:S01]  /*0110*/  LDCU.64 UR4, c[0x0][0x358] ;  /* 0x00006b00ff0477ac */ /* 0x001e220008000a00 */
[----:B-1---5:R-:W-:-:S04]  /*0120*/  ISETP.GE.AND P0, PT, R0, UR6, PT ;  /* 0x0000000600007c0c */ /* 0x022fc8000bf06270 */
[----:B------:R-:W-:-:S13]  /*0130*/  ISETP.LT.OR P0, PT, R0, 0x1, P0 ;  /* 0x000000010000780c */ /* 0x000fda0000701670 */
[----:B0-----:R-:W-:Y:S05]  /*0140*/  @P0 BRA `(.L_x_321) ;  /* 0x0000000400080947 */ /* 0x001fea0003800000 */
[----:B------:R-:W0:Y:S01]  /*0150*/  LDC R3, c[0x0][0x3a8] ;  /* 0x0000ea00ff037b82 */ /* 0x000e220000000800 */
[----:B------:R-:W0:Y:S07]  /*0160*/  LDCU UR6, c[0x0][0x3a0] ;  /* 0x00007400ff0677ac */ /* 0x000e2e0008000800 */
[----:B------:R-:W1:Y:S01]  /*0170*/  LDC.64 R4, c[0x0][0x398] ;  /* 0x0000e600ff047b82 */ /* 0x000e620000000a00 */
[----:B0-----:R-:W-:-:S04]  /*0180*/  IMAD R3, R0, UR6, R3 ;  /* 0x0000000600037c24 */ /* 0x001fc8000f8e0203 */
[----:B-1----:R-:W-:-:S05]  /*0190*/  IMAD.WIDE R4, R3, 0x4, R4 ;  /* 0x0000000403047825 */ /* 0x002fca00078e0204 */
[----:B------:R-:W2:Y:S01]  /*01a0*/  LDG.E R3, desc[UR4][R4.64] ;  /* 0x0000000404037981 */ /* 0x000ea2000c1e1900 */
[----:B------:R-:W-:Y:S01]  /*01b0*/  IMAD.MOV.U32 R9, RZ, RZ, 0x3b808081 ;  /* 0x3b808081ff097424 */ /* 0x000fe200078e00ff */
[----:B------:R-:W-:Y:S01]  /*01c0*/  BSSY.RECONVERGENT B1, `(.L_x_322) ;  /* 0x0000010000017945 */ /* 0x000fe20003800200 */
[----:B------:R-:W-:-:S04]  /*01d0*/  IMAD.MOV.U32 R8, RZ, RZ, 0x437f0000 ;  /* 0x437f0000ff087424 */ /* 0x000fc800078e00ff */
[----:B------:R-:W-:-:S04]  /*01e0*/  FFMA R6, R9, -R8, 1 ;  /* 0x3f80000009067423 */ /* 0x000fc80000000808 */
[----:B------:R-:W-:Y:S01]  /*01f0*/  FFMA R9, R6, R9, 0.0039215688593685626984 ;  /* 0x3b80808106097423 */ /* 0x000fe20000000009 */
[----:B--2---:R-:W0:Y:S02]  /*0200*/  F2I.TRUNC.NTZ R3, R3 ;  /* 0x0000000300037305 */ /* 0x004e24000020f100 */
[----:B0-----:R-:W-:-:S04]  /*0210*/  SHF.R.U32.HI R0, RZ, 0x10, R3 ;  /* 0x00000010ff007819 */ /* 0x001fc80000011603 */
[----:B------:R-:W-:-:S04]  /*0220*/  LOP3.LUT R0, R0, 0xff, RZ, 0xc0, !PT ;  /* 0x000000ff00007812 */ /* 0x000fc800078ec0ff */
[----:B------:R-:W-:-:S04]  /*0230*/  I2FP.F32.U32 R0, R0 ;  /* 0x0000000000007245 */ /* 0x000fc80000201000 */
[----:B------:R-:W0:Y:S01]  /*0240*/  FCHK P0, R0, 255 ;  /* 0x437f000000007902 */ /* 0x000e220000000000 */
[----:B------:R-:W-:-:S04]  /*0250*/  FFMA R6, R0, R9, RZ ;  /* 0x0000000900067223 */ /* 0x000fc800000000ff */
[----:B------:R-:W-:-:S04]  /*0260*/  FFMA R10, R6, -255, R0 ;  /* 0xc37f0000060a7823 */ /* 0x000fc80000000000 */
[----:B------:R-:W-:Y:S01]  /*0270*/  FFMA R9, R9, R10, R6 ;  /* 0x0000000a09097223 */ /* 0x000fe20000000006 */
[----:B0-----:R-:W-:Y:S06]  /*0280*/  @!P0 BRA `(.L_x_323) ;  /* 0x00000000000c8947 */ /* 0x001fec0003800000 */
[----:B------:R-:W-:Y:S01]  /*0290*/  IMAD.MOV.U32 R3, RZ, RZ, R0 ;  /* 0x000000ffff037224 */ /* 0x000fe200078e0000 */
[----:B------:R-:W-:-:S07]  /*02a0*/  MOV R10, 0x2c0 ;  /* 0x000002c0000a7802 */ /* 0x000fce0000000f00 */
[----:B------:R-:W-:Y:S05]  /*02b0*/  CALL.REL.NOINC `($__internal_7_$__cuda_sm3x_div_rn_noftz_f32_slowpath) ;  /* 0x0000000000e47944 */ /* 0x000fea0003c00000 */
.L_x_323:
[----:B------:R-:W-:Y:S05]  /*02c0*/  BSYNC.RECONVERGENT B1 ;  /* 0x0000000000017941 */ /* 0x000fea0003800200 */
.L_x_322:
[----:B------:R-:W0:Y:S01]  /*02d0*/  LDCU UR6, c[0x0][0x388] ;  /* 0x00007100ff0677ac */ /* 0x000e220008000800 */
[----:B------:R-:W1:Y:S01]  /*02e0*/  LDC.64 R10, c[0x0][0x3b0] ;  /* 0x0000ec00ff0a7b82 */ /* 0x000e620000000a00 */
[----:B0-----:R-:W-:-:S04]  /*02f0*/  IMAD R2, R7, UR6, R2 ;  /* 0x0000000607027c24 */ /* 0x001fc8000f8e0202 */
[----:B------:R-:W-:-:S04]  /*0300*/  IMAD.SHL.U32 R2, R2, 0x4, RZ ;  /* 0x0000000402027824 */ /* 0x000fc800078e00ff */
[----:B-1----:R-:W-:-:S05]  /*0310*/  IMAD.WIDE R6, R2, 0x4, R10 ;  /* 0x0000000402067825 */ /* 0x002fca00078e020a */
[----:B------:R0:W-:Y:S04]  /*0320*/  STG.E desc[UR4][R6.64], R9 ;  /* 0x0000000906007986 */ /* 0x0001e8000c101904 */
[----:B------:R-:W2:Y:S01]  /*0330*/  LDG.E R3, desc[UR4][R4.64] ;  /* 0x0000000404037981 */ /* 0x000ea2000c1e1900 */
[----:B------:R-:W-:Y:S01]  /*0340*/  HFMA2 R11, -RZ, RZ, 0.9375, -7.688999176025390625e-06 ;  /* 0x3b808081ff0b7431 */ /* 0x000fe200000001ff */
[----:B------:R-:W-:Y:S04]  /*0350*/  BSSY.RECONVERGENT B1, `(.L_x_324) ;  /* 0x000000e000017945 */ /* 0x000fe80003800200 */
[----:B------:R-:W-:Y:S01]  /*0360*/  FFMA R10, R11, -R8, 1 ;  /* 0x3f8000000b0a7423 */ /* 0x000fe20000000808 */
[----:B--2---:R-:W1:Y:S02]  /*0370*/  F2I.TRUNC.NTZ R3, R3 ;  /* 0x0000000300037305 */ /* 0x004e64000020f100 */
[----:B-1----:R-:W-:-:S04]  /*0380*/  SHF.R.U32.HI R0, RZ, 0x8, R3 ;  /* 0x00000008ff007819 */ /* 0x002fc80000011603 */
[----:B------:R-:W-:-:S04]  /*0390*/  LOP3.LUT R0, R0, 0xff, RZ, 0xc0, !PT ;  /* 0x000000ff00007812 */ /* 0x000fc800078ec0ff */
[----:B------:R-:W-:Y:S01]  /*03a0*/  I2FP.F32.U32 R3, R0 ;  /* 0x0000000000037245 */ /* 0x000fe20000201000 */
[----:B------:R-:W-:-:S03]  /*03b0*/  FFMA R0, R10, R11, 0.0039215688593685626984 ;  /* 0x3b8080810a007423 */ /* 0x000fc6000000000b */
[----:B------:R-:W1:Y:S01]  /*03c0*/  FCHK P0, R3, 255 ;  /* 0x437f000003007902 */ /* 0x000e620000000000 */
[----:B------:R-:W-:-:S04]  /*03d0*/  FFMA R10, R0, R3, RZ ;  /* 0x00000003000a7223 */ /* 0x000fc800000000ff */
[----:B0-----:R-:W-:-:S04]  /*03e0*/  FFMA R9, R10, -255, R3 ;  /* 0xc37f00000a097823 */ /* 0x001fc80000000003 */
[----:B------:R-:W-:Y:S01]  /*03f0*/  FFMA R9, R0, R9, R10 ;  /* 0x0000000900097223 */ /* 0x000fe2000000000a */
[----:B-1----:R-:W-:Y:S06]  /*0400*/  @!P0 BRA `(.L_x_325) ;  /* 0x0000000000088947 */ /* 0x002fec0003800000 */
[----:B------:R-:W-:-:S07]  /*0410*/  MOV R10, 0x430 ;  /* 0x00000430000a7802 */ /* 0x000fce0000000f00 */
[----:B------:R-:W-:Y:S05]  /*0420*/  CALL.REL.NOINC `($__internal_7_$__cuda_sm3x_div_rn_noftz_f32_slowpath) ;  /* 0x0000000000887944 */ /* 0x000fea0003c00000 */
.L_x_325:
[----:B------:R-:W-:Y:S05]  /*0430*/  BSYNC.RECONVERGENT B1 ;  /* 0x0000000000017941 */ /* 0x000fea0003800200 */
.L_x_324:
[----:B------:R0:W-:Y:S04]  /*0440*/  STG.E desc[UR4][R6.64+0x4], R9 ;  /* 0x0000040906007986 */ /* 0x0001e8000c101904 */
[----:B------:R-:W2:Y:S01]  /*0450*/  LDG.E R4, desc[UR4][R4.64] ;  /* 0x0000000404047981 */ /* 0x000ea2000c1e1900 */
[----:B------:R-:W-:Y:S01]  /*0460*/  IMAD.MOV.U32 R11, RZ, RZ, 0x3b808081 ;  /* 0x3b808081ff0b7424 */ /* 0x000fe200078e00ff */
[----:B------:R-:W-:Y:S03]  /*0470*/  BSSY.RECONVERGENT B1, `(.L_x_326) ;  /* 0x000000d000017945 */ /* 0x000fe60003800200 */
[----:B------:R-:W-:-:S04]  /*0480*/  FFMA R0, R11, -R8, 1 ;  /* 0x3f8000000b007423 */ /* 0x000fc80000000808 */
[----:B------:R-:W-:Y:S01]  /*0490*/  FFMA R0, R0, R11, 0.0039215688593685626984 ;  /* 0x3b80808100007423 */ /* 0x000fe2000000000b */
[----:B--2---:R-:W1:Y:S08]  /*04a0*/  F2I.TRUNC.NTZ R3, R4 ;  /* 0x0000000400037305 */ /* 0x004e70000020f100 */
[----:B-1----:R-:W1:Y:S08]  /*04b0*/  I2F.U8 R3, R3 ;  /* 0x0000000300037306 */ /* 0x002e700000001000 */
[----:B-1----:R-:W1:Y:S01]  /*04c0*/  FCHK P0, R3, 255 ;  /* 0x437f000003007902 */ /* 0x002e620000000000 */
[----:B------:R-:W-:-:S04]  /*04d0*/  FFMA R10, R0, R3, RZ ;  /* 0x00000003000a7223 */ /* 0x000fc800000000ff */
[----:B------:R-:W-:-:S04]  /*04e0*/  FFMA R11, R10, -255, R3 ;  /* 0xc37f00000a0b7823 */ /* 0x000fc80000000003 */
[----:B------:R-:W-:Y:S01]  /*04f0*/  FFMA R11, R0, R11, R10 ;  /* 0x0000000b000b7223 */ /* 0x000fe2000000000a */
[----:B01----:R-:W-:Y:S06]  /*0500*/  @!P0 BRA `(.L_x_327) ;  /* 0x00000000000c8947 */ /* 0x003fec0003800000 */
[----:B------:R-:W-:-:S07]  /*0510*/  MOV R10, 0x530 ;  /* 0x00000530000a7802 */ /* 0x000fce0000000f00 */
[----:B------:R-:W-:Y:S05]  /*0520*/  CALL.REL.NOINC `($__internal_7_$__cuda_sm3x_div_rn_noftz_f32_slowpath) ;  /* 0x0000000000487944 */ /* 0x000fea0003c00000 */
[----:B------:R-:W-:-:S07]  /*0530*/  IMAD.MOV.U32 R11, RZ, RZ, R9 ;  /* 0x000000ffff0b7224 */ /* 0x000fce00078e0009 */
.L_x_327:
[----:B------:R-:W-:Y:S05]  /*0540*/  BSYNC.RECONVERGENT B1 ;  /* 0x0000000000017941 */ /* 0x000fea0003800200 */
.L_x_326:
[----:B------:R0:W-:Y:S01]  /*0550*/  STG.E desc[UR4][R6.64+0x8], R11 ;  /* 0x0000080b06007986 */ /* 0x0001e2000c101904 */
[----:B------:R-:W-:Y:S05]  /*0560*/  BRA `(.L_x_328) ;  /* 0x0000000000207947 */ /* 0x000fea0003800000 */
.L_x_321:
[----:B------:R-:W0:Y:S01]  /*0570*/  LDCU UR6, c[0x0][0x388] ;  /* 0x00007100ff0677ac */ /* 0x000e220008000800 */
[----:B------:R-:W1:Y:S01]  /*0580*/  LDC.64 R4, c[0x0][0x3b0] ;  /* 0x0000ec00ff047b82 */ /* 0x000e620000000a00 */
[----:B0-----:R-:W-:-:S04]  /*0590*/  IMAD R2, R7, UR6, R2 ;  /* 0x0000000607027c24 */ /* 0x001fc8000f8e0202 */
[----:B------:R-:W-:-:S04]  /*05a0*/  IMAD.SHL.U32 R2, R2, 0x4, RZ ;  /* 0x0000000402027824 */ /* 0x000fc800078e00ff */
[----:B-1----:R-:W-:-:S05]  /*05b0*/  IMAD.WIDE R4, R2, 0x4, R4 ;  /* 0x0000000402047825 */ /* 0x002fca00078e0204 */
[----:B------:R1:W-:Y:S04]  /*05c0*/  STG.E desc[UR4][R4.64], RZ ;  /* 0x000000ff04007986 */ /* 0x0003e8000c101904 */
[----:B------:R1:W-:Y:S04]  /*05d0*/  STG.E desc[UR4][R4.64+0x4], RZ ;  /* 0x000004ff04007986 */ /* 0x0003e8000c101904 */
[----:B------:R1:W-:Y:S02]  /*05e0*/  STG.E desc[UR4][R4.64+0x8], RZ ;  /* 0x000008ff04007986 */ /* 0x0003e4000c101904 */
.L_x_328:
[----:B------:R-:W-:Y:S05]  /*05f0*/  BSYNC.RECONVERGENT B0 ;  /* 0x0000000000007941 */ /* 0x000fea0003800200 */
.L_x_320:
[----:B-1----:R-:W1:Y:S01]  /*0600*/  LDC.64 R4, c[0x0][0x3b0] ;  /* 0x0000ec00ff047b82 */ /* 0x002e620000000a00 */
[----:B0-----:R-:W-:Y:S02]  /*0610*/  IMAD.MOV.U32 R7, RZ, RZ, 0x3f800000 ;  /* 0x3f800000ff077424 */ /* 0x001fe400078e00ff */
[----:B-1----:R-:W-:-:S05]  /*0620*/  IMAD.WIDE R2, R2, 0x4, R4 ;  /* 0x0000000402027825 */ /* 0x002fca00078e0204 */
[----:B------:R-:W-:Y:S01]  /*0630*/  STG.E desc[UR4][R2.64+0xc], R7 ;  /* 0x00000c0702007986 */ /* 0x000fe2000c101904 */
[----:B------:R-:W-:Y:S05]  /*0640*/  EXIT ;  /* 0x000000000000794d */ /* 0x000fea0003800000 */
        .weak           $__internal_7_$__cuda_sm3x_div_rn_noftz_f32_slowpath
        .type           $__internal_7_$__cuda_sm3x_div_rn_noftz_f32_slowpath,@function
        .size           $__internal_7_$__cuda_sm3x_div_rn_noftz_f32_slowpath,(.L_x_733 - $__internal_7_$__cuda_sm3x_div_rn_noftz_f32_slowpath)
$__internal_7_$__cuda_sm3x_div_rn_noftz_f32_slowpath:
[----:B------:R-:W-:Y:S01]  /*0650*/  SHF.R.U32.HI R11, RZ, 0x17, R8 ;  /* 0x00000017ff0b7819 */ /* 0x000fe20000011608 */
[----:B------:R-:W-:Y:S01]  /*0660*/  BSSY.RECONVERGENT B2, `(.L_x_329) ;  /* 0x0000064000027945 */ /* 0x000fe20003800200 */
[----:B------:R-:W-:Y:S01]  /*0670*/  SHF.R.U32.HI R0, RZ, 0x17, R3 ;  /* 0x00000017ff007819 */ /* 0x000fe20000011603 */
[----:B------:R-:W-:Y:S01]  /*0680*/  IMAD.MOV.U32 R12, RZ, RZ, 0x437f0000 ;  /* 0x437f0000ff0c7424 */ /* 0x000fe200078e00ff */
[----:B------:R-:W-:Y:S02]  /*0690*/  LOP3.LUT R11, R11, 0xff, RZ, 0xc0, !PT ;  /* 0x000000ff0b0b7812 */ /* 0x000fe400078ec0ff */
[----:B------:R-:W-:Y:S02]  /*06a0*/  LOP3.LUT R16, R0, 0xff, RZ, 0xc0, !PT ;  /* 0x000000ff00107812 */ /* 0x000fe400078ec0ff */
[----:B------:R-:W-:-:S03]  /*06b0*/  IADD3 R13, PT, PT, R11, -0x1, RZ ;  /* 0xffffffff0b0d7810 */ /* 0x000fc60007ffe0ff */
[----:B------:R-:W-:Y:S01]  /*06c0*/  VIADD R14, R16, 0xffffffff ;  /* 0xffffffff100e7836 */ /* 0x000fe20000000000 */
[----:B------:R-:W-:-:S04]  /*06d0*/  ISETP.GT.U32.AND P0, PT, R13, 0xfd, PT ;  /* 0x000000fd0d00780c */ /* 0x000fc80003f04070 */
[----:B------:R-:W-:-:S13]  /*06e0*/  ISETP.GT.U32.OR P0, PT, R14, 0xfd, P0 ;  /* 0x000000fd0e00780c */ /* 0x000fda0000704470 */
[----:B------:R-:W-:Y:S01]  /*06f0*/  @!P0 IMAD.MOV.U32 R9, RZ, RZ, RZ ;  /* 0x000000ffff098224 */ /* 0x000fe200078e00ff */
[----:B------:R-:W-:Y:S06]  /*0700*/  @!P0 BRA `(.L_x_330) ;  /* 0x0000000000608947 */ /* 0x000fec0003800000 */
[----:B------:R-:W-:Y:S01]  /*0710*/  IMAD.MOV.U32 R0, RZ, RZ, 0x437f0000 ;  /* 0x437f0000ff007424 */ /* 0x000fe200078e00ff */
[----:B------:R-:W-:-:S04]  /*0720*/  FSETP.GTU.FTZ.AND P0, PT, |R3|, +INF , PT ;  /* 0x7f8000000300780b */ /* 0x000fc80003f1c200 */
        /* <DEDUP_REMOVED lines=17> */
[----:B------:R-:W-:Y:S01]  /*0840*/  @P0 MOV R9, RZ ;  /* 0x000000ff00090202 */ /* 0x000fe20000000f00 */
[----:B------:R-:W-:Y:S02]  /*0850*/  @!P0 IMAD.MOV.U32 R9, RZ, RZ, -0x40 ;  /* 0xffffffc0ff098424 */ /* 0x000fe400078e00ff */
[----:B------:R-:W-:Y:S01]  /*0860*/  @!P0 FFMA R3, R3, 1.84467440737095516160e+19, RZ ;  /* 0x5f80000003038823 */ /* 0x000fe200000000ff */
[----:B------:R-:W-:Y:S01]  /*0870*/  @!P1 FFMA R12, R0, 1.84467440737095516160e+19, RZ ;  /* 0x5f800000000c9823 */ /* 0x000fe200000000ff */
[----:B------:R-:W-:-:S07]  /*0880*/  @!P1 VIADD R9, R9, 0x40 ;  /* 0x0000004009099836 */ /* 0x000fce0000000000 */
.L_x_330:
[----:B------:R-:W-:Y:S01]  /*0890*/  LEA R13, R11, 0xc0800000, 0x17 ;  /* 0xc08000000b0d7811 */ /* 0x000fe200078eb8ff */
[----:B------:R-:W-:Y:S04]  /*08a0*/  BSSY.RECONVERGENT B3, `(.L_x_335) ;  /* 0x0000036000037945 */ /* 0x000fe80003800200 */
[----:B------:R-:W-:Y:S02]  /*08b0*/  IMAD.IADD R13, R12, 0x1, -R13 ;  /* 0x000000010c0d7824 */ /* 0x000fe400078e0a0d */
[----:B------:R-:W-:Y:S02]  /*08c0*/  VIADD R12, R16, 0xffffff81 ;  /* 0xffffff81100c7836 */ /* 0x000fe40000000000 */
[----:B------:R-:W0:Y:S01]  /*08d0*/  MUFU.RCP R14, R13 ;  /* 0x0000000d000e7308 */ /* 0x000e220000001000 */
[----:B------:R-:W-:Y:S01]  /*08e0*/  FADD.FTZ R15, -R13, -RZ ;  /* 0x800000ff0d0f7221 */ /* 0x000fe20000010100 */
[C---:B------:R-:W-:Y:S01]  /*08f0*/  IMAD R0, R12.reuse, -0x800000, R3 ;  /* 0xff8000000c007824 */ /* 0x040fe200078e0203 */
[----:B------:R-:W-:-:S04]  /*0900*/  IADD3 R12, PT, PT, R12, 0x7f, -R11 ;  /* 0x0000007f0c0c7810 */ /* 0x000fc80007ffe80b */
[----:B------:R-:W-:Y:S01]  /*0910*/  IADD3 R12, PT, PT, R12, R9, RZ ;  /* 0x000000090c0c7210 */ /* 0x000fe20007ffe0ff */
        /* <DEDUP_REMOVED lines=9> */
[----:B------:R-:W-:-:S04]  /*09b0*/  IMAD.IADD R11, R3, 0x1, R12 ;  /* 0x00000001030b7824 */ /* 0x000fc800078e020c */
[----:B------:R-:W-:-:S05]  /*09c0*/  VIADD R3, R11, 0xffffffff ;  /* 0xffffffff0b037836 */ /* 0x000fca0000000000 */
        /* <DEDUP_REMOVED lines=10> */
[CCC-:B------:R-:W-:Y:S01]  /*0a70*/  FFMA.RM R12, R16.reuse, R14.reuse, R17.reuse ;  /* 0x0000000e100c7223 */ /* 0x1c0fe20000004011 */
[C---:B------:R-:W-:Y:S02]  /*0a80*/  ISETP.NE.AND P2, PT, R11.reuse, RZ, PT ;  /* 0x000000ff0b00720c */ /* 0x040fe40003f45270 */
[----:B------:R-:W-:Y:S02]  /*0a90*/  ISETP.NE.AND P1, PT, R11, RZ, PT ;  /* 0x000000ff0b00720c */ /* 0x000fe40003f25270 */
[----:B------:R-:W-:Y:S01]  /*0aa0*/  LOP3.LUT R9, R3, 0x7fffff, RZ, 0xc0, !PT ;  /* 0x007fffff03097812 */ /* 0x000fe200078ec0ff */
[----:B------:R-:W-:Y:S01]  /*0ab0*/  FFMA.RP R3, R16, R14, R17 ;  /* 0x0000000e10037223 */ /* 0x000fe20000008011 */
[----:B------:R-:W-:Y:S02]  /*0ac0*/  VIADD R14, R11, 0x20 ;  /* 0x000000200b0e7836 */ /* 0x000fe40000000000 */
[----:B------:R-:W-:Y:S01]  /*0ad0*/  LOP3.LUT R9, R9, 0x800000, RZ, 0xfc, !PT ;  /* 0x0080000009097812 */ /* 0x000fe200078efcff */
[----:B------:R-:W-:Y:S01]  /*0ae0*/  IMAD.MOV R11, RZ, RZ, -R11 ;  /* 0x000000ffff0b7224 */ /* 0x000fe200078e0a0b */
[----:B------:R-:W-:-:S02]  /*0af0*/  FSETP.NEU.FTZ.AND P0, PT, R3, R12, PT ;  /* 0x0000000c0300720b */ /* 0x000fc40003f1d000 */
[----:B------:R-:W-:Y:S02]  /*0b00*/  SHF.L.U32 R14, R9, R14, RZ ;  /* 0x0000000e090e7219 */ /* 0x000fe400000006ff */
[----:B------:R-:W-:Y:S02]  /*0b10*/  SEL R12, R11, RZ, P2 ;  /* 0x000000ff0b0c7207 */ /* 0x000fe40001000000 */
[----:B------:R-:W-:Y:S02]  /*0b20*/  ISETP.NE.AND P1, PT, R14, RZ, P1 ;  /* 0x000000ff0e00720c */ /* 0x000fe40000f25270 */
[----:B------:R-:W-:Y:S02]  /*0b30*/  SHF.R.U32.HI R12, RZ, R12, R9 ;  /* 0x0000000cff0c7219 */ /* 0x000fe40000011609 */
[----:B------:R-:W-:Y:S02]  /*0b40*/  PLOP3.LUT P0, PT, P0, P1, PT, 0xf8, 0x8f ;  /* 0x00000000008f781c */ /* 0x000fe40000703f70 */
[----:B------:R-:W-:-:S02]  /*0b50*/  SHF.R.U32.HI R14, RZ, 0x1, R12 ;  /* 0x00000001ff0e7819 */ /* 0x000fc4000001160c */
[----:B------:R-:W-:-:S04]  /*0b60*/  SEL R3, RZ, 0x1, !P0 ;  /* 0x00000001ff037807 */ /* 0x000fc80004000000 */
[----:B------:R-:W-:-:S04]  /*0b70*/  LOP3.LUT R3, R3, 0x1, R14, 0xf8, !PT ;  /* 0x0000000103037812 */ /* 0x000fc800078ef80e */
[----:B------:R-:W-:-:S04]  /*0b80*/  LOP3.LUT R3, R3, R12, RZ, 0xc0, !PT ;  /* 0x0000000c03037212 */ /* 0x000fc800078ec0ff */
[----:B------:R-:W-:-:S04]  /*0b90*/  IADD3 R3, PT, PT, R14, R3, RZ ;  /* 0x000000030e037210 */ /* 0x000fc80007ffe0ff */
[----:B------:R-:W-:Y:S01]  /*0ba0*/  LOP3.LUT R0, R3, R0, RZ, 0xfc, !PT ;  /* 0x0000000003007212 */ /* 0x000fe200078efcff */
[----:B------:R-:W-:Y:S06]  /*0bb0*/  BRA `(.L_x_338) ;  /* 0x0000000000107947 */ /* 0x000fec0003800000 */
.L_x_337:
[----:B------:R-:W-:-:S04]  /*0bc0*/  LOP3.LUT R0, R0, 0x80000000, RZ, 0xc0, !PT ;  /* 0x8000000000007812 */ /* 0x000fc800078ec0ff */
[----:B------:R-:W-:Y:S01]  /*0bd0*/  LOP3.LUT R0, R0, 0x7f800000, RZ, 0xfc, !PT ;  /* 0x7f80000000007812 */ /* 0x000fe200078efcff */
[----:B------:R-:W-:Y:S06]  /*0be0*/  BRA `(.L_x_338) ;  /* 0x0000000000047947 */ /* 0x000fec0003800000 */
.L_x_336:
[----:B------:R-:W-:-:S07]  /*0bf0*/  IMAD R0, R12, 0x800000, R0 ;  /* 0x008000000c007824 */ /* 0x000fce00078e0200 */
.L_x_338:
[----:B------:R-:W-:Y:S05]  /*0c00*/  BSYNC.RECONVERGENT B3 ;  /* 0x0000000000037941 */ /* 0x000fea0003800200 */
.L_x_335:
[----:B------:R-:W-:Y:S05]  /*0c10*/  BRA `(.L_x_339) ;  /* 0x0000000000207947 */ /* 0x000fea0003800000 */
.L_x_334:
[----:B------:R-:W-:-:S04]  /*0c20*/  LOP3.LUT R0, R12, 0x80000000, R3, 0x48, !PT ;  /* 0x800000000c007812 */ /* 0x000fc800078e4803 */
[----:B------:R-:W-:Y:S01]  /*0c30*/  LOP3.LUT R0, R0, 0x7f800000, RZ, 0xfc, !PT ;  /* 0x7f80000000007812 */ /* 0x000fe200078efcff */
[----:B------:R-:W-:Y:S06]  /*0c40*/  BRA `(.L_x_339) ;  /* 0x0000000000147947 */ /* 0x000fec0003800000 */
.L_x_333:
[----:B------:R-:W-:Y:S01]  /*0c50*/  LOP3.LUT R0, R12, 0x80000000, R3, 0x48, !PT ;  /* 0x800000000c007812 */ /* 0x000fe200078e4803 */
[----:B------:R-:W-:Y:S06]  /*0c60*/  BRA `(.L_x_339) ;  /* 0x00000000000c7947 */ /* 0x000fec0003800000 */
.L_x_332:
[----:B------:R-:W0:Y:S01]  /*0c70*/  MUFU.RSQ R0, -QNAN ;  /* 0xffc0000000007908 */ /* 0x000e220000001400 */
[----:B------:R-:W-:Y:S05]  /*0c80*/  BRA `(.L_x_339) ;  /* 0x0000000000047947 */ /* 0x000fea0003800000 */
.L_x_331:
[----:B------:R-:W-:-:S07]  /*0c90*/  FADD.FTZ R0, R3, R0 ;  /* 0x0000000003007221 */ /* 0x000fce0000010000 */
.L_x_339:
[----:B------:R-:W-:Y:S05]  /*0ca0*/  BSYNC.RECONVERGENT B2 ;  /* 0x0000000000027941 */ /* 0x000fea0003800200 */
.L_x_329:
[----:B------:R-:W-:Y:S02]  /*0cb0*/  IMAD.MOV.U32 R11, RZ, RZ, 0x0 ;  /* 0x00000000ff0b7424 */ /* 0x000fe400078e00ff */
[----:B0-----:R-:W-:Y:S02]  /*0cc0*/  IMAD.MOV.U32 R9, RZ, RZ, R0 ;  /* 0x000000ffff097224 */ /* 0x001fe400078e0000 */
[----:B------:R-:W-:Y:S05]  /*0cd0*/  RET.REL.NODEC R10 `(_Z24renderProjectFrameKernelyiiiPfiiiS_S_) ;  /* 0xfffffff00ac87950 */ /* 0x000fea0003c3ffff */
.L_x_340:
        /* <DEDUP_REMOVED lines=10> */
.L_x_733:


//--------------------- .text._Z34loopClosureCopyMatchInstanceKerneliPfiiPii --------------------------
	.section	.text._Z34loopClosureCopyMatchInstanceKerneliPfiiPii,"ax",@progbits
	.align	128
        .global         _Z34loopClosureCopyMatchInstanceKerneliPfiiPii
        .type           _Z34loopClosureCopyMatchInstanceKerneliPfiiPii,@function
        .size           _Z34loopClosureCopyMatchInstanceKerneliPfiiPii,(.L_x_754 - _Z34loopClosureCopyMatchInstanceKerneliPfiiPii)
        .other          _Z34loopClosureCopyMatchInstanceKerneliPfiiPii,@"STO_CUDA_ENTRY STV_DEFAULT"
_Z34loopClosureCopyMatchInstanceKerneliPfiiPii:
.text._Z34loopClosureCopyMatchInstanceKerneliPfiiPii:
[----:B------:R-:W-:Y:S01]  /*0000*/  LDC R1, c[0x0][0x37c] ;  /* 0x0000df00ff017b82 */ /* 0x000fe20000000800 */
[----:B------:R-:W0:Y:S07]  /*0010*/  S2R R3, SR_TID.X ;  /* 0x0000000000037919 */ /* 0x000e2e0000002100 */
[----:B------:R-:W0:Y:S01]  /*0020*/  S2UR UR4, SR_CTAID.X ;  /* 0x00000000000479c3 */ /* 0x000e220000002500 */
[----:B------:R-:W1:Y:S07]  /*0030*/  LDCU UR5, c[0x0][0x380] ;  /* 0x00007000ff0577ac */ /* 0x000e6e0008000800 */
[----:B------:R-:W0:Y:S08]  /*0040*/  LDC R0, c[0x0][0x360] ;  /* 0x0000d800ff007b82 */ /* 0x000e300000000800 */
[----:B------:R-:W2:Y:S01]  /*0050*/  LDC R2, c[0x0][0x3a0] ;  /* 0x0000e800ff027b82 */ /* 0x000ea20000000800 */
[----:B0-----:R-:W-:Y:S01]  /*0060*/  IMAD R0, R0, UR4, R3 ;  /* 0x0000000400007c24 */ /* 0x001fe2000f8e0203 */
[----:B--2---:R-:W-:-:S04]  /*0070*/  ISETP.GE.AND P0, PT, R2, 0x1, PT ;  /* 0x000000010200780c */ /* 0x004fc80003f06270 */
[----:B-1----:R-:W-:-:S13]  /*0080*/  ISETP.GE.OR P0, PT, R0, UR5, !P0 ;  /* 0x0000000500007c0c */ /* 0x002fda000c706670 */
[----:B------:R-:W-:Y:S05]  /*0090*/  @P0 EXIT ;  /* 0x000000000000094d */ /* 0x000fea0003800000 */
[----:B------:R-:W0:Y:S01]  /*00a0*/  LDC.64 R6, c[0x0][0x390] ;  /* 0x0000e400ff067b82 */ /* 0x000e220000000a00 */
[----:B------:R-:W-:Y:S01]  /*00b0*/  IMAD.MOV.U32 R8, RZ, RZ, RZ ;  /* 0x000000ffff087224 */ /* 0x000fe200078e00ff */
[----:B------:R-:W1:Y:S01]  /*00c0*/  LDCU.64 UR4, c[0x0][0x358] ;  /* 0x00006b00ff0477ac */ /* 0x000e620008000a00 */
[----:B------:R-:W2:Y:S05]  /*00d0*/  LDCU UR6, c[0x0][0x3a0] ;  /* 0x00007400ff0677ac */ /* 0x000eaa0008000800 */
[----:B------:R-:W3:Y:S08]  /*00e0*/  LDC.64 R4, c[0x0][0x398] ;  /* 0x0000e600ff047b82 */ /* 0x000ef00000000a00 */
[----:B------:R-:W4:Y:S01]  /*00f0*/  LDC.64 R2, c[0x0][0x388] ;  /* 0x0000e200ff027b82 */ /* 0x000f220000000a00 */
[----:B012---:R-:W-:-:S07]  /*0100*/  IMAD R0, R0, R6, R7 ;  /* 0x0000000600007224 */ /* 0x007fce00078e0207 */
.L_x_343:
[----:B0-----:R-:W-:-:S04]  /*0110*/  IMAD.SHL.U32 R7, R8, 0x2, RZ ;  /* 0x0000000208077824 */ /* 0x001fc800078e00ff */
[----:B---3--:R-:W-:-:S05]  /*0120*/  IMAD.WIDE.U32 R6, R7, 0x4, R4 ;  /* 0x0000000407067825 */ /* 0x008fca00078e0004 */
[----:B------:R-:W2:Y:S04]  /*0130*/  LDG.E R9, desc[UR4][R6.64] ;  /* 0x0000000406097981 */ /* 0x000ea8000c1e1900 */
[----:B------:R0:W5:Y:S01]  /*0140*/  LDG.E R14, desc[UR4][R6.64+0x4] ;  /* 0x00000404060e7981 */ /* 0x000162000c1e1900 */
[----:B--2---:R-:W-:-:S04]  /*0150*/  LEA.HI R13, R9, R9, RZ, 0x1 ;  /* 0x00000009090d7211 */ /* 0x004fc800078f08ff */
[C---:B------:R-:W-:Y:S02]  /*0160*/  LOP3.LUT R12, R13.reuse, 0xfffffffe, RZ, 0xc0, !PT ;  /* 0xfffffffe0d0c7812 */ /* 0x040fe400078ec0ff */
[----:B------:R-:W-:-:S03]  /*0170*/  LEA.HI.SX32 R11, R13, R0, 0x1f ;  /* 0x000000000d0b7211 */ /* 0x000fc600078ffaff */
[----:B------:R-:W-:Y:S02]  /*0180*/  IMAD.IADD R12, R9, 0x1, -R12 ;  /* 0x00000001090c7824 */ /* 0x000fe400078e0a0c */
[----:B----4-:R-:W-:-:S03]  /*0190*/  IMAD.WIDE R10, R11, 0x4, R2 ;  /* 0x000000040b0a7825 */ /* 0x010fc600078e0202 */
[----:B------:R-:W-:-:S03]  /*01a0*/  ISETP.NE.AND P0, PT, R12, 0x1, PT ;  /* 0x000000010c00780c */ /* 0x000fc60003f05270 */
[----:B------:R0:W5:Y:S10]  /*01b0*/  LDG.E R10, desc[UR4][R10.64] ;  /* 0x000000040a0a7981 */ /* 0x000174000c1e1900 */
[----:B0-----:R-:W-:Y:S05]  /*01c0*/  @!P0 BRA `(.L_x_341) ;  /* 0x0000000000148947 */ /* 0x001fea0003800000 */
[----:B------:R-:W-:-:S13]  /*01d0*/  ISETP.NE.AND P0, PT, R12, RZ, PT ;  /* 0x000000ff0c00720c */ /* 0x000fda0003f05270 */
[----:B------:R-:W-:Y:S05]  /*01e0*/  @P0 EXIT ;  /* 0x000000000000094d */ /* 0x000fea0003800000 */
[----:B-----5:R-:W0:Y:S02]  /*01f0*/  F2I.TRUNC.NTZ R6, R10 ;  /* 0x0000000a00067305 */ /* 0x020e24000020f100 */
[----:B0-----:R-:W-:Y:S01]  /*0200*/  SHF.R.U32.HI R9, RZ, 0x10, R6 ;  /* 0x00000010ff097819 */ /* 0x001fe20000011606 */
[----:B------:R-:W-:Y:S06]  /*0210*/  BRA `(.L_x_342) ;  /* 0x0000000000047947 */ /* 0x000fec0003800000 */
.L_x_341:
[----:B-----5:R0:W1:Y:S02]  /*0220*/  F2I.TRUNC.NTZ R9, R10 ;  /* 0x0000000a00097305 */ /* 0x020064000020f100 */
.L_x_342:
[----:B------:R-:W-:-:S04]  /*0230*/  LEA.HI R11, R14, R14, RZ, 0x1 ;  /* 0x0000000e0e0b7211 */ /* 0x000fc800078f08ff */
[----:B------:R-:W-:-:S05]  /*0240*/  LEA.HI.SX32 R7, R11, R0, 0x1f ;  /* 0x000000000b077211 */ /* 0x000fca00078ffaff */
[----:B------:R-:W-:-:S05]  /*0250*/  IMAD.WIDE R6, R7, 0x4, R2 ;  /* 0x0000000407067825 */ /* 0x000fca00078e0202 */
[----:B0-----:R-:W2:Y:S01]  /*0260*/  LDG.E R10, desc[UR4][R6.64] ;  /* 0x00000004060a7981 */ /* 0x001ea2000c1e1900 */
[----:B------:R-:W-:Y:S01]  /*0270*/  LOP3.LUT R11, R11, 0xfffffffe, RZ, 0xc0, !PT ;  /* 0xfffffffe0b0b7812 */ /* 0x000fe200078ec0ff */
[----:B------:R-:W-:-:S04]  /*0280*/  VIADD R8, R8, 0x1 ;  /* 0x0000000108087836 */ /* 0x000fc80000000000 */
[----:B------:R-:W-:-:S05]  /*0290*/  IMAD.IADD R11, R14, 0x1, -R11 ;  /* 0x000000010e0b7824 */ /* 0x000fca00078e0a0b */
[----:B------:R-:W-:-:S04]  /*02a0*/  ISETP.NE.AND P0, PT, R11, 0x1, PT ;  /* 0x000000010b00780c */ /* 0x000fc80003f05270 */
[----:B-1----:R-:W-:Y:S02]  /*02b0*/  SEL R13, R9, RZ, !P0 ;  /* 0x000000ff090d7207 */ /* 0x002fe40004000000 */
[----:B------:R-:W-:-:S04]  /*02c0*/  ISETP.NE.AND P0, PT, R11, RZ, PT ;  /* 0x000000ff0b00720c */ /* 0x000fc80003f05270 */
[----:B------:R-:W-:Y:S02]  /*02d0*/  SEL R9, R9, RZ, !P0 ;  /* 0x000000ff09097207 */ /* 0x000fe40004000000 */
[----:B------:R-:W-:Y:S01]  /*02e0*/  ISETP.NE.AND P0, PT, R8, UR6, PT ;  /* 0x0000000608007c0c */ /* 0x000fe2000bf05270 */
[----:B--2---:R-:W0:Y:S02]  /*02f0*/  F2I.TRUNC.NTZ R10, R10 ;  /* 0x0000000a000a7305 */ /* 0x004e24000020f100 */
[C---:B0-----:R-:W-:Y:S01]  /*0300*/  IMAD.IADD R13, R10.reuse, 0x1, R13 ;  /* 0x000000010a0d7824 */ /* 0x041fe200078e020d */
[----:B------:R-:W-:-:S04]  /*0310*/  LEA.HI R9, R10, R9, RZ, 0x10 ;  /* 0x000000090a097211 */ /* 0x000fc800078f80ff */
[----:B------:R-:W-:-:S05]  /*0320*/  PRMT R12, R13, 0x9910, RZ ;  /* 0x000099100d0c7816 */ /* 0x000fca00000000ff */
[----:B------:R-:W-:-:S05]  /*0330*/  IMAD R9, R9, 0x10000, R12 ;  /* 0x0001000009097824 */ /* 0x000fca00078e020c */
[----:B------:R-:W-:-:S05]  /*0340*/  I2FP.F32.S32 R9, R9 ;  /* 0x0000000900097245 */ /* 0x000fca0000201400 */
[----:B------:R0:W-:Y:S01]  /*0350*/  STG.E desc[UR4][R6.64], R9 ;  /* 0x0000000906007986 */ /* 0x0001e2000c101904 */
[----:B------:R-:W-:Y:S05]  /*0360*/  @P0 BRA `(.L_x_343) ;  /* 0xfffffffc00680947 */ /* 0x000fea000383ffff */
[----:B------:R-:W-:Y:S05]  /*0370*/  EXIT ;  /* 0x000000000000794d */ /* 0x000fea0003800000 */
.L_x_344:
        /* <DEDUP_REMOVED lines=16> */
.L_x_754:


//--------------------- .text._Z22mapKnnVoteColourKerneliPfiiiPiS_iS0_S_S_ --------------------------
	.section	.text._Z22mapKnnVoteColourKerneliPfiiiPiS_iS0_S_S_,"ax",@progbits
	.align	128
        .global         _Z22mapKnnVoteColourKerneliPfiiiPiS_iS0_S_S_
        .type           _Z22mapKnnVoteColourKerneliPfiiiPiS_iS0_S_S_,@function
        .size           _Z22mapKnnVoteColourKerneliPfiiiPiS_iS0_S_S_,(.L_x_755 - _Z22mapKnnVoteColourKerneliPfiiiPiS_iS0_S_S_)
        .other          _Z22mapKnnVoteColourKerneliPfiiiPiS_iS0_S_S_,@"STO_CUDA_ENTRY STV_DEFAULT"
_Z22mapKnnVoteColourKerneliPfiiiPiS_iS0_S_S_:
.text._Z22mapKnnVoteColourKerneliPfiiiPiS_iS0_S_S_:
[----:B------:R-:W-:Y:S01]  /*0000*/  LDC R1, c[0x0][0x37c] ;  /* 0x0000df00ff017b82 */ /* 0x000fe20000000800 */
[----:B------:R-:W0:Y:S07]  /*0010*/  S2R R3, SR_TID.X ;  /* 0x0000000000037919 */ /* 0x000e2e0000002100 */
[----:B------:R-:W0:Y:S01]  /*0020*/  S2UR UR6, SR_CTAID.X ;  /* 0x00000000000679c3 */ /* 0x000e220000002500 */
[----:B------:R-:W1:Y:S01]  /*0030*/  LDCU UR14, c[0x0][0x380] ;  /* 0x00007000ff0e77ac */ /* 0x000e620008000800 */
[----:B------:R-:W2:Y:S06]  /*0040*/  LDCU.64 UR4, c[0x0][0x390] ;  /* 0x00007200ff0477ac */ /* 0x000eac0008000a00 */
[----:B------:R-:W0:Y:S01]  /*0050*/  LDC R0, c[0x0][0x360] ;  /* 0x0000d800ff007b82 */ /* 0x000e220000000800 */
[----:B--2---:R-:W-:Y:S01]  /*0060*/  UIADD3 UR5, UPT, UPT, UR4, -UR5, URZ ;  /* 0x8000000504057290 */ /* 0x004fe2000fffe0ff */
[----:B0-----:R-:W-:-:S05]  /*0070*/  IMAD R0, R0, UR6, R3 ;  /* 0x0000000600007c24 */ /* 0x001fca000f8e0203 */
[----:B-1----:R-:W-:-:S13]  /*0080*/  ISETP.GE.AND P0, PT, R0, UR14, PT ;  /* 0x0000000e00007c0c */ /* 0x002fda000bf06270 */
[----:B------:R-:W-:Y:S05]  /*0090*/  @P0 EXIT ;  /* 0x000000000000094d */ /* 0x000fea0003800000 */
[----:B------:R-:W0:Y:S01]  /*00a0*/  LDCU UR8, c[0x0][0x3b0] ;  /* 0x00007600ff0877ac */ /* 0x000e220008000800 */
[----:B------:R-:W1:Y:S01]  /*00b0*/  LDCU.64 UR12, c[0x0][0x358] ;  /* 0x00006b00ff0c77ac */ /* 0x000e620008000a00 */
[----:B------:R-:W-:Y:S02]  /*00c0*/  USHF.L.U32 UR9, UR5, 0x1, URZ ;  /* 0x0000000105097899 */ /* 0x000fe400080006ff */
[----:B0-----:R-:W-:-:S09]  /*00d0*/  UISETP.GE.AND UP0, UPT, UR8, 0x1, UPT ;  /* 0x000000010800788c */ /* 0x001fd2000bf06270 */
[----:B-1----:R-:W-:Y:S05]  /*00e0*/  BRA.U !UP0, `(.L_x_345) ;  /* 0x0000000908c87547 */ /* 0x002fea000b800000 */
[----:B------:R-:W-:Y:S02]  /*00f0*/  UISETP.GE.U32.AND UP0, UPT, UR8, 0x4, UPT ;  /* 0x000000040800788c */ /* 0x000fe4000bf06070 */
[C---:B------:R-:W-:Y:S01]  /*0100*/  IMAD R2, R0.reuse, UR8, RZ ;  /* 0x0000000800027c24 */ /* 0x040fe2000f8e02ff */
[----:B------:R-:W-:Y:S01]  /*0110*/  ULOP3.LUT UR6, UR8, 0x3, URZ, 0xc0, !UPT ;  /* 0x0000000308067892 */ /* 0x000fe2000f8ec0ff */
[----:B------:R-:W-:Y:S01]  /*0120*/  IMAD R3, R0, UR9, RZ ;  /* 0x0000000900037c24 */ /* 0x000fe2000f8e02ff */
[----:B------:R-:W-:-:S04]  /*0130*/  UMOV UR4, URZ ;  /* 0x000000ff00047c82 */ /* 0x000fc80008000000 */
[----:B------:R-:W-:Y:S06]  /*0140*/  BRA.U !UP0, `(.L_x_346) ;  /* 0x0000000908407547 */ /* 0x000fec000b800000 */
[----:B------:R-:W0:Y:S02]  /*0150*/  LDCU.64 UR10, c[0x0][0x3a0] ;  /* 0x00007400ff0a77ac */ /* 0x000e240008000a00 */
[----:B0-----:R-:W-:-:S04]  /*0160*/  UIADD3 UR4, UP0, UPT, UR10, 0x8, URZ ;  /* 0x000000080a047890 */ /* 0x001fc8000ff1e0ff */
[----:B------:R-:W-:Y:S02]  /*0170*/  UIADD3.X UR7, UPT, UPT, URZ, UR11, URZ, UP0, !UPT ;  /* 0x0000000bff077290 */ /* 0x000fe400087fe4ff */
[----:B------:R-:W-:-:S04]  /*0180*/  IMAD.U32 R4, RZ, RZ, UR4 ;  /* 0x00000004ff047e24 */ /* 0x000fc8000f8e00ff */
[----:B------:R-:W-:Y:S02]  /*0190*/  IMAD.U32 R5, RZ, RZ, UR7 ;  /* 0x00000007ff057e24 */ /* 0x000fe4000f8e00ff */
[----:B------:R-:W-:-:S05]  /*01a0*/  IMAD.WIDE R6, R2, 0x4, R4 ;  /* 0x0000000402067825 */ /* 0x000fca00078e0204 */
[----:B------:R-:W2:Y:S01]  /*01b0*/  LDG.E R11, desc[UR12][R6.64+-0x8] ;  /* 0xfffff80c060b7981 */ /* 0x000ea2000c1e1900 */
[----:B------:R-:W-:Y:S01]  /*01c0*/  ULOP3.LUT UR4, UR8, 0x7ffffffc, URZ, 0xc0, !UPT ;  /* 0x7ffffffc08047892 */ /* 0x000fe2000f8ec0ff */
[----:B------:R-:W-:Y:S01]  /*01d0*/  BSSY.RECONVERGENT B0, `(.L_x_347) ;  /* 0x000000e000007945 */ /* 0x000fe20003800200 */
[----:B--2---:R-:W-:-:S04]  /*01e0*/  ISETP.GE.AND P0, PT, R11, RZ, PT ;  /* 0x000000ff0b00720c */ /* 0x004fc80003f06270 */
[----:B------:R-:W-:-:S13]  /*01f0*/  ISETP.GE.OR P0, PT, R11, UR14, !P0 ;  /* 0x0000000e0b007c0c */ /* 0x000fda000c706670 */
[----:B------:R-:W-:Y:S05]  /*0200*/  @P0 BRA `(.L_x_348) ;  /* 0x0000000000280947 */ /* 0x000fea0003800000 */
[----:B------:R-:W0:Y:S02]  /*0210*/  LDC.64 R8, c[0x0][0x3b8] ;  /* 0x0000ee00ff087b82 */ /* 0x000e240000000a00 */
[----:B0-----:R-:W-:-:S06]  /*0220*/  IMAD.WIDE.U32 R8, R11, 0x4, R8 ;  /* 0x000000040b087825 */ /* 0x001fcc00078e0008 */
[----:B------:R-:W2:Y:S02]  /*0230*/  LDG.E R8, desc[UR12][R8.64] ;  /* 0x0000000c08087981 */ /* 0x000ea4000c1e1900 */
[----:B--2---:R-:W-:-:S13]  /*0240*/  ISETP.GE.AND P0, PT, R8, RZ, PT ;  /* 0x000000ff0800720c */ /* 0x004fda0003f06270 */
[----:B------:R-:W0:Y:S01]  /*0250*/  @P0 LDC.64 R10, c[0x0][0x3c0] ;  /* 0x0000f000ff0a0b82 */ /* 0x000e220000000a00 */
[----:B------:R-:W-:-:S04]  /*0260*/  @P0 IMAD.IADD R13, R3, 0x1, R8 ;  /* 0x00000001030d0824 */ /* 0x000fc800078e0208 */
[----:B0-----:R-:W-:-:S05]  /*0270*/  @P0 IMAD.WIDE R10, R13, 0x4, R10 ;  /* 0x000000040d0a0825 */ /* 0x001fca00078e020a */
[----:B------:R-:W2:Y:S02]  /*0280*/  @P0 LDG.E R12, desc[UR12][R10.64] ;  /* 0x0000000c0a0c0981 */ /* 0x000ea4000c1e1900 */
[----:B--2---:R-:W-:-:S05]  /*0290*/  @P0 FADD R13, R12, 1 ;  /* 0x3f8000000c0d0421 */ /* 0x004fca0000000000 */
[----:B------:R0:W-:Y:S02]  /*02a0*/  @P0 STG.E desc[UR12][R10.64], R13 ;  /* 0x0000000d0a000986 */ /* 0x0001e4000c10190c */
.L_x_348:
[----:B------:R-:W-:Y:S05]  /*02b0*/  BSYNC.RECONVERGENT B0 ;  /* 0x0000000000007941 */ /* 0x000fea0003800200 */
.L_x_347:
[----:B0-----:R-:W2:Y:S01]  /*02c0*/  LDG.E R11, desc[UR12][R6.64+-0x4] ;  /* 0xfffffc0c060b7981 */ /* 0x001ea2000c1e1900 */
        /* <DEDUP_REMOVED lines=14> */
.L_x_350:
[----:B------:R-:W-:Y:S05]  /*03b0*/  BSYNC.RECONVERGENT B0 ;  /* 0x0000000000007941 */ /* 0x000fea0003800200 */
.L_x_349:
        /* <DEDUP_REMOVED lines=15> */
.L_x_352:
[----:B------:R-:W-:Y:S05]  /*04b0*/  BSYNC.RECONVERGENT B0 ;  /* 0x0000000000007941 */ /* 0x000fea0003800200 */
.L_x_351:
[----:B------:R-:W2:Y:S01]  /*04c0*/  LDG.E R9, desc[UR12][R6.64+0x4] ;  /* 0x0000040c06097981 */ /* 0x000ea2000c1e1900 */
[----:B------:R-:W-:Y:S01]  /*04d0*/  BSSY.RECONVERGENT B0, `(.L_x_353) ;  /* 0x000000f000007945 */ /* 0x000fe20003800200 */
[----:B--2---:R-:W-:-:S04]  /*04e0*/  ISETP.GE.AND P0, PT, R9, RZ, PT ;  /* 0x000000ff0900720c */ /* 0x004fc80003f06270 */
[----:B------:R-:W-:-:S13]  /*04f0*/  ISETP.GE.OR P0, PT, R9, UR14, !P0 ;  /* 0x0000000e09007c0c */ /* 0x000fda000c706670 */
[----:B------:R-:W-:Y:S05]  /*0500*/  @P0 BRA `(.L_x_354) ;  /* 0x00000000002c0947 */ /* 0x000fea0003800000 */
[----:B------:R-:W1:Y:S02]  /*0510*/  LDC.64 R6, c[0x0][0x3b8] ;  /* 0x0000ee00ff067b82 */ /* 0x000e640000000a00 */
[----:B-1----:R-:W-:-:S05]  /*0520*/  IMAD.WIDE.U32 R6, R9, 0x4, R6 ;  /* 0x0000000409067825 */ /* 0x002fca00078e0006 */
[----:B------:R-:W2:Y:S02]  /*0530*/  LDG.E R8, desc[UR12][R6.64] ;  /* 0x0000000c06087981 */ /* 0x000ea4000c1e1900 */
[----:B--2---:R-:W-:-:S13]  /*0540*/  ISETP.GE.AND P0, PT, R8, RZ, PT ;  /* 0x000000ff0800720c */ /* 0x004fda0003f06270 */
[----:B------:R-:W-:Y:S05]  /*0550*/  @!P0 BRA `(.L_x_354) ;  /* 0x0000000000188947 */ /* 0x000fea0003800000 */
[----:B------:R-:W1:Y:S01]  /*0560*/  LDC.64 R6, c[0x0][0x3c0] ;  /* 0x0000f000ff067b82 */ /* 0x000e620000000a00 */
[----:B------:R-:W-:-:S04]  /*0570*/  IMAD.IADD R9, R3, 0x1, R8 ;  /* 0x0000000103097824 */ /* 0x000fc800078e0208 */
[----:B-1----:R-:W-:-:S05]  /*0580*/  IMAD.WIDE R6, R9, 0x4, R6 ;  /* 0x0000000409067825 */ /* 0x002fca00078e0206 */
[----:B------:R-:W2:Y:S02]  /*0590*/  LDG.E R8, desc[UR12][R6.64] ;  /* 0x0000000c06087981 */ /* 0x000ea4000c1e1900 */
[----:B--2---:R-:W-:-:S05]  /*05a0*/  FADD R9, R8, 1 ;  /* 0x3f80000008097421 */ /* 0x004fca0000000000 */
[----:B------:R1:W-:Y:S02]  /*05b0*/  STG.E desc[UR12][R6.64], R9 ;  /* 0x0000000906007986 */ /* 0x0003e4000c10190c */
.L_x_354:
[----:B------:R-:W-:Y:S05]  /*05c0*/  BSYNC.RECONVERGENT B0 ;  /* 0x0000000000007941 */ /* 0x000fea0003800200 */
.L_x_353:
[----:B------:R-:W-:-:S04]  /*05d0*/  UIADD3 UR7, UPT, UPT, -UR4, 0x4, URZ ;  /* 0x0000000404077890 */ /* 0x000fc8000fffe1ff */
[----:B------:R-:W-:-:S09]  /*05e0*/  UISETP.NE.AND UP0, UPT, UR7, URZ, UPT ;  /* 0x000000ff0700728c */ /* 0x000fd2000bf05270 */
[----:B------:R-:W-:Y:S05]  /*05f0*/  BRA.U !UP0, `(.L_x_346) ;  /* 0x0000000508147547 */ /* 0x000fea000b800000 */
[----:B-1----:R-:W1:Y:S01]  /*0600*/  LDC.64 R6, c[0x0][0x3b8] ;  /* 0x0000ee00ff067b82 */ /* 0x002e620000000a00 */
[----:B0-----:R-:W-:Y:S01]  /*0610*/  VIADD R11, R2, 0x4 ;  /* 0x00000004020b7836 */ /* 0x001fe20000000000 */
[----:B------:R-:W0:Y:S06]  /*0620*/  LDCU UR8, c[0x0][0x380] ;  /* 0x00007000ff0877ac */ /* 0x000e2c0008000800 */
[----:B------:R-:W2:Y:S02]  /*0630*/  LDC.64 R8, c[0x0][0x3c0] ;  /* 0x0000f000ff087b82 */ /* 0x000ea40000000a00 */
.L_x_363:
[----:B0-----:R-:W-:-:S05]  /*0640*/  IMAD.WIDE R12, R11, 0x4, R4 ;  /* 0x000000040b0c7825 */ /* 0x001fca00078e0204 */
[----:B---3--:R-:W3:Y:S01]  /*0650*/  LDG.E R17, desc[UR12][R12.64+-0x8] ;  /* 0xfffff80c0c117981 */ /* 0x008ee2000c1e1900 */
[----:B------:R-:W-:Y:S01]  /*0660*/  UIADD3 UR7, UPT, UPT, UR7, 0x4, URZ ;  /* 0x0000000407077890 */ /* 0x000fe2000fffe0ff */
[----:B------:R-:W-:Y:S03]  /*0670*/  BSSY.RECONVERGENT B0, `(.L_x_355) ;  /* 0x000000e000007945 */ /* 0x000fe60003800200 */
[----:B------:R-:W-:Y:S01]  /*0680*/  UISETP.NE.AND UP0, UPT, UR7, URZ, UPT ;  /* 0x000000ff0700728c */ /* 0x000fe2000bf05270 */
[----:B---3--:R-:W-:-:S04]  /*0690*/  ISETP.GE.AND P0, PT, R17, RZ, PT ;  /* 0x000000ff1100720c */ /* 0x008fc80003f06270 */
[----:B0-----:R-:W-:-:S13]  /*06a0*/  ISETP.GE.OR P0, PT, R17, UR8, !P0 ;  /* 0x0000000811007c0c */ /* 0x001fda000c706670 */
[----:B----4-:R-:W-:Y:S05]  /*06b0*/  @P0 BRA `(.L_x_356) ;  /* 0x0000000000240947 */ /* 0x010fea0003800000 */
[----:B-1----:R-:W-:-:S06]  /*06c0*/  IMAD.WIDE.U32 R16, R17, 0x4, R6 ;  /* 0x0000000411107825 */ /* 0x002fcc00078e0006 */
[----:B------:R-:W3:Y:S02]  /*06d0*/  LDG.E R16, desc[UR12][R16.64] ;  /* 0x0000000c10107981 */ /* 0x000ee4000c1e1900 */
[----:B---3--:R-:W-:-:S13]  /*06e0*/  ISETP.GE.AND P0, PT, R16, RZ, PT ;  /* 0x000000ff1000720c */ /* 0x008fda0003f06270 */
[----:B------:R-:W0:Y:S01]  /*06f0*/  @P0 LDC.64 R14, c[0x0][0x3c0] ;  /* 0x0000f000ff0e0b82 */ /* 0x000e220000000a00 */
[----:B------:R-:W-:-:S04]  /*0700*/  @P0 IMAD.IADD R19, R3, 0x1, R16 ;  /* 0x0000000103130824 */ /* 0x000fc800078e0210 */
[----:B0-----:R-:W-:-:S05]  /*0710*/  @P0 IMAD.WIDE R14, R19, 0x4, R14 ;  /* 0x00000004130e0825 */ /* 0x001fca00078e020e */
[----:B------:R-:W3:Y:S02]  /*0720*/  @P0 LDG.E R10, desc[UR12][R14.64] ;  /* 0x0000000c0e0a0981 */ /* 0x000ee4000c1e1900 */
[----:B---3--:R-:W-:-:S05]  /*0730*/  @P0 FADD R19, R10, 1 ;  /* 0x3f8000000a130421 */ /* 0x008fca0000000000 */
[----:B------:R0:W-:Y:S02]  /*0740*/  @P0 STG.E desc[UR12][R14.64], R19 ;  /* 0x000000130e000986 */ /* 0x0001e4000c10190c */
.L_x_356:
[----:B------:R-:W-:Y:S05]  /*0750*/  BSYNC.RECONVERGENT B0 ;  /* 0x0000000000007941 */ /* 0x000fea0003800200 */
.L_x_355:
[----:B------:R-:W3:Y:S01]  /*0760*/  LDG.E R17, desc[UR12][R12.64+-0x4] ;  /* 0xfffffc0c0c117981 */ /* 0x000ee2000c1e1900 */
[----:B------:R-:W-:Y:S01]  /*0770*/  BSSY.RECONVERGENT B0, `(.L_x_357) ;  /* 0x000000d000007945 */ /* 0x000fe20003800200 */
[----:B---3--:R-:W-:-:S04]  /*0780*/  ISETP.GE.AND P0, PT, R17, RZ, PT ;  /* 0x000000ff1100720c */ /* 0x008fc80003f06270 */
[----:B------:R-:W-:-:S13]  /*0790*/  ISETP.GE.OR P0, PT, R17, UR8, !P0 ;  /* 0x0000000811007c0c */ /* 0x000fda000c706670 */
[----:B------:R-:W-:Y:S05]  /*07a0*/  @P0 BRA `(.L_x_358) ;  /* 0x0000000000240947 */ /* 0x000fea0003800000 */
[----:B-1----:R-:W-:-:S06]  /*07b0*/  IMAD.WIDE.U32 R16, R17, 0x4, R6 ;  /* 0x0000000411107825 */ /* 0x002fcc00078e0006 */
[----:B------:R-:W3:Y:S02]  /*07c0*/  LDG.E R16, desc[UR12][R16.64] ;  /* 0x0000000c10107981 */ /* 0x000ee4000c1e1900 */
[----:B---3--:R-:W-:-:S13]  /*07d0*/  ISETP.GE.AND P0, PT, R16, RZ, PT ;  /* 0x000000ff1000720c */ /* 0x008fda0003f06270 */
[----:B0-----:R-:W0:Y:S01]  /*07e0*/  @P0 LDC.64 R14, c[0x0][0x3c0] ;  /* 0x0000f000ff0e0b82 */ /* 0x001e220000000a00 */
[----:B------:R-:W-:-:S04]  /*07f0*/  @P0 IMAD.IADD R19, R3, 0x1, R16 ;  /* 0x0000000103130824 */ /* 0x000fc800078e0210 */
[----:B0-----:R-:W-:-:S05]  /*0800*/  @P0 IMAD.WIDE R14, R19, 0x4, R14 ;  /* 0x00000004130e0825 */ /* 0x001fca00078e020e */
[----:B------:R-:W3:Y:S02]  /*0810*/  @P0 LDG.E R10, desc[UR12][R14.64] ;  /* 0x0000000c0e0a0981 */ /* 0x000ee4000c1e1900 */
[----:B---3--:R-:W-:-:S05]  /*0820*/  @P0 FADD R19, R10, 1 ;  /* 0x3f8000000a130421 */ /* 0x008fca0000000000 */
[----:B------:R3:W-:Y:S02]  /*0830*/  @P0 STG.E desc[UR12][R14.64], R19 ;  /* 0x000000130e000986 */ /* 0x0007e4000c10190c */
.L_x_358:
[----:B------:R-:W-:Y:S05]  /*0840*/  BSYNC.RECONVERGENT B0 ;  /* 0x0000000000007941 */ /* 0x000fea0003800200 */
.L_x_357:
[----:B------:R-:W4:Y:S01]  /*0850*/  LDG.E R17, desc[UR12][R12.64] ;  /* 0x0000000c0c117981 */ /* 0x000f22000c1e1900 */
[----:B------:R-:W-:Y:S01]  /*0860*/  BSSY.RECONVERGENT B0, `(.L_x_359) ;  /* 0x000000d000007945 */ /* 0x000fe20003800200 */
[----:B----4-:R-:W-:-:S04]  /*0870*/  ISETP.GE.AND P0, PT, R17, RZ, PT ;  /* 0x000000ff1100720c */ /* 0x010fc80003f06270 */
[----:B------:R-:W-:-:S13]  /*0880*/  ISETP.GE.OR P0, PT, R17, UR8, !P0 ;  /* 0x0000000811007c0c */ /* 0x000fda000c706670 */
[----:B------:R-:W-:Y:S05]  /*0890*/  @P0 BRA `(.L_x_360) ;  /* 0x0000000000240947 */ /* 0x000fea0003800000 */
[----:B-1----:R-:W-:-:S06]  /*08a0*/  IMAD.WIDE.U32 R16, R17, 0x4, R6 ;  /* 0x0000000411107825 */ /* 0x002fcc00078e0006 */
[----:B------:R-:W4:Y:S02]  /*08b0*/  LDG.E R16, desc[UR12][R16.64] ;  /* 0x0000000c10107981 */ /* 0x000f24000c1e1900 */
[----:B----4-:R-:W-:-:S13]  /*08c0*/  ISETP.GE.AND P0, PT, R16, RZ, PT ;  /* 0x000000ff1000720c */ /* 0x010fda0003f06270 */
[----:B0--3--:R-:W0:Y:S01]  /*08d0*/  @P0 LDC.64 R14, c[0x0][0x3c0] ;  /* 0x0000f000ff0e0b82 */ /* 0x009e220000000a00 */
[----:B------:R-:W-:-:S04]  /*08e0*/  @P0 IMAD.IADD R19, R3, 0x1, R16 ;  /* 0x0000000103130824 */ /* 0x000fc800078e0210 */
[----:B0-----:R-:W-:-:S05]  /*08f0*/  @P0 IMAD.WIDE R14, R19, 0x4, R14 ;  /* 0x00000004130e0825 */ /* 0x001fca00078e020e */
[----:B------:R-:W3:Y:S02]  /*0900*/  @P0 LDG.E R10, desc[UR12][R14.64] ;  /* 0x0000000c0e0a0981 */ /* 0x000ee4000c1e1900 */
[----:B---3--:R-:W-:-:S05]  /*0910*/  @P0 FADD R19, R10, 1 ;  /* 0x3f8000000a130421 */ /* 0x008fca0000000000 */
[----:B------:R4:W-:Y:S02]  /*0920*/  @P0 STG.E desc[UR12][R14.64], R19 ;  /* 0x000000130e000986 */ /* 0x0009e4000c10190c */
.L_x_360:
[----:B------:R-:W-:Y:S05]  /*0930*/  BSYNC.RECONVERGENT B0 ;  /* 0x0000000000007941 */ /* 0x000fea0003800200 */
.L_x_359:
[----:B------:R-:W5:Y:S01]  /*0940*/  LDG.E R13, desc[UR12][R12.64+0x4] ;  /* 0x0000040c0c0d7981 */ /* 0x000f62000c1e1900 */
[----:B------:R-:W-:Y:S01]  /*0950*/  BSSY.RECONVERGENT B0, `(.L_x_361) ;  /* 0x000000d000007945 */ /* 0x000fe20003800200 */
[----:B-----5:R-:W-:-:S04]  /*0960*/  ISETP.GE.AND P0, PT, R13, RZ, PT ;  /* 0x000000ff0d00720c */ /* 0x020fc80003f06270 */
[----:B------:R-:W-:-:S13]  /*0970*/  ISETP.GE.OR P0, PT, R13, UR8, !P0 ;  /* 0x000000080d007c0c */ /* 0x000fda000c706670 */
[----:B------:R-:W-:Y:S05]  /*0980*/  @P0 BRA `(.L_x_362) ;  /* 0x0000000000240947 */ /* 0x000fea0003800000 */
[----:B-1----:R-:W-:-:S06]  /*0990*/  IMAD.WIDE.U32 R12, R13, 0x4, R6 ;  /* 0x000000040d0c7825 */ /* 0x002fcc00078e0006 */
[----:B------:R-:W5:Y:S02]  /*09a0*/  LDG.E R12, desc[UR12][R12.64] ;  /* 0x0000000c0c0c7981 */ /* 0x000f64000c1e1900 */
[----:B-----5:R-:W-:-:S13]  /*09b0*/  ISETP.GE.AND P0, PT, R12, RZ, PT ;  /* 0x000000ff0c00720c */ /* 0x020fda0003f06270 */
[----:B------:R-:W-:Y:S05]  /*09c0*/  @!P0 BRA `(.L_x_362) ;  /* 0x0000000000148947 */ /* 0x000fea0003800000 */
[----:B------:R-:W-:-:S04]  /*09d0*/  IMAD.IADD R13, R3, 0x1, R12 ;  /* 0x00000001030d7824 */ /* 0x000fc800078e020c */
[----:B--2---:R-:W-:-:S05]  /*09e0*/  IMAD.WIDE R12, R13, 0x4, R8 ;  /* 0x000000040d0c7825 */ /* 0x004fca00078e0208 */
[----:B------:R-:W0:Y:S02]  /*09f0*/  LDG.E R10, desc[UR12][R12.64] ;  /* 0x0000000c0c0a7981 */ /* 0x000e24000c1e1900 */
[----:B0--34-:R-:W-:-:S05]  /*0a00*/  FADD R15, R10, 1 ;  /* 0x3f8000000a0f7421 */ /* 0x019fca0000000000 */
[----:B------:R0:W-:Y:S02]  /*0a10*/  STG.E desc[UR12][R12.64], R15 ;  /* 0x0000000f0c007986 */ /* 0x0001e4000c10190c */
.L_x_362:
[----:B------:R-:W-:Y:S05]  /*0a20*/  BSYNC.RECONVERGENT B0 ;  /* 0x0000000000007941 */ /* 0x000fea0003800200 */
.L_x_361:
[----:B------:R-:W-:Y:S01]  /*0a30*/  VIADD R11, R11, 0x4 ;  /* 0x000000040b0b7836 */ /* 0x000fe20000000000 */
[----:B------:R-:W-:Y:S06]  /*0a40*/  BRA.U UP0, `(.L_x_363) ;  /* 0xfffffff900fc7547 */ /* 0x000fec000b83ffff */
.L_x_346:
[----:B------:R-:W-:-:S09]  /*0a50*/  UISETP.NE.AND UP0, UPT, UR6, URZ, UPT ;  /* 0x000000ff0600728c */ /* 0x000fd2000bf05270 */
[----:B------:R-:W-:Y:S05]  /*0a60*/  BRA.U !UP0, `(.L_x_345) ;  /* 0x0000000108687547 */ /* 0x000fea000b800000 */
[----:B-12---:R-:W1:Y:S01]  /*0a70*/  LDC.64 R8, c[0x0][0x3b8] ;  /* 0x0000ee00ff087b82 */ /* 0x006e620000000a00 */
[----:B0-----:R-:W-:Y:S01]  /*0a80*/  VIADD R13, R2, UR4 ;  /* 0x00000004020d7c36 */ /* 0x001fe20008000000 */
[----:B------:R-:W0:Y:S01]  /*0a90*/  LDCU UR7, c[0x0][0x380] ;  /* 0x00007000ff0777ac */ /* 0x000e220008000800 */
[----:B------:R-:W-:-:S05]  /*0aa0*/  UIADD3 UR6, UPT, UPT, -UR6, URZ, URZ ;  /* 0x000000ff06067290 */ /* 0x000fca000fffe1ff */
[----:B------:R-:W2:Y:S08]  /*0ab0*/  LDC.64 R6, c[0x0][0x3c0] ;  /* 0x0000f000ff067b82 */ /* 0x000eb00000000a00 */
[----:B------:R-:W0:Y:S02]  /*0ac0*/  LDC.64 R4, c[0x0][0x3a0] ;  /* 0x0000e800ff047b82 */ /* 0x000e240000000a00 */
.L_x_366:
[----:B0-----:R-:W-:-:S06]  /*0ad0*/  IMAD.WIDE R10, R13, 0x4, R4 ;  /* 0x000000040d0a7825 */ /* 0x001fcc00078e0204 */
[----:B------:R-:W5:Y:S01]  /*0ae0*/  LDG.E R11, desc[UR12][R10.64] ;  /* 0x0000000c0a0b7981 */ /* 0x000f62000c1e1900 */
[----:B------:R-:W-:Y:S01]  /*0af0*/  UIADD3 UR6, UPT, UPT, UR6, 0x1, URZ ;  /* 0x0000000106067890 */ /* 0x000fe2000fffe0ff */
[----:B------:R-:W-:Y:S03]  /*0b00*/  BSSY.RECONVERGENT B0, `(.L_x_364) ;  /* 0x000000e000007945 */ /* 0x000fe60003800200 */
[----:B------:R-:W-:Y:S01]  /*0b10*/  UISETP.NE.AND UP0, UPT, UR6, URZ, UPT ;  /* 0x000000ff0600728c */ /* 0x000fe2000bf05270 */
        /* <DEDUP_REMOVED lines=9> */
[----:B------:R-:W3:Y:S02]  /*0bb0*/  LDG.E R2, desc[UR12][R10.64] ;  /* 0x0000000c0a027981 */ /* 0x000ee4000c1e1900 */
[----:B---34-:R-:W-:-:S05]  /*0bc0*/  FADD R15, R2, 1 ;  /* 0x3f800000020f7421 */ /* 0x018fca0000000000 */
[----:B------:R0:W-:Y:S02]  /*0bd0*/  STG.E desc[UR12][R10.64], R15 ;  /* 0x0000000f0a007986 */ /* 0x0001e4000c10190c */
.L_x_365:
[----:B------:R-:W-:Y:S05]  /*0be0*/  BSYNC.RECONVERGENT B0 ;  /* 0x0000000000007941 */ /* 0x000fea0003800200 */
.L_x_364:
[----:B------:R-:W-:Y:S01]  /*0bf0*/  VIADD R13, R13, 0x1 ;  /* 0x000000010d0d7836 */ /* 0x000fe20000000000 */
[----:B------:R-:W-:Y:S06]  /*0c00*/  BRA.U UP0, `(.L_x_366) ;  /* 0xfffffffd00b07547 */ /* 0x000fec000b83ffff */
.L_x_345:
[----:B------:R-:W-:Y:S01]  /*0c10*/  UISETP.GE.AND UP0, UPT, UR5, 0x1, UPT ;  /* 0x000000010500788c */ /* 0x000fe2000bf06270 */
[----:B------:R-:W-:Y:S01]  /*0c20*/  PLOP3.LUT P0, PT, PT, PT, PT, 0x8, 0x80 ;  /* 0x000000000080781c */ /* 0x000fe20003f0e170 */
[----:B-12---:R-:W-:Y:S02]  /*0c30*/  IMAD.MOV.U32 R6, RZ, RZ, -0x1 ;  /* 0xffffffffff067424 */ /* 0x006fe400078e00ff */
[----:B------:R-:W-:-:S05]  /*0c40*/  IMAD.MOV.U32 R7, RZ, RZ, -0x1 ;  /* 0xffffffffff077424 */ /* 0x000fca00078e00ff */
[----:B------:R-:W-:Y:S05]  /*0c50*/  BRA.U !UP0, `(.L_x_367) ;  /* 0x0000000d08107547 */ /* 0x000fea000b800000 */
[----:B------:R-:W-:Y:S02]  /*0c60*/  UISETP.LT.AND UP0, UPT, UR9, 0x1, UPT ;  /* 0x000000010900788c */ /* 0x000fe4000bf01270 */
[----:B------:R-:W-:Y:S02]  /*0c70*/  IMAD R8, R0, UR9, RZ ;  /* 0x0000000900087c24 */ /* 0x000fe4000f8e02ff */
[----:B------:R-:W-:Y:S01]  /*0c80*/  IMAD.MOV.U32 R6, RZ, RZ, -0x1 ;  /* 0xffffffffff067424 */ /* 0x000fe200078e00ff */
[----:B------:R-:W-:Y:S01]  /*0c90*/  USEL UR4, UR9, 0x1, !UP0 ;  /* 0x0000000109047887 */ /* 0x000fe2000c000000 */
[----:B------:R-:W-:Y:S01]  /*0ca0*/  IMAD.MOV.U32 R7, RZ, RZ, RZ ;  /* 0x000000ffff077224 */ /* 0x000fe200078e00ff */
[----:B------:R-:W-:Y:S01]  /*0cb0*/  UISETP.GE.AND UP0, UPT, UR9, 0x10, UPT ;  /* 0x000000100900788c */ /* 0x000fe2000bf06270 */
[----:B------:R-:W-:Y:S01]  /*0cc0*/  IMAD.MOV.U32 R9, RZ, RZ, -0x1 ;  /* 0xffffffffff097424 */ /* 0x000fe200078e00ff */
[----:B------:R-:W-:-:S04]  /*0cd0*/  ULOP3.LUT UR5, UR4, 0xf, URZ, 0xc0, !UPT ;  /* 0x0000000f04057892 */ /* 0x000fc8000f8ec0ff */
[----:B------:R-:W-:-:S03]  /*0ce0*/  UISETP.NE.AND UP1, UPT, UR5, URZ, UPT ;  /* 0x000000ff0500728c */ /* 0x000fc6000bf25270 */
[----:B------:R-:W-:Y:S08]  /*0cf0*/  BRA.U !UP0, `(.L_x_368) ;  /* 0x00000005086c7547 */ /* 0x000ff0000b800000 */
[----:B------:R-:W1:Y:S01]  /*0d00*/  LDC.64 R2, c[0x0][0x3c0] ;  /* 0x0000f000ff027b82 */ /* 0x000e620000000a00 */
[----:B------:R-:W-:Y:S01]  /*0d10*/  ULOP3.LUT UR6, UR4, 0x7ffffff0, URZ, 0xc0, !UPT ;  /* 0x7ffffff004067892 */ /* 0x000fe2000f8ec0ff */
[----:B------:R-:W-:Y:S02]  /*0d20*/  IMAD.MOV.U32 R6, RZ, RZ, -0x1 ;  /* 0xffffffffff067424 */ /* 0x000fe400078e00ff */
[----:B0-----:R-:W-:Y:S02]  /*0d30*/  IMAD.MOV.U32 R10, RZ, RZ, RZ ;  /* 0x000000ffff0a7224 */ /* 0x001fe400078e00ff */
[----:B------:R-:W-:Y:S02]  /*0d40*/  IMAD.MOV.U32 R11, RZ, RZ, R8 ;  /* 0x000000ffff0b7224 */ /* 0x000fe400078e0008 */
[----:B------:R-:W-:-:S07]  /*0d50*/  IMAD.U32 R7, RZ, RZ, UR6 ;  /* 0x00000006ff077e24 */ /* 0x000fce000f8e00ff */
.L_x_369:
[----:B-1----:R-:W-:-:S05]  /*0d60*/  IMAD.WIDE R4, R11, 0x4, R2 ;  /* 0x000000040b047825 */ /* 0x002fca00078e0202 */
[----:B------:R-:W2:Y:S04]  /*0d70*/  LDG.E R21, desc[UR12][R4.64] ;  /* 0x0000000c04157981 */ /* 0x000ea8000c1e1900 */
[----:B------:R-:W5:Y:S04]  /*0d80*/  LDG.E R22, desc[UR12][R4.64+0x4] ;  /* 0x0000040c04167981 */ /* 0x000f68000c1e1900 */
[----:B------:R-:W5:Y:S04]  /*0d90*/  LDG.E R23, desc[UR12][R4.64+0x8] ;  /* 0x0000080c04177981 */ /* 0x000f68000c1e1900 */
[----:B------:R-:W5:Y:S04]  /*0da0*/  LDG.E R24, desc[UR12][R4.64+0xc] ;  /* 0x00000c0c04187981 */ /* 0x000f68000c1e1900 */
[----:B------:R-:W5:Y:S04]  /*0db0*/  LDG.E R17, desc[UR12][R4.64+0x10] ;  /* 0x0000100c04117981 */ /* 0x000f68000c1e1900 */
[----:B------:R-:W5:Y:S04]  /*0dc0*/  LDG.E R16, desc[UR12][R4.64+0x14] ;  /* 0x0000140c04107981 */ /* 0x000f68000c1e1900 */
[----:B---34-:R-:W3:Y:S04]  /*0dd0*/  LDG.E R15, desc[UR12][R4.64+0x18] ;  /* 0x0000180c040f7981 */ /* 0x018ee8000c1e1900 */
[----:B------:R-:W4:Y:S04]  /*0de0*/  LDG.E R12, desc[UR12][R4.64+0x1c] ;  /* 0x00001c0c040c7981 */ /* 0x000f28000c1e1900 */
[----:B------:R-:W4:Y:S04]  /*0df0*/  LDG.E R13, desc[UR12][R4.64+0x20] ;  /* 0x0000200c040d7981 */ /* 0x000f28000c1e1900 */
[----:B------:R-:W4:Y:S01]  /*0e00*/  LDG.E R14, desc[UR12][R4.64+0x24] ;  /* 0x0000240c040e7981 */ /* 0x000f22000c1e1900 */
[----:B------:R-:W-:-:S04]  /*0e10*/  I2FP.F32.S32 R18, R9 ;  /* 0x0000000900127245 */ /* 0x000fc80000201400 */
[----:B--2---:R-:W-:Y:S02]  /*0e20*/  FSETP.GT.AND P1, PT, R21, R18, PT ;  /* 0x000000121500720b */ /* 0x004fe40003f24000 */
[----:B------:R-:W2:Y:S11]  /*0e30*/  LDG.E R18, desc[UR12][R4.64+0x28] ;  /* 0x0000280c04127981 */ /* 0x000eb6000c1e1900 */
[----:B------:R0:W1:Y:S02]  /*0e40*/  @P1 F2I.TRUNC.NTZ R9, R21 ;  /* 0x0000001500091305 */ /* 0x000064000020f100 */
[----:B0-----:R-:W2:Y:S01]  /*0e50*/  LDG.E R21, desc[UR12][R4.64+0x34] ;  /* 0x0000340c04157981 */ /* 0x001ea2000c1e1900 */
[----:B-1----:R-:W-:-:S04]  /*0e60*/  I2FP.F32.S32 R19, R9 ;  /* 0x0000000900137245 */ /* 0x002fc80000201400 */
[----:B-----5:R-:W-:Y:S02]  /*0e70*/  FSETP.GT.AND P0, PT, R22, R19, PT ;  /* 0x000000131600720b */ /* 0x020fe40003f04000 */
[----:B------:R-:W5:Y:S11]  /*0e80*/  LDG.E R19, desc[UR12][R4.64+0x2c] ;  /* 0x00002c0c04137981 */ /* 0x000f76000c1e1900 */
[----:B------:R0:W1:Y:S02]  /*0e90*/  @P0 F2I.TRUNC.NTZ R9, R22 ;  /* 0x0000001600090305 */ /* 0x000064000020f100 */
[----:B0-----:R-:W5:Y:S01]  /*0ea0*/  LDG.E R22, desc[UR12][R4.64+0x38] ;  /* 0x0000380c04167981 */ /* 0x001f62000c1e1900 */
[----:B-1----:R-:W-:-:S04]  /*0eb0*/  I2FP.F32.S32 R20, R9 ;  /* 0x0000000900147245 */ /* 0x002fc80000201400 */
[----:B------:R-:W-:Y:S02]  /*0ec0*/  FSETP.GT.AND P4, PT, R23, R20, PT ;  /* 0x000000141700720b */ /* 0x000fe40003f84000 */
[----:B------:R-:W5:Y:S11]  /*0ed0*/  LDG.E R20, desc[UR12][R4.64+0x30] ;  /* 0x0000300c04147981 */ /* 0x000f76000c1e1900 */
[----:B------:R0:W1:Y:S02]  /*0ee0*/  @P4 F2I.TRUNC.NTZ R9, R23 ;  /* 0x0000001700094305 */ /* 0x000064000020f100 */
[----:B0-----:R0:W5:Y:S01]  /*0ef0*/  LDG.E R23, desc[UR12][R4.64+0x3c] ;  /* 0x00003c0c04177981 */ /* 0x001162000c1e1900 */
[----:B-1----:R-:W-:-:S04]  /*0f00*/  I2FP.F32.S32 R25, R9 ;  /* 0x0000000900197245 */ /* 0x002fc80000201400 */
[----:B------:R-:W-:-:S13]  /*0f10*/  FSETP.GT.AND P3, PT, R24, R25, PT ;  /* 0x000000191800720b */ /* 0x000fda0003f64000 */
[----:B------:R-:W1:Y:S02]  /*0f20*/  @P3 F2I.TRUNC.NTZ R9, R24 ;  /* 0x0000001800093305 */ /* 0x000e64000020f100 */
[----:B-1----:R-:W-:-:S04]  /*0f30*/  I2FP.F32.S32 R26, R9 ;  /* 0x00000009001a7245 */ /* 0x002fc80000201400 */
[----:B------:R-:W-:-:S13]  /*0f40*/  FSETP.GT.AND P6, PT, R17, R26, PT ;  /* 0x0000001a1100720b */ /* 0x000fda0003fc4000 */
[----:B------:R-:W1:Y:S02]  /*0f50*/  @P6 F2I.TRUNC.NTZ R9, R17 ;  /* 0x0000001100096305 */ /* 0x000e64000020f100 */
[----:B-1----:R-:W-:-:S04]  /*0f60*/  I2FP.F32.S32 R25, R9 ;  /* 0x0000000900197245 */ /* 0x002fc80000201400 */
[----:B------:R-:W-:-:S13]  /*0f70*/  FSETP.GT.AND P5, PT, R16, R25, PT ;  /* 0x000000191000720b */ /* 0x000fda0003fa4000 */
[----:B------:R-:W1:Y:S02]  /*0f80*/  @P5 F2I.TRUNC.NTZ R9, R16 ;  /* 0x0000001000095305 */ /* 0x000e64000020f100 */
[----:B-1----:R-:W-:-:S04]  /*0f90*/  I2FP.F32.S32 R26, R9 ;  /* 0x00000009001a7245 */ /* 0x002fc80000201400 */
[----:B---3--:R-:W-:-:S13]  /*0fa0*/  FSETP.GT.AND P2, PT, R15, R26, PT ;  /* 0x0000001a0f00720b */ /* 0x008fda0003f44000 */
[----:B------:R-:W1:Y:S01]  /*0fb0*/  @P2 F2I.TRUNC.NTZ R9, R15 ;  /* 0x0000000f00092305 */ /* 0x000e62000020f100 */
[----:B------:R-:W-:Y:S02]  /*0fc0*/  SEL R6, R10, R6, P1 ;  /* 0x000000060a067207 */ /* 0x000fe40000800000 */
[----:B-1----:R-:W-:-:S04]  /*0fd0*/  I2FP.F32.S32 R25, R9 ;  /* 0x0000000900197245 */ /* 0x002fc80000201400 */
[----:B----4-:R-:W-:-:S13]  /*0fe0*/  FSETP.GT.AND P1, PT, R12, R25, PT ;  /* 0x000000190c00720b */ /* 0x010fda0003f24000 */
[----:B------:R-:W1:Y:S01]  /*0ff0*/  @P1 F2I.TRUNC.NTZ R9, R12 ;  /* 0x0000000c00091305 */ /* 0x000e62000020f100 */
[----:B------:R-:W-:Y:S01]  /*1000*/  @P0 VIADD R6, R10, 0x1 ;  /* 0x000000010a060836 */ /* 0x000fe20000000000 */
[----:B-1----:R-:W-:-:S04]  /*1010*/  I2FP.F32.S32 R24, R9 ;  /* 0x0000000900187245 */ /* 0x002fc80000201400 */
[----:B------:R-:W-:-:S13]  /*1020*/  FSETP.GT.AND P0, PT, R13, R24, PT ;  /* 0x000000180d00720b */ /* 0x000fda0003f04000 */
[----:B------:R-:W0:Y:S01]  /*1030*/  @P0 F2I.TRUNC.NTZ R9, R13 ;  /* 0x0000000d00090305 */ /* 0x000e22000020f100 */
[----:B------:R-:W-:Y:S01]  /*1040*/  @P4 VIADD R6, R10, 0x2 ;  /* 0x000000020a064836 */ /* 0x000fe20000000000 */
[----:B0-----:R-:W-:-:S04]  /*1050*/  I2FP.F32.S32 R5, R9 ;  /* 0x0000000900057245 */ /* 0x001fc80000201400 */
[----:B------:R-:W-:-:S13]  /*1060*/  FSETP.GT.AND P4, PT, R14, R5, PT ;  /* 0x000000050e00720b */ /* 0x000fda0003f84000 */
[----:B------:R-:W0:Y:S01]  /*1070*/  @P4 F2I.TRUNC.NTZ R9, R14 ;  /* 0x0000000e00094305 */ /* 0x000e22000020f100 */
[----:B------:R-:W-:Y:S01]  /*1080*/  @P3 VIADD R6, R10, 0x3 ;  /* 0x000000030a063836 */ /* 0x000fe20000000000 */
[----:B0-----:R-:W-:-:S04]  /*1090*/  I2FP.F32.S32 R5, R9 ;  /* 0x0000000900057245 */ /* 0x001fc80000201400 */
[----:B--2---:R-:W-:-:S13]  /*10a0*/  FSETP.GT.AND P3, PT, R18, R5, PT ;  /* 0x000000051200720b */ /* 0x004fda0003f64000 */
[----:B------:R-:W0:Y:S01]  /*10b0*/  @P3 F2I.TRUNC.NTZ R9, R18 ;  /* 0x0000001200093305 */ /* 0x000e22000020f100 */
[----:B------:R-:W-:Y:S01]  /*10c0*/  @P6 VIADD R6, R10, 0x4 ;  /* 0x000000040a066836 */ /* 0x000fe20000000000 */
[----:B0-----:R-:W-:-:S04]  /*10d0*/  I2FP.F32.S32 R4, R9 ;  /* 0x0000000900047245 */ /* 0x001fc80000201400 */
[----:B-----5:R-:W-:-:S13]  /*10e0*/  FSETP.GT.AND P6, PT, R19, R4, PT ;  /* 0x000000041300720b */ /* 0x020fda0003fc4000 */
[----:B------:R-:W0:Y:S01]  /*10f0*/  @P6 F2I.TRUNC.NTZ R9, R19 ;  /* 0x0000001300096305 */ /* 0x000e22000020f100 */
[----:B------:R-:W-:Y:S01]  /*1100*/  @P5 VIADD R6, R10, 0x5 ;  /* 0x000000050a065836 */ /* 0x000fe20000000000 */
[----:B0-----:R-:W-:-:S04]  /*1110*/  I2FP.F32.S32 R5, R9 ;  /* 0x0000000900057245 */ /* 0x001fc80000201400 */
[----:B------:R-:W-:-:S13]  /*1120*/  FSETP.GT.AND P5, PT, R20, R5, PT ;  /* 0x000000051400720b */ /* 0x000fda0003fa4000 */
[----:B------:R-:W0:Y:S01]  /*1130*/  @P5 F2I.TRUNC.NTZ R9, R20 ;  /* 0x0000001400095305 */ /* 0x000e22000020f100 */
[----:B------:R-:W-:Y:S02]  /*1140*/  @P2 IADD3 R6, PT, PT, R10, 0x6, RZ ;  /* 0x000000060a062810 */ /* 0x000fe40007ffe0ff */
[----:B0-----:R-:W-:-:S04]  /*1150*/  I2FP.F32.S32 R4, R9 ;  /* 0x0000000900047245 */ /* 0x001fc80000201400 */
[----:B------:R-:W-:-:S13]  /*1160*/  FSETP.GT.AND P2, PT, R21, R4, PT ;  /* 0x000000041500720b */ /* 0x000fda0003f44000 */
[----:B------:R-:W0:Y:S01]  /*1170*/  @P2 F2I.TRUNC.NTZ R9, R21 ;  /* 0x0000001500092305 */ /* 0x000e22000020f100 */
[----:B------:R-:W-:Y:S01]  /*1180*/  @P1 VIADD R6, R10, 0x7 ;  /* 0x000000070a061836 */ /* 0x000fe20000000000 */
[----:B0-----:R-:W-:-:S04]  /*1190*/  I2FP.F32.S32 R5, R9 ;  /* 0x0000000900057245 */ /* 0x001fc80000201400 */
[----:B------:R-:W-:-:S13]  /*11a0*/  FSETP.GT.AND P1, PT, R22, R5, PT ;  /* 0x000000051600720b */ /* 0x000fda0003f24000 */
[----:B------:R-:W0:Y:S01]  /*11b0*/  @P1 F2I.TRUNC.NTZ R9, R22 ;  /* 0x0000001600091305 */ /* 0x000e22000020f100 */
[C---:B------:R-:W-:Y:S02]  /*11c0*/  @P0 VIADD R6, R10.reuse, 0x8 ;  /* 0x000000080a060836 */ /* 0x040fe40000000000 */
[----:B------:R-:W-:Y:S01]  /*11d0*/  @P4 VIADD R6, R10, 0x9 ;  /* 0x000000090a064836 */ /* 0x000fe20000000000 */
[----:B0-----:R-:W-:-:S04]  /*11e0*/  I2FP.F32.S32 R4, R9 ;  /* 0x0000000900047245 */ /* 0x001fc80000201400 */
[----:B------:R-:W-:Y:S01]  /*11f0*/  FSETP.GT.AND P0, PT, R23, R4, PT ;  /* 0x000000041700720b */ /* 0x000fe20003f04000 */
[C---:B------:R-:W-:Y:S02]  /*1200*/  @P3 VIADD R6, R10.reuse, 0xa ;  /* 0x0000000a0a063836 */ /* 0x040fe40000000000 */
[C---:B------:R-:W-:Y:S02]  /*1210*/  @P6 VIADD R6, R10.reuse, 0xb ;  /* 0x0000000b0a066836 */ /* 0x040fe40000000000 */
[C---:B------:R-:W-:Y:S02]  /*1220*/  @P5 VIADD R6, R10.reuse, 0xc ;  /* 0x0000000c0a065836 */ /* 0x040fe40000000000 */
[C---:B------:R-:W-:Y:S02]  /*1230*/  @P2 VIADD R6, R10.reuse, 0xd ;  /* 0x0000000d0a062836 */ /* 0x040fe40000000000 */
[----:B------:R-:W-:-:S04]  /*1240*/  @P1 VIADD R6, R10, 0xe ;  /* 0x0000000e0a061836 */ /* 0x000fc80000000000 */
[C---:B------:R-:W-:Y:S02]  /*1250*/  @P0 VIADD R6, R10.reuse, 0xf ;  /* 0x0000000f0a060836 */ /* 0x040fe40000000000 */
[----:B------:R-:W-:Y:S01]  /*1260*/  VIADD R10, R10, 0x10 ;  /* 0x000000100a0a7836 */ /* 0x000fe20000000000 */
[----:B------:R2:W0:Y:S04]  /*1270*/  @P0 F2I.TRUNC.NTZ R9, R23 ;  /* 0x0000001700090305 */ /* 0x000428000020f100 */
[----:B------:R-:W-:Y:S01]  /*1280*/  ISETP.NE.AND P0, PT, R10, R7, PT ;  /* 0x000000070a00720c */ /* 0x000fe20003f05270 */
[----:B------:R-:W-:-:S12]  /*1290*/  VIADD R11, R11, 0x10 ;  /* 0x000000100b0b7836 */ /* 0x000fd80000000000 */
[----:B0-2---:R-:W-:Y:S05]  /*12a0*/  @P0 BRA `(.L_x_369) ;  /* 0xfffffff800ac0947 */ /* 0x005fea000383ffff */
.L_x_368:
[----:B------:R-:W-:Y:S05]  /*12b0*/  BRA.U !UP1, `(.L_x_370) ;  /* 0x0000000509707547 */ /* 0x000fea000b800000 */
[----:B------:R-:W-:Y:S02]  /*12c0*/  UISETP.GE.U32.AND UP0, UPT, UR5, 0x8, UPT ;  /* 0x000000080500788c */ /* 0x000fe4000bf06070 */
[----:B------:R-:W-:-:S04]  /*12d0*/  ULOP3.LUT UR6, UR4, 0x7, URZ, 0xc0, !UPT ;  /* 0x0000000704067892 */ /* 0x000fc8000f8ec0ff */
[----:B------:R-:W-:-:S03]  /*12e0*/  UISETP.NE.AND UP1, UPT, UR6, URZ, UPT ;  /* 0x000000ff0600728c */ /* 0x000fc6000bf25270 */
[----:B------:R-:W-:Y:S08]  /*12f0*/  BRA.U !UP0, `(.L_x_371) ;  /* 0x0000000108b07547 */ /* 0x000ff0000b800000 */
[----:B------:R-:W1:Y:S01]  /*1300*/  LDC.64 R2, c[0x0][0x3c0] ;  /* 0x0000f000ff027b82 */ /* 0x000e620000000a00 */
[----:B------:R-:W-:-:S04]  /*1310*/  IMAD.IADD R5, R8, 0x1, R7 ;  /* 0x0000000108057824 */ /* 0x000fc800078e0207 */
[----:B-1----:R-:W-:-:S05]  /*1320*/  IMAD.WIDE R2, R5, 0x4, R2 ;  /* 0x0000000405027825 */ /* 0x002fca00078e0202 */
[----:B------:R-:W2:Y:S04]  /*1330*/  LDG.E R4, desc[UR12][R2.64] ;  /* 0x0000000c02047981 */ /* 0x000ea8000c1e1900 */
[----:B0-----:R-:W5:Y:S04]  /*1340*/  LDG.E R10, desc[UR12][R2.64+0x4] ;  /* 0x0000040c020a7981 */ /* 0x001f68000c1e1900 */
[----:B------:R-:W5:Y:S04]  /*1350*/  LDG.E R11, desc[UR12][R2.64+0x8] ;  /* 0x0000080c020b7981 */ /* 0x000f68000c1e1900 */
[----:B------:R-:W5:Y:S04]  /*1360*/  LDG.E R13, desc[UR12][R2.64+0xc] ;  /* 0x00000c0c020d7981 */ /* 0x000f68000c1e1900 */
[----:B---34-:R-:W3:Y:S04]  /*1370*/  LDG.E R14, desc[UR12][R2.64+0x10] ;  /* 0x0000100c020e7981 */ /* 0x018ee8000c1e1900 */
[----:B------:R-:W4:Y:S04]  /*1380*/  LDG.E R15, desc[UR12][R2.64+0x14] ;  /* 0x0000140c020f7981 */ /* 0x000f28000c1e1900 */
[----:B------:R-:W4:Y:S04]  /*1390*/  LDG.E R16, desc[UR12][R2.64+0x18] ;  /* 0x0000180c02107981 */ /* 0x000f28000c1e1900 */
[----:B------:R0:W4:Y:S01]  /*13a0*/  LDG.E R17, desc[UR12][R2.64+0x1c] ;  /* 0x00001c0c02117981 */ /* 0x000122000c1e1900 */
[----:B------:R-:W-:-:S04]  /*13b0*/  I2FP.F32.S32 R5, R9 ;  /* 0x0000000900057245 */ /* 0x000fc80000201400 */
[----:B--2---:R-:W-:-:S04]  /*13c0*/  FSETP.GT.AND P3, PT, R4, R5, PT ;  /* 0x000000050400720b */ /* 0x004fc80003f64000 */
[----:B------:R-:W-:-:S09]  /*13d0*/  SEL R6, R7, R6, P3 ;  /* 0x0000000607067207 */ /* 0x000fd20001800000 */
[----:B------:R-:W1:Y:S02]  /*13e0*/  @P3 F2I.TRUNC.NTZ R9, R4 ;  /* 0x0000000400093305 */ /* 0x000e64000020f100 */
[----:B-1----:R-:W-:-:S04]  /*13f0*/  I2FP.F32.S32 R5, R9 ;  /* 0x0000000900057245 */ /* 0x002fc80000201400 */
[----:B-----5:R-:W-:-:S13]  /*1400*/  FSETP.GT.AND P4, PT, R10, R5, PT ;  /* 0x000000050a00720b */ /* 0x020fda0003f84000 */
[----:B------:R-:W1:Y:S01]  /*1410*/  @P4 F2I.TRUNC.NTZ R9, R10 ;  /* 0x0000000a00094305 */ /* 0x000e62000020f100 */
[----:B------:R-:W-:Y:S01]  /*1420*/  @P4 VIADD R6, R7, 0x1 ;  /* 0x0000000107064836 */ /* 0x000fe20000000000 */
[----:B-1----:R-:W-:-:S04]  /*1430*/  I2FP.F32.S32 R12, R9 ;  /* 0x00000009000c7245 */ /* 0x002fc80000201400 */
[----:B------:R-:W-:-:S13]  /*1440*/  FSETP.GT.AND P5, PT, R11, R12, PT ;  /* 0x0000000c0b00720b */ /* 0x000fda0003fa4000 */
[----:B------:R-:W1:Y:S01]  /*1450*/  @P5 F2I.TRUNC.NTZ R9, R11 ;  /* 0x0000000b00095305 */ /* 0x000e62000020f100 */
[----:B------:R-:W-:Y:S01]  /*1460*/  @P5 VIADD R6, R7, 0x2 ;  /* 0x0000000207065836 */ /* 0x000fe20000000000 */
[----:B-1----:R-:W-:-:S04]  /*1470*/  I2FP.F32.S32 R12, R9 ;  /* 0x00000009000c7245 */ /* 0x002fc80000201400 */
[----:B------:R-:W-:-:S13]  /*1480*/  FSETP.GT.AND P6, PT, R13, R12, PT ;  /* 0x0000000c0d00720b */ /* 0x000fda0003fc4000 */
[----:B------:R-:W0:Y:S01]  /*1490*/  @P6 F2I.TRUNC.NTZ R9, R13 ;  /* 0x0000000d00096305 */ /* 0x000e22000020f100 */
[----:B------:R-:W-:Y:S02]  /*14a0*/  @P6 IADD3 R6, PT, PT, R7, 0x3, RZ ;  /* 0x0000000307066810 */ /* 0x000fe40007ffe0ff */
[----:B0-----:R-:W-:-:S04]  /*14b0*/  I2FP.F32.S32 R3, R9 ;  /* 0x0000000900037245 */ /* 0x001fc80000201400 */
[----:B---3--:R-:W-:-:S13]  /*14c0*/  FSETP.GT.AND P2, PT, R14, R3, PT ;  /* 0x000000030e00720b */ /* 0x008fda0003f44000 */
[----:B------:R-:W0:Y:S01]  /*14d0*/  @P2 F2I.TRUNC.NTZ R9, R14 ;  /* 0x0000000e00092305 */ /* 0x000e22000020f100 */
[----:B------:R-:W-:Y:S01]  /*14e0*/  @P2 VIADD R6, R7, 0x4 ;  /* 0x0000000407062836 */ /* 0x000fe20000000000 */
[----:B0-----:R-:W-:-:S04]  /*14f0*/  I2FP.F32.S32 R2, R9 ;  /* 0x0000000900027245 */ /* 0x001fc80000201400 */
[----:B----4-:R-:W-:-:S13]  /*1500*/  FSETP.GT.AND P1, PT, R15, R2, PT ;  /* 0x000000020f00720b */ /* 0x010fda0003f24000 */
[----:B------:R-:W0:Y:S01]  /*1510*/  @P1 F2I.TRUNC.NTZ R9, R15 ;  /* 0x0000000f00091305 */ /* 0x000e22000020f100 */
[----:B------:R-:W-:Y:S01]  /*1520*/  @P1 VIADD R6, R7, 0x5 ;  /* 0x0000000507061836 */ /* 0x000fe20000000000 */
[----:B0-----:R-:W-:-:S04]  /*1530*/  I2FP.F32.S32 R3, R9 ;  /* 0x0000000900037245 */ /* 0x001fc80000201400 */
[----:B------:R-:W-:-:S13]  /*1540*/  FSETP.GT.AND P0, PT, R16, R3, PT ;  /* 0x000000031000720b */ /* 0x000fda0003f04000 */
[----:B------:R-:W0:Y:S01]  /*1550*/  @P0 F2I.TRUNC.NTZ R9, R16 ;  /* 0x0000001000090305 */ /* 0x000e22000020f100 */
[----:B------:R-:W-:Y:S01]  /*1560*/  @P0 VIADD R6, R7, 0x6 ;  /* 0x0000000607060836 */ /* 0x000fe20000000000 */
[----:B0-----:R-:W-:-:S04]  /*1570*/  I2FP.F32.S32 R2, R9 ;  /* 0x0000000900027245 */ /* 0x001fc80000201400 */
[----:B------:R-:W-:-:S13]  /*1580*/  FSETP.GT.AND P3, PT, R17, R2, PT ;  /* 0x000000021100720b */ /* 0x000fda0003f64000 */
[----:B------:R1:W2:Y:S01]  /*1590*/  @P3 F2I.TRUNC.NTZ R9, R17 ;  /* 0x0000001100093305 */ /* 0x0002a2000020f100 */
[C---:B------:R-:W-:Y:S02]  /*15a0*/  @P3 VIADD R6, R7.reuse, 0x7 ;  /* 0x0000000707063836 */ /* 0x040fe40000000000 */
[----:B------:R-:W-:-:S07]  /*15b0*/  VIADD R7, R7, 0x8 ;  /* 0x0000000807077836 */ /* 0x000fce0000000000 */
.L_x_371:
[----:B------:R-:W-:Y:S05]  /*15c0*/  BRA.U !UP1, `(.L_x_370) ;  /* 0x0000000109ac7547 */ /* 0x000fea000b800000 */
[----:B------:R-:W-:Y:S02]  /*15d0*/  UISETP.GE.U32.AND UP0, UPT, UR6, 0x4, UPT ;  /* 0x000000040600788c */ /* 0x000fe4000bf06070 */
[----:B------:R-:W-:-:S04]  /*15e0*/  ULOP3.LUT UR4, UR4, 0x3, URZ, 0xc0, !UPT ;  /* 0x0000000304047892 */ /* 0x000fc8000f8ec0ff */
[----:B------:R-:W-:-:S03]  /*15f0*/  UISETP.NE.AND UP1, UPT, UR4, URZ, UPT ;  /* 0x000000ff0400728c */ /* 0x000fc6000bf25270 */
[----:B------:R-:W-:Y:S08]  /*1600*/  BRA.U !UP0, `(.L_x_372) ;  /* 0x0000000108607547 */ /* 0x000ff0000b800000 */
[----:B------:R-:W5:Y:S01]  /*1610*/  LDC.64 R2, c[0x0][0x3c0] ;  /* 0x0000f000ff027b82 */ /* 0x000f620000000a00 */
[----:B------:R-:W-:-:S04]  /*1620*/  IMAD.IADD R5, R8, 0x1, R7 ;  /* 0x0000000108057824 */ /* 0x000fc800078e0207 */
[----:B-----5:R-:W-:-:S05]  /*1630*/  IMAD.WIDE R2, R5, 0x4, R2 ;  /* 0x0000000405027825 */ /* 0x020fca00078e0202 */
[----:B------:R-:W5:Y:S04]  /*1640*/  LDG.E R4, desc[UR12][R2.64] ;  /* 0x0000000c02047981 */ /* 0x000f68000c1e1900 */
[----:B0-----:R-:W3:Y:S04]  /*1650*/  LDG.E R10, desc[UR12][R2.64+0x4] ;  /* 0x0000040c020a7981 */ /* 0x001ee8000c1e1900 */
[----:B------:R-:W4:Y:S04]  /*1660*/  LDG.E R11, desc[UR12][R2.64+0x8] ;  /* 0x0000080c020b7981 */ /* 0x000f28000c1e1900 */
[----:B------:R-:W4:Y:S01]  /*1670*/  LDG.E R13, desc[UR12][R2.64+0xc] ;  /* 0x00000c0c020d7981 */ /* 0x000f22000c1e1900 */
[----:B--2---:R-:W-:-:S04]  /*1680*/  I2FP.F32.S32 R5, R9 ;  /* 0x0000000900057245 */ /* 0x004fc80000201400 */
[----:B-----5:R-:W-:-:S04]  /*1690*/  FSETP.GT.AND P0, PT, R4, R5, PT ;  /* 0x000000050400720b */ /* 0x020fc80003f04000 */
[----:B------:R-:W-:-:S09]  /*16a0*/  SEL R6, R7, R6, P0 ;  /* 0x0000000607067207 */ /* 0x000fd20000000000 */
[----:B------:R-:W0:Y:S02]  /*16b0*/  @P0 F2I.TRUNC.NTZ R9, R4 ;  /* 0x0000000400090305 */ /* 0x000e24000020f100 */
        /* <DEDUP_REMOVED lines=10> */
[----:B------:R0:W2:Y:S01]  /*1760*/  @P3 F2I.TRUNC.NTZ R9, R13 ;  /* 0x0000000d00093305 */ /* 0x0000a2000020f100 */
[C---:B------:R-:W-:Y:S02]  /*1770*/  @P3 VIADD R6, R7.reuse, 0x3 ;  /* 0x0000000307063836 */ /* 0x040fe40000000000 */
[----:B------:R-:W-:-:S07]  /*1780*/  VIADD R7, R7, 0x4 ;  /* 0x0000000407077836 */ /* 0x000fce0000000000 */
.L_x_372:
[----:B------:R-:W-:Y:S05]  /*1790*/  BRA.U !UP1, `(.L_x_370) ;  /* 0x0000000109387547 */ /* 0x000fea000b800000 */
[----:B------:R-:W1:Y:S01]  /*17a0*/  LDC.64 R4, c[0x0][0x3c0] ;  /* 0x0000f000ff047b82 */ /* 0x000e620000000a00 */
[----:B0-----:R-:W-:Y:S01]  /*17b0*/  IMAD.IADD R11, R8, 0x1, R7 ;  /* 0x00000001080b7824 */ /* 0x001fe200078e0207 */
[----:B------:R-:W-:-:S12]  /*17c0*/  UIADD3 UR4, UPT, UPT, -UR4, URZ, URZ ;  /* 0x000000ff04047290 */ /* 0x000fd8000fffe1ff */
.L_x_373:
[----:B01----:R-:W-:-:S06]  /*17d0*/  IMAD.WIDE R2, R11, 0x4, R4 ;  /* 0x000000040b027825 */ /* 0x003fcc00078e0204 */
[----:B------:R-:W5:Y:S01]  /*17e0*/  LDG.E R2, desc[UR12][R2.64] ;  /* 0x0000000c02027981 */ /* 0x000f62000c1e1900 */
[----:B--2---:R-:W-:Y:S01]  /*17f0*/  I2FP.F32.S32 R13, R9 ;  /* 0x00000009000d7245 */ /* 0x004fe20000201400 */
[----:B------:R-:W-:Y:S01]  /*1800*/  UIADD3 UR4, UPT, UPT, UR4, 0x1, URZ ;  /* 0x0000000104047890 */ /* 0x000fe2000fffe0ff */
[----:B------:R-:W-:-:S03]  /*1810*/  VIADD R11, R11, 0x1 ;  /* 0x000000010b0b7836 */ /* 0x000fc60000000000 */
[----:B------:R-:W-:Y:S01]  /*1820*/  UISETP.NE.AND UP0, UPT, UR4, URZ, UPT ;  /* 0x000000ff0400728c */ /* 0x000fe2000bf05270 */
[----:B-----5:R-:W-:-:S04]  /*1830*/  FSETP.GT.AND P0, PT, R2, R13, PT ;  /* 0x0000000d0200720b */ /* 0x020fc80003f04000 */
[C---:B------:R-:W-:Y:S01]  /*1840*/  SEL R6, R7.reuse, R6, P0 ;  /* 0x0000000607067207 */ /* 0x040fe20000000000 */
[----:B------:R-:W-:-:S08]  /*1850*/  VIADD R7, R7, 0x1 ;  /* 0x0000000107077836 */ /* 0x000fd00000000000 */
[----:B------:R0:W1:Y:S01]  /*1860*/  @P0 F2I.TRUNC.NTZ R9, R2 ;  /* 0x0000000200090305 */ /* 0x000062000020f100 */
[----:B------:R-:W-:Y:S05]  /*1870*/  BRA.U UP0, `(.L_x_373) ;  /* 0xfffffffd00d47547 */ /* 0x000fea000b83ffff */
.L_x_370:
[----:B-12---:R-:W-:Y:S02]  /*1880*/  ISETP.GT.AND P0, PT, R9, RZ, PT ;  /* 0x000000ff0900720c */ /* 0x006fe40003f04270 */
[----:B------:R-:W-:-:S11]  /*1890*/  SHF.R.S32.HI R7, RZ, 0x1f, R6 ;  /* 0x0000001fff077819 */ /* 0x000fd60000011406 */
.L_x_367:
[----:B------:R-:W-:Y:S05]  /*18a0*/  @!P0 EXIT ;  /* 0x000000000000894d */ /* 0x000fea0003800000 */
[----:B------:R-:W1:Y:S01]  /*18b0*/  LDCU.64 UR4, c[0x0][0x3c8] ;  /* 0x00007900ff0477ac */ /* 0x000e620008000a00 */
[----:B0-----:R-:W0:Y:S01]  /*18c0*/  LDC.64 R2, c[0x0][0x388] ;  /* 0x0000e200ff027b82 */ /* 0x001e220000000a00 */
[C---:B-1----:R-:W-:Y:S01]  /*18d0*/  LEA R4, P0, R6.reuse, UR4, 0x2 ;  /* 0x0000000406047c11 */ /* 0x042fe2000f8010ff */
[----:B------:R-:W1:Y:S03]  /*18e0*/  LDCU UR4, c[0x0][0x390] ;  /* 0x00007200ff0477ac */ /* 0x000e660008000800 */
[----:B------:R-:W-:-:S03]  /*18f0*/  LEA.HI.X R5, R6, UR5, R7, 0x2, P0 ;  /* 0x0000000506057c11 */ /* 0x000fc600080f1407 */
[----:B------:R-:W1:Y:S03]  /*1900*/  LDC R7, c[0x0][0x398] ;  /* 0x0000e600ff077b82 */ /* 0x000e660000000800 */
[----:B------:R-:W2:Y:S01]  /*1910*/  LDG.E R5, desc[UR12][R4.64] ;  /* 0x0000000c04057981 */ /* 0x000ea2000c1e1900 */
[----:B-1----:R-:W-:-:S04]  /*1920*/  IMAD R7, R0, UR4, R7 ;  /* 0x0000000400077c24 */ /* 0x002fc8000f8e0207 */
[----:B0-----:R-:W-:-:S05]  /*1930*/  IMAD.WIDE R2, R7, 0x4, R2 ;  /* 0x0000000407027825 */ /* 0x001fca00078e0202 */
[----:B--2---:R-:W-:Y:S01]  /*1940*/  STG.E desc[UR12][R2.64], R5 ;  /* 0x0000000502007986 */ /* 0x004fe2000c10190c */
[----:B------:R-:W-:Y:S05]  /*1950*/  EXIT ;  /* 0x000000000000794d */ /* 0x000fea0003800000 */
.L_x_374:
        /* <DEDUP_REMOVED lines=10> */
.L_x_755:


//--------------------- .text._Z22getVertexFromMapKerneliPfiS_ --------------------------
	.section	.text._Z22getVertexFromMapKerneliPfiS_,"ax",@progbits
	.align	128
        .global         _Z22getVertexFromMapKerneliPfiS_
        .type           _Z22getVertexFromMapKerneliPfiS_,@function
        .size           _Z22getVertexFromMapKerneliPfiS_,(.L_x_756 - _Z22getVertexFromMapKerneliPfiS_)
        .other          _Z22getVertexFromMapKerneliPfiS_,@"STO_CUDA_ENTRY STV_DEFAULT"
_Z22getVertexFromMapKerneliPfiS_:
.text._Z22getVertexFromMapKerneliPfiS_:
        /* <DEDUP_REMOVED lines=9> */
[----:B------:R-:W1:Y:S01]  /*0090*/  LDCU UR6, c[0x0][0x390] ;  /* 0x00007200ff0677ac */ /* 0x000e620008000800 */
[----:B------:R-:W2:Y:S01]  /*00a0*/  LDCU.64 UR4, c[0x0][0x358] ;  /* 0x00006b00ff0477ac */ /* 0x000ea20008000a00 */
[----:B-1----:R-:W-:-:S04]  /*00b0*/  IMAD R5, R0, UR6, RZ ;  /* 0x0000000600057c24 */ /* 0x002fc8000f8e02ff */
[----:B0-----:R-:W-:Y:S02]  /*00c0*/  IMAD.WIDE R2, R5, 0x4, R2 ;  /* 0x0000000405027825 */ /* 0x001fe400078e0202 */
[----:B------:R-:W0:Y:S03]  /*00d0*/  LDC.64 R4, c[0x0][0x398] ;  /* 0x0000e600ff047b82 */ /* 0x000e260000000a00 */
[----:B--2---:R-:W2:Y:S01]  /*00e0*/  LDG.E R7, desc[UR4][R2.64] ;  /* 0x0000000402077981 */ /* 0x004ea2000c1e1900 */
[----:B------:R-:W-:-:S05]  /*00f0*/  SHF.L.U32 R9, R0, 0x2, RZ ;  /* 0x0000000200097819 */ /* 0x000fca00000006ff */
[----:B0-----:R-:W-:-:S05]  /*0100*/  IMAD.WIDE R4, R9, 0x4, R4 ;  /* 0x0000000409047825 */ /* 0x001fca00078e0204 */
[----:B--2---:R-:W-:Y:S04]  /*0110*/  STG.E desc[UR4][R4.64], R7 ;  /* 0x0000000704007986 */ /* 0x004fe8000c101904 */
[----:B------:R-:W2:Y:S04]  /*0120*/  LDG.E R9, desc[UR4][R2.64+0x4] ;  /* 0x0000040402097981 */ /* 0x000ea8000c1e1900 */
[----:B--2---:R-:W-:Y:S04]  /*0130*/  STG.E desc[UR4][R4.64+0x4], R9 ;  /* 0x0000040904007986 */ /* 0x004fe8000c101904 */
[----:B------:R-:W2:Y:S04]  /*0140*/  LDG.E R11, desc[UR4][R2.64+0x8] ;  /* 0x00000804020b7981 */ /* 0x000ea8000c1e1900 */
[----:B------:R-:W-:Y:S04]  /*0150*/  STG.E desc[UR4][R4.64+0xc], RZ ;  /* 0x00000cff04007986 */ /* 0x000fe8000c101904 */
[----:B--2---:R-:W-:Y:S01]  /*0160*/  STG.E desc[UR4][R4.64+0x8], R11 ;  /* 0x0000080b04007986 */ /* 0x004fe2000c101904 */
[----:B------:R-:W-:Y:S05]  /*0170*/  EXIT ;  /* 0x000000000000794d */ /* 0x000fea0003800000 */
.L_x_375:
        /* <DEDUP_REMOVED lines=16> */
.L_x_756:


//--------------------- .text._Z29countAndColourSurfelMapKerneliPfiiiS_Pi --------------------------
	.section	.text._Z29countAndColourSurfelMapKerneliPfiiiS_Pi,"ax",@progbits
	.align	128
        .global         _Z29countAndColourSurfelMapKerneliPfiiiS_Pi
        .type           _Z29countAndColourSurfelMapKerneliPfiiiS_Pi,@function
        .size           _Z29countAndColourSurfelMapKerneliPfiiiS_Pi,(.L_x_757 - _Z29countAndColourSurfelMapKerneliPfiiiS_Pi)
        .other          _Z29countAndColourSurfelMapKerneliPfiiiS_Pi,@"STO_CUDA_ENTRY STV_DEFAULT"
_Z29countAndColourSurfelMapKerneliPfiiiS_Pi:
.text._Z29countAndColourSurfelMapKerneliPfiiiS_Pi:
        /* <DEDUP_REMOVED lines=12> */
[----:B------:R-:W-:-:S13]  /*00c0*/  ISETP.GE.AND P0, PT, R0, 0x1, PT ;  /* 0x000000010000780c */ /* 0x000fda0003f06270 */
[----:B-1----:R-:W-:Y:S05]  /*00d0*/  @!P0 BRA `(.L_x_376) ;  /* 0x0000000c00408947 */ /* 0x002fea0003800000 */
[----:B------:R-:W-:Y:S01]  /*00e0*/  IMAD.IADD R4, R3, 0x1, -R2 ;  /* 0x0000000103047824 */ /* 0x000fe200078e0a02 */
[----:B------:R-:W-:Y:S01]  /*00f0*/  LOP3.LUT R21, R0, 0x7, RZ, 0xc0, !PT ;  /* 0x0000000700157812 */ /* 0x000fe200078ec0ff */
[----:B------:R-:W-:Y:S02]  /*0100*/  IMAD R10, R9, R2, R3 ;  /* 0x00000002090a7224 */ /* 0x000fe400078e0203 */
[----:B------:R-:W-:Y:S01]  /*0110*/  IMAD.MOV.U32 R8, RZ, RZ, -0x1 ;  /* 0xffffffffff087424 */ /* 0x000fe200078e00ff */
[----:B------:R-:W-:Y:S01]  /*0120*/  ISETP.GT.U32.AND P1, PT, R4, -0x8, PT ;  /* 0xfffffff80400780c */ /* 0x000fe20003f24070 */
[----:B------:R-:W-:Y:S01]  /*0130*/  IMAD.MOV.U32 R3, RZ, RZ, RZ ;  /* 0x000000ffff037224 */ /* 0x000fe200078e00ff */
[----:B------:R-:W-:Y:S01]  /*0140*/  ISETP.NE.AND P0, PT, R21, RZ, PT ;  /* 0x000000ff1500720c */ /* 0x000fe20003f05270 */
[----:B------:R-:W-:-:S10]  /*0150*/  IMAD.MOV.U32 R11, RZ, RZ, RZ ;  /* 0x000000ffff0b7224 */ /* 0x000fd400078e00ff */
[----:B------:R-:W-:Y:S05]  /*0160*/  @P1 BRA `(.L_x_377) ;  /* 0x0000000400841947 */ /* 0x000fea0003800000 */
[----:B------:R-:W0:Y:S01]  /*0170*/  LDC.64 R4, c[0x0][0x388] ;  /* 0x0000e200ff047b82 */ /* 0x000e220000000a00 */
[----:B------:R-:W-:Y:S01]  /*0180*/  LOP3.LUT R3, R0, 0x7ffffff8, RZ, 0xc0, !PT ;  /* 0x7ffffff800037812 */ /* 0x000fe200078ec0ff */
[----:B------:R-:W-:Y:S02]  /*0190*/  IMAD.MOV.U32 R8, RZ, RZ, -0x1 ;  /* 0xffffffffff087424 */ /* 0x000fe400078e00ff */
[----:B------:R-:W-:Y:S02]  /*01a0*/  IMAD.MOV.U32 R11, RZ, RZ, RZ ;  /* 0x000000ffff0b7224 */ /* 0x000fe400078e00ff */
[----:B------:R-:W-:Y:S02]  /*01b0*/  IMAD.MOV.U32 R12, RZ, RZ, 0x7 ;  /* 0x00000007ff0c7424 */ /* 0x000fe400078e00ff */
[----:B------:R-:W-:Y:S02]  /*01c0*/  IMAD.MOV.U32 R13, RZ, RZ, R10 ;  /* 0x000000ffff0d7224 */ /* 0x000fe400078e000a */
[----:B------:R-:W-:-:S07]  /*01d0*/  IMAD.MOV R22, RZ, RZ, -R3 ;  /* 0x000000ffff167224 */ /* 0x000fce00078e0a03 */
.L_x_378:
[----:B0-----:R-:W-:-:S05]  /*01e0*/  IMAD.WIDE R6, R13, 0x4, R4 ;  /* 0x000000040d067825 */ /* 0x001fca00078e0204 */
        /* <DEDUP_REMOVED lines=8> */
[----:B------:R-:W-:-:S02]  /*0270*/  VIADD R22, R22, 0x8 ;  /* 0x0000000816167836 */ /* 0x000fc40000000000 */
[----:B------:R-:W-:Y:S01]  /*0280*/  VIADD R13, R13, 0x8 ;  /* 0x000000080d0d7836 */ /* 0x000fe20000000000 */
[----:B--2---:R-:W1:Y:S08]  /*0290*/  F2I.TRUNC.NTZ R20, R20 ;  /* 0x0000001400147305 */ /* 0x004e70000020f100 */
[----:B---3--:R-:W2:Y:S01]  /*02a0*/  F2I.TRUNC.NTZ R25, R25 ;  /* 0x0000001900197305 */ /* 0x008ea2000020f100 */
[----:B-1----:R-:W-:-:S07]  /*02b0*/  SHF.R.S32.HI R24, RZ, 0x10, R20 ;  /* 0x00000010ff187819 */ /* 0x002fce0000011414 */
[----:B----4-:R-:W1:Y:S01]  /*02c0*/  F2I.TRUNC.NTZ R19, R19 ;  /* 0x0000001300137305 */ /* 0x010e62000020f100 */
[----:B------:R-:W-:Y:S02]  /*02d0*/  PRMT R23, R20, 0x9910, RZ ;  /* 0x0000991014177816 */ /* 0x000fe400000000ff */
[----:B------:R-:W-:Y:S02]  /*02e0*/  VIMNMX R26, PT, PT, R24, R11, !PT ;  /* 0x0000000b181a7248 */ /* 0x000fe40007fe0100 */
[----:B------:R-:W-:Y:S02]  /*02f0*/  ISETP.GE.AND P3, PT, R11, R24, PT ;  /* 0x000000180b00720c */ /* 0x000fe40003f66270 */
[----:B--2---:R-:W-:Y:S01]  /*0300*/  SHF.R.S32.HI R11, RZ, 0x10, R25 ;  /* 0x00000010ff0b7819 */ /* 0x004fe20000011419 */
[----:B-----5:R-:W2:Y:S01]  /*0310*/  F2I.TRUNC.NTZ R18, R18 ;  /* 0x0000001200127305 */ /* 0x020ea2000020f100 */
[----:B------:R-:W-:Y:S02]  /*0320*/  VIMNMX R24, PT, PT, R23, R26, !PT ;  /* 0x0000001a17187248 */ /* 0x000fe40007fe0100 */
[----:B0-----:R-:W-:-:S02]  /*0330*/  PRMT R6, R25, 0x9910, RZ ;  /* 0x0000991019067816 */ /* 0x001fc400000000ff */
[----:B------:R-:W-:Y:S02]  /*0340*/  VIMNMX R7, PT, PT, R24, R11, !PT ;  /* 0x0000000b18077248 */ /* 0x000fe40007fe0100 */
[----:B------:R-:W-:Y:S01]  /*0350*/  ISETP.GE.AND P1, PT, R26, R23, PT ;  /* 0x000000171a00720c */ /* 0x000fe20003f26270 */
[----:B------:R-:W0:Y:S01]  /*0360*/  F2I.TRUNC.NTZ R17, R17 ;  /* 0x0000001100117305 */ /* 0x000e22000020f100 */
[----:B-1----:R-:W-:Y:S01]  /*0370*/  PRMT R23, R19, 0x9910, RZ ;  /* 0x0000991013177816 */ /* 0x002fe200000000ff */
[----:B------:R-:W-:Y:S01]  /*0380*/  @!P3 VIADD R8, R12, 0xfffffff9 ;  /* 0xfffffff90c08b836 */ /* 0x000fe20000000000 */
[----:B------:R-:W-:Y:S02]  /*0390*/  SHF.R.S32.HI R20, RZ, 0x10, R19 ;  /* 0x00000010ff147819 */ /* 0x000fe40000011413 */
[----:B------:R-:W-:Y:S02]  /*03a0*/  VIMNMX R19, PT, PT, R6, R7, !PT ;  /* 0x0000000706137248 */ /* 0x000fe40007fe0100 */
[----:B------:R-:W-:Y:S01]  /*03b0*/  ISETP.GE.AND P2, PT, R24, R11, PT ;  /* 0x0000000b1800720c */ /* 0x000fe20003f46270 */
[----:B------:R-:W-:Y:S01]  /*03c0*/  IMAD.MOV.U32 R11, RZ, RZ, R23 ;  /* 0x000000ffff0b7224 */ /* 0x000fe200078e0017 */
[----:B------:R-:W-:Y:S01]  /*03d0*/  VIMNMX R24, PT, PT, R19, R20, !PT ;  /* 0x0000001413187248 */ /* 0x000fe20007fe0100 */
[----:B------:R-:W1:Y:S01]  /*03e0*/  F2I.TRUNC.NTZ R15, R15 ;  /* 0x0000000f000f7305 */ /* 0x000e62000020f100 */
[----:B------:R-:W-:Y:S01]  /*03f0*/  ISETP.GE.AND P6, PT, R7, R6, PT ;  /* 0x000000060700720c */ /* 0x000fe20003fc6270 */
[----:B------:R-:W-:Y:S01]  /*0400*/  @!P1 VIADD R8, R12, 0xfffffffa ;  /* 0xfffffffa0c089836 */ /* 0x000fe20000000000 */
[----:B------:R-:W-:-:S02]  /*0410*/  ISETP.GE.AND P4, PT, R24, R11, PT ;  /* 0x0000000b1800720c */ /* 0x000fc40003f86270 */
[----:B------:R-:W-:Y:S02]  /*0420*/  VIMNMX R11, PT, PT, R11, R24, !PT ;  /* 0x000000180b0b7248 */ /* 0x000fe40007fe0100 */
[----:B--2---:R-:W-:Y:S01]  /*0430*/  SHF.R.S32.HI R6, RZ, 0x10, R18 ;  /* 0x00000010ff067819 */ /* 0x004fe20000011412 */
[----:B------:R-:W2:Y:S01]  /*0440*/  F2I.TRUNC.NTZ R14, R14 ;  /* 0x0000000e000e7305 */ /* 0x000ea2000020f100 */
[----:B------:R-:W-:Y:S01]  /*0450*/  PRMT R18, R18, 0x9910, RZ ;  /* 0x0000991012127816 */ /* 0x000fe200000000ff */
[C---:B------:R-:W-:Y:S01]  /*0460*/  @!P2 VIADD R8, R12.reuse, 0xfffffffb ;  /* 0xfffffffb0c08a836 */ /* 0x040fe20000000000 */
[----:B------:R-:W-:Y:S02]  /*0470*/  ISETP.GE.AND P3, PT, R11, R6, PT ;  /* 0x000000060b00720c */ /* 0x000fe40003f66270 */
[----:B------:R-:W-:Y:S01]  /*0480*/  ISETP.GE.AND P5, PT, R19, R20, PT ;  /* 0x000000141300720c */ /* 0x000fe20003fa6270 */
[----:B------:R-:W-:Y:S01]  /*0490*/  @!P6 VIADD R8, R12, 0xfffffffc ;  /* 0xfffffffc0c08e836 */ /* 0x000fe20000000000 */
[----:B------:R-:W-:Y:S01]  /*04a0*/  VIMNMX R11, PT, PT, R11, R6, !PT ;  /* 0x000000060b0b7248 */ /* 0x000fe20007fe0100 */
[----:B------:R-:W-:Y:S01]  /*04b0*/  IMAD.MOV.U32 R6, RZ, RZ, R18 ;  /* 0x000000ffff067224 */ /* 0x000fe200078e0012 */
[----:B0-----:R-:W-:Y:S01]  /*04c0*/  SHF.R.S32.HI R18, RZ, 0x10, R17 ;  /* 0x00000010ff127819 */ /* 0x001fe20000011411 */
[----:B------:R-:W0:Y:S01]  /*04d0*/  F2I.TRUNC.NTZ R16, R16 ;  /* 0x0000001000107305 */ /* 0x000e22000020f100 */
[----:B------:R-:W-:-:S02]  /*04e0*/  PRMT R17, R17, 0x9910, RZ ;  /* 0x0000991011117816 */ /* 0x000fc400000000ff */
[----:B------:R-:W-:Y:S02]  /*04f0*/  VIMNMX R7, PT, PT, R6, R11, !PT ;  /* 0x0000000b06077248 */ /* 0x000fe40007fe0100 */
[----:B------:R-:W-:Y:S02]  /*0500*/  ISETP.GE.AND P2, PT, R11, R6, PT ;  /* 0x000000060b00720c */ /* 0x000fe40003f46270 */
[----:B------:R-:W-:Y:S01]  /*0510*/  VIMNMX R20, PT, PT, R7, R18, !PT ;  /* 0x0000001207147248 */ /* 0x000fe20007fe0100 */
[C---:B------:R-:W-:Y:S01]  /*0520*/  @!P5 VIADD R8, R12.reuse, 0xfffffffd ;  /* 0xfffffffd0c08d836 */ /* 0x040fe20000000000 */
[----:B-1----:R-:W-:Y:S01]  /*0530*/  SHF.R.S32.HI R6, RZ, 0x10, R15 ;  /* 0x00000010ff067819 */ /* 0x002fe2000001140f */
[----:B------:R-:W-:Y:S01]  /*0540*/  @!P4 VIADD R8, R12, 0xfffffffe ;  /* 0xfffffffe0c08c836 */ /* 0x000fe20000000000 */
[----:B------:R-:W-:Y:S01]  /*0550*/  ISETP.GE.AND P5, PT, R20, R17, PT ;  /* 0x000000111400720c */ /* 0x000fe20003fa6270 */
[----:B------:R-:W-:Y:S01]  /*0560*/  @!P3 VIADD R8, R12, 0xffffffff ;  /* 0xffffffff0c08b836 */ /* 0x000fe20000000000 */
[----:B------:R-:W-:-:S02]  /*0570*/  VIMNMX R17, PT, PT, R17, R20, !PT ;  /* 0x0000001411117248 */ /* 0x000fc40007fe0100 */
[----:B------:R-:W-:Y:S02]  /*0580*/  ISETP.GE.AND P1, PT, R7, R18, PT ;  /* 0x000000120700720c */ /* 0x000fe40003f26270 */
[----:B------:R-:W-:Y:S02]  /*0590*/  PRMT R15, R15, 0x9910, RZ ;  /* 0x000099100f0f7816 */ /* 0x000fe400000000ff */
[CC--:B------:R-:W-:Y:S02]  /*05a0*/  ISETP.GE.AND P4, PT, R17.reuse, R6.reuse, PT ;  /* 0x000000061100720c */ /* 0x0c0fe40003f86270 */
[----:B------:R-:W-:Y:S01]  /*05b0*/  VIMNMX R17, PT, PT, R17, R6, !PT ;  /* 0x0000000611117248 */ /* 0x000fe20007fe0100 */
[----:B------:R-:W-:Y:S01]  /*05c0*/  IMAD.MOV.U32 R6, RZ, RZ, R15 ;  /* 0x000000ffff067224 */ /* 0x000fe200078e000f */
[----:B--2---:R-:W-:Y:S02]  /*05d0*/  SHF.R.S32.HI R18, RZ, 0x10, R14 ;  /* 0x00000010ff127819 */ /* 0x004fe4000001140e */
[----:B------:R-:W-:-:S02]  /*05e0*/  PRMT R14, R14, 0x9910, RZ ;  /* 0x000099100e0e7816 */ /* 0x000fc400000000ff */
[----:B------:R-:W-:Y:S02]  /*05f0*/  VIMNMX R7, PT, PT, R6, R17, !PT ;  /* 0x0000001106077248 */ /* 0x000fe40007fe0100 */
[C---:B------:R-:W-:Y:S01]  /*0600*/  SEL R8, R12.reuse, R8, !P2 ;  /* 0x000000080c087207 */ /* 0x040fe20005000000 */
[C---:B------:R-:W-:Y:S01]  /*0610*/  @!P1 VIADD R8, R12.reuse, 0x1 ;  /* 0x000000010c089836 */ /* 0x040fe20000000000 */
[----:B------:R-:W-:Y:S01]  /*0620*/  ISETP.GE.AND P2, PT, R17, R6, PT ;  /* 0x000000061100720c */ /* 0x000fe20003f46270 */
[----:B------:R-:W-:Y:S01]  /*0630*/  IMAD.MOV.U32 R6, RZ, RZ, R14 ;  /* 0x000000ffff067224 */ /* 0x000fe200078e000e */
[CC--:B------:R-:W-:Y:S01]  /*0640*/  ISETP.GE.AND P1, PT, R7.reuse, R18.reuse, PT ;  /* 0x000000120700720c */ /* 0x0c0fe20003f26270 */
[C---:B------:R-:W-:Y:S01]  /*0650*/  @!P5 VIADD R8, R12.reuse, 0x2 ;  /* 0x000000020c08d836 */ /* 0x040fe20000000000 */
[----:B------:R-:W-:Y:S01]  /*0660*/  VIMNMX R11, PT, PT, R7, R18, !PT ;  /* 0x00000012070b7248 */ /* 0x000fe20007fe0100 */
[----:B------:R-:W-:Y:S01]  /*0670*/  @!P4 VIADD R8, R12, 0x3 ;  /* 0x000000030c08c836 */ /* 0x000fe20000000000 */
[----:B0-----:R-:W-:-:S02]  /*0680*/  SHF.R.S32.HI R14, RZ, 0x10, R16 ;  /* 0x00000010ff0e7819 */ /* 0x001fc40000011410 */
[----:B------:R-:W-:Y:S02]  /*0690*/  VIMNMX R7, PT, PT, R6, R11, !PT ;  /* 0x0000000b06077248 */ /* 0x000fe40007fe0100 */
[----:B------:R-:W-:Y:S02]  /*06a0*/  ISETP.GE.AND P3, PT, R11, R6, PT ;  /* 0x000000060b00720c */ /* 0x000fe40003f66270 */
[CC--:B------:R-:W-:Y:S01]  /*06b0*/  ISETP.GE.AND P4, PT, R7.reuse, R14.reuse, PT ;  /* 0x0000000e0700720c */ /* 0x0c0fe20003f86270 */
[----:B------:R-:W-:Y:S01]  /*06c0*/  @!P2 VIADD R8, R12, 0x4 ;  /* 0x000000040c08a836 */ /* 0x000fe20000000000 */
[----:B------:R-:W-:Y:S01]  /*06d0*/  PRMT R11, R16, 0x9910, RZ ;  /* 0x00009910100b7816 */ /* 0x000fe200000000ff */
[----:B------:R-:W-:Y:S01]  /*06e0*/  @!P1 VIADD R8, R12, 0x5 ;  /* 0x000000050c089836 */ /* 0x000fe20000000000 */
[----:B------:R-:W-:Y:S02]  /*06f0*/  VIMNMX R14, PT, PT, R7, R14, !PT ;  /* 0x0000000e070e7248 */ /* 0x000fe40007fe0100 */
[----:B------:R-:W-:-:S02]  /*0700*/  ISETP.NE.AND P1, PT, R22, RZ, PT ;  /* 0x000000ff1600720c */ /* 0x000fc40003f25270 */
[----:B------:R-:W-:Y:S02]  /*0710*/  ISETP.GE.AND P2, PT, R14, R11, PT ;  /* 0x0000000b0e00720c */ /* 0x000fe40003f46270 */
[----:B------:R-:W-:Y:S01]  /*0720*/  VIMNMX R11, PT, PT, R11, R14, !PT ;  /* 0x0000000e0b0b7248 */ /* 0x000fe20007fe0100 */
[C---:B------:R-:W-:Y:S02]  /*0730*/  @!P3 VIADD R8, R12.reuse, 0x6 ;  /* 0x000000060c08b836 */ /* 0x040fe40000000000 */
[----:B------:R-:W-:-:S08]  /*0740*/  @!P4 VIADD R8, R12, 0x7 ;  /* 0x000000070c08c836 */ /* 0x000fd00000000000 */
[C---:B------:R-:W-:Y:S02]  /*0750*/  @!P2 VIADD R8, R12.reuse, 0x8 ;  /* 0x000000080c08a836 */ /* 0x040fe40000000000 */
[----:B------:R-:W-:Y:S01]  /*0760*/  VIADD R12, R12, 0x10 ;  /* 0x000000100c0c7836 */ /* 0x000fe20000000000 */
[----:B------:R-:W-:Y:S06]  /*0770*/  @P1 BRA `(.L_x_378) ;  /* 0xfffffff800981947 */ /* 0x000fec000383ffff */
.L_x_377:
[----:B------:R-:W-:Y:S05]  /*0780*/  @!P0 BRA `(.L_x_376) ;  /* 0x0000000400948947 */ /* 0x000fea0003800000 */
[----:B------:R-:W-:Y:S02]  /*0790*/  ISETP.GE.U32.AND P1, PT, R21, 0x4, PT ;  /* 0x000000041500780c */ /* 0x000fe40003f26070 */
[----:B------:R-:W-:-:S04]  /*07a0*/  LOP3.LUT R16, R0, 0x3, RZ, 0xc0, !PT ;  /* 0x0000000300107812 */ /* 0x000fc800078ec0ff */
[----:B------:R-:W-:-:S07]  /*07b0*/  ISETP.NE.AND P0, PT, R16, RZ, PT ;  /* 0x000000ff1000720c */ /* 0x000fce0003f05270 */
[----:B------:R-:W-:Y:S06]  /*07c0*/  @!P1 BRA `(.L_x_379) ;  /* 0x0000000000c89947 */ /* 0x000fec0003800000 */
[----:B------:R-:W0:Y:S01]  /*07d0*/  LDC.64 R6, c[0x0][0x388] ;  /* 0x0000e200ff067b82 */ /* 0x000e220000000a00 */
[----:B------:R-:W-:-:S04]  /*07e0*/  IMAD.IADD R5, R10, 0x1, R3 ;  /* 0x000000010a057824 */ /* 0x000fc800078e0203 */
[----:B0-----:R-:W-:-:S05]  /*07f0*/  IMAD.WIDE R6, R5, 0x4, R6 ;  /* 0x0000000405067825 */ /* 0x001fca00078e0206 */
[----:B------:R-:W2:Y:S04]  /*0800*/  LDG.E R4, desc[UR4][R6.64] ;  /* 0x0000000406047981 */ /* 0x000ea8000c1e1900 */
[----:B------:R-:W3:Y:S04]  /*0810*/  LDG.E R15, desc[UR4][R6.64+0x4] ;  /* 0x00000404060f7981 */ /* 0x000ee8000c1e1900 */
[----:B------:R-:W4:Y:S04]  /*0820*/  LDG.E R17, desc[UR4][R6.64+0x8] ;  /* 0x0000080406117981 */ /* 0x000f28000c1e1900 */
[----:B------:R-:W5:Y:S01]  /*0830*/  LDG.E R18, desc[UR4][R6.64+0xc] ;  /* 0x00000c0406127981 */ /* 0x000f62000c1e1900 */
[----:B------:R-:W-:Y:S01]  /*0840*/  IMAD.SHL.U32 R5, R3, 0x2, RZ ;  /* 0x0000000203057824 */ /* 0x000fe200078e00ff */
[----:B--2---:R-:W0:Y:S08]  /*0850*/  F2I.TRUNC.NTZ R4, R4 ;  /* 0x0000000400047305 */ /* 0x004e30000020f100 */
[----:B---3--:R-:W1:Y:S01]  /*0860*/  F2I.TRUNC.NTZ R15, R15 ;  /* 0x0000000f000f7305 */ /* 0x008e62000020f100 */
[----:B0-----:R-:W-:-:S07]  /*0870*/  SHF.R.S32.HI R12, RZ, 0x10, R4 ;  /* 0x00000010ff0c7819 */ /* 0x001fce0000011404 */
[----:B----4-:R-:W0:Y:S01]  /*0880*/  F2I.TRUNC.NTZ R17, R17 ;  /* 0x0000001100117305 */ /* 0x010e22000020f100 */
[----:B------:R-:W-:Y:S01]  /*0890*/  PRMT R13, R4, 0x9910, RZ ;  /* 0x00009910040d7816 */ /* 0x000fe200000000ff */
[----:B------:R-:W-:Y:S01]  /*08a0*/  VIADD R4, R5, 0x1 ;  /* 0x0000000105047836 */ /* 0x000fe20000000000 */
[CC--:B------:R-:W-:Y:S02]  /*08b0*/  VIMNMX R14, PT, PT, R11.reuse, R12.reuse, !PT ;  /* 0x0000000c0b0e7248 */ /* 0x0c0fe40007fe0100 */
[----:B------:R-:W-:Y:S01]  /*08c0*/  ISETP.GE.AND P1, PT, R11, R12, PT ;  /* 0x0000000c0b00720c */ /* 0x000fe20003f26270 */
[----:B------:R-:W-:Y:S01]  /*08d0*/  IMAD.IADD R3, R4, 0x1, -R3 ;  /* 0x0000000104037824 */ /* 0x000fe200078e0a03 */
[----:B------:R-:W-:Y:S01]  /*08e0*/  ISETP.GE.AND P2, PT, R14, R13, PT ;  /* 0x0000000d0e00720c */ /* 0x000fe20003f46270 */
[----:B-----5:R-:W2:Y:S01]  /*08f0*/  F2I.TRUNC.NTZ R18, R18 ;  /* 0x0000001200127305 */ /* 0x020ea2000020f100 */
[----:B------:R-:W-:Y:S02]  /*0900*/  VIMNMX R13, PT, PT, R13, R14, !PT ;  /* 0x0000000e0d0d7248 */ /* 0x000fe40007fe0100 */
[----:B-1----:R-:W-:-:S02]  /*0910*/  SHF.R.S32.HI R6, RZ, 0x10, R15 ;  /* 0x00000010ff067819 */ /* 0x002fc4000001140f */
[----:B------:R-:W-:Y:S02]  /*0920*/  SEL R8, R5, R8, !P1 ;  /* 0x0000000805087207 */ /* 0x000fe40004800000 */
[----:B------:R-:W-:Y:S02]  /*0930*/  PRMT R7, R15, 0x9910, RZ ;  /* 0x000099100f077816 */ /* 0x000fe400000000ff */
[----:B------:R-:W-:Y:S02]  /*0940*/  VIMNMX R12, PT, PT, R13, R6, !PT ;  /* 0x000000060d0c7248 */ /* 0x000fe40007fe0100 */
[----:B0-----:R-:W-:Y:S02]  /*0950*/  SHF.R.S32.HI R11, RZ, 0x10, R17 ;  /* 0x00000010ff0b7819 */ /* 0x001fe40000011411 */
[----:B------:R-:W-:Y:S02]  /*0960*/  PRMT R17, R17, 0x9910, RZ ;  /* 0x0000991011117816 */ /* 0x000fe400000000ff */
[----:B------:R-:W-:-:S02]  /*0970*/  SEL R8, R4, R8, !P2 ;  /* 0x0000000804087207 */ /* 0x000fc40005000000 */
[----:B------:R-:W-:Y:S02]  /*0980*/  VIMNMX R4, PT, PT, R7, R12, !PT ;  /* 0x0000000c07047248 */ /* 0x000fe40007fe0100 */
[----:B------:R-:W-:Y:S01]  /*0990*/  ISETP.GE.AND P1, PT, R13, R6, PT ;  /* 0x000000060d00720c */ /* 0x000fe20003f26270 */
[----:B------:R-:W-:Y:S01]  /*09a0*/  IMAD.MOV.U32 R6, RZ, RZ, R17 ;  /* 0x000000ffff067224 */ /* 0x000fe200078e0011 */
[----:B------:R-:W-:Y:S02]  /*09b0*/  VIMNMX R13, PT, PT, R4, R11, !PT ;  /* 0x0000000b040d7248 */ /* 0x000fe40007fe0100 */
[----:B------:R-:W-:Y:S01]  /*09c0*/  ISETP.GE.AND P2, PT, R12, R7, PT ;  /* 0x000000070c00720c */ /* 0x000fe20003f46270 */
[C---:B------:R-:W-:Y:S01]  /*09d0*/  IMAD.SHL.U32 R7, R3.reuse, 0x2, RZ ;  /* 0x0000000203077824 */ /* 0x040fe200078e00ff */
[----:B------:R-:W-:Y:S01]  /*09e0*/  ISETP.GE.AND P3, PT, R4, R11, PT ;  /* 0x0000000b0400720c */ /* 0x000fe20003f66270 */
[----:B------:R-:W-:Y:S01]  /*09f0*/  VIADD R3, R3, 0x3 ;  /* 0x0000000303037836 */ /* 0x000fe20000000000 */
[----:B--2---:R-:W-:-:S02]  /*0a00*/  SHF.R.S32.HI R11, RZ, 0x10, R18 ;  /* 0x00000010ff0b7819 */ /* 0x004fc40000011412 */
[----:B------:R-:W-:Y:S02]  /*0a10*/  VIMNMX R4, PT, PT, R6, R13, !PT ;  /* 0x0000000d06047248 */ /* 0x000fe40007fe0100 */
[----:B------:R-:W-:Y:S02]  /*0a20*/  PRMT R18, R18, 0x9910, RZ ;  /* 0x0000991012127816 */ /* 0x000fe400000000ff */
[----:B------:R-:W-:Y:S02]  /*0a30*/  SEL R8, R7, R8, !P1 ;  /* 0x0000000807087207 */ /* 0x000fe40004800000 */
[CC--:B------:R-:W-:Y:S01]  /*0a40*/  ISETP.GE.AND P1, PT, R4.reuse, R11.reuse, PT ;  /* 0x0000000b0400720c */ /* 0x0c0fe20003f26270 */
[----:B------:R-:W-:Y:S01]  /*0a50*/  @!P2 VIADD R8, R5, 0x3 ;  /* 0x000000030508a836 */ /* 0x000fe20000000000 */
[----:B------:R-:W-:Y:S01]  /*0a60*/  VIMNMX R4, PT, PT, R4, R11, !PT ;  /* 0x0000000b04047248 */ /* 0x000fe20007fe0100 */
[----:B------:R-:W-:Y:S01]  /*0a70*/  IMAD.MOV.U32 R11, RZ, RZ, R18 ;  /* 0x000000ffff0b7224 */ /* 0x000fe200078e0012 */
[----:B------:R-:W-:Y:S01]  /*0a80*/  ISETP.GE.AND P4, PT, R13, R6, PT ;  /* 0x000000060d00720c */ /* 0x000fe20003f86270 */
[----:B------:R-:W-:-:S03]  /*0a90*/  @!P3 VIADD R8, R7, 0x2 ;  /* 0x000000020708b836 */ /* 0x000fc60000000000 */
[----:B------:R-:W-:Y:S02]  /*0aa0*/  ISETP.GE.AND P2, PT, R4, R11, PT ;  /* 0x0000000b0400720c */ /* 0x000fe40003f46270 */
[----:B------:R-:W-:-:S07]  /*0ab0*/  VIMNMX R11, PT, PT, R11, R4, !PT ;  /* 0x000000040b0b7248 */ /* 0x000fce0007fe0100 */
[----:B------:R-:W-:Y:S02]  /*0ac0*/  @!P4 VIADD R8, R5, 0x5 ;  /* 0x000000050508c836 */ /* 0x000fe40000000000 */
[----:B------:R-:W-:Y:S02]  /*0ad0*/  @!P1 VIADD R8, R7, 0x4 ;  /* 0x0000000407089836 */ /* 0x000fe40000000000 */
[----:B------:R-:W-:-:S07]  /*0ae0*/  @!P2 VIADD R8, R5, 0x7 ;  /* 0x000000070508a836 */ /* 0x000fce0000000000 */
.L_x_379:
[----:B------:R-:W-:Y:S05]  /*0af0*/  @!P0 BRA `(.L_x_376) ;  /* 0x0000000000b88947 */ /* 0x000fea0003800000 */
[----:B------:R-:W-:Y:S02]  /*0b00*/  ISETP.NE.AND P0, PT, R16, 0x1, PT ;  /* 0x000000011000780c */ /* 0x000fe40003f05270 */
[----:B------:R-:W-:-:S04]  /*0b10*/  LOP3.LUT R0, R0, 0x1, RZ, 0xc0, !PT ;  /* 0x0000000100007812 */ /* 0x000fc800078ec0ff */
[----:B------:R-:W-:-:S07]  /*0b20*/  ISETP.NE.U32.AND P1, PT, R0, 0x1, PT ;  /* 0x000000010000780c */ /* 0x000fce0003f25070 */
[----:B------:R-:W-:Y:S06]  /*0b30*/  @!P0 BRA `(.L_x_380) ;  /* 0x0000000000708947 */ /* 0x000fec0003800000 */
[----:B------:R-:W0:Y:S01]  /*0b40*/  LDC.64 R4, c[0x0][0x388] ;  /* 0x0000e200ff047b82 */ /* 0x000e220000000a00 */
[----:B------:R-:W-:-:S04]  /*0b50*/  IMAD.IADD R7, R10, 0x1, R3 ;  /* 0x000000010a077824 */ /* 0x000fc800078e0203 */
[----:B0-----:R-:W-:-:S05]  /*0b60*/  IMAD.WIDE R4, R7, 0x4, R4 ;  /* 0x0000000407047825 */ /* 0x001fca00078e0204 */
[----:B------:R-:W2:Y:S04]  /*0b70*/  LDG.E R0, desc[UR4][R4.64] ;  /* 0x0000000404007981 */ /* 0x000ea8000c1e1900 */
[----:B------:R0:W3:Y:S02]  /*0b80*/  LDG.E R14, desc[UR4][R4.64+0x4] ;  /* 0x00000404040e7981 */ /* 0x0000e4000c1e1900 */
[----:B0-----:R-:W-:Y:S01]  /*0b90*/  IMAD.SHL.U32 R5, R3, 0x2, RZ ;  /* 0x0000000203057824 */ /* 0x001fe200078e00ff */
[----:B--2---:R-:W0:Y:S08]  /*0ba0*/  F2I.TRUNC.NTZ R0, R0 ;  /* 0x0000000000007305 */ /* 0x004e30000020f100 */
[----:B---3--:R-:W1:Y:S01]  /*0bb0*/  F2I.TRUNC.NTZ R14, R14 ;  /* 0x0000000e000e7305 */ /* 0x008e62000020f100 */
[----:B0-----:R-:W-:-:S02]  /*0bc0*/  SHF.R.S32.HI R6, RZ, 0x10, R0 ;  /* 0x00000010ff067819 */ /* 0x001fc40000011400 */
[----:B------:R-:W-:Y:S01]  /*0bd0*/  PRMT R7, R0, 0x9910, RZ ;  /* 0x0000991000077816 */ /* 0x000fe200000000ff */
[----:B------:R-:W-:Y:S01]  /*0be0*/  VIADD R0, R5, 0x1 ;  /* 0x0000000105007836 */ /* 0x000fe20000000000 */
[CC--:B------:R-:W-:Y:S02]  /*0bf0*/  VIMNMX R12, PT, PT, R11.reuse, R6.reuse, !PT ;  /* 0x000000060b0c7248 */ /* 0x0c0fe40007fe0100 */
[----:B------:R-:W-:Y:S01]  /*0c00*/  ISETP.GE.AND P0, PT, R11, R6, PT ;  /* 0x000000060b00720c */ /* 0x000fe20003f06270 */
[----:B------:R-:W-:Y:S01]  /*0c10*/  IMAD.IADD R3, R0, 0x1, -R3 ;  /* 0x0000000100037824 */ /* 0x000fe200078e0a03 */
[----:B-1----:R-:W-:Y:S02]  /*0c20*/  PRMT R15, R14, 0x9910, RZ ;  /* 0x000099100e0f7816 */ /* 0x002fe400000000ff */
[----:B------:R-:W-:Y:S02]  /*0c30*/  SHF.R.S32.HI R16, RZ, 0x10, R14 ;  /* 0x00000010ff107819 */ /* 0x000fe4000001140e */
[----:B------:R-:W-:Y:S01]  /*0c40*/  VIMNMX R13, PT, PT, R7, R12, !PT ;  /* 0x0000000c070d7248 */ /* 0x000fe20007fe0100 */
[----:B------:R-:W-:Y:S01]  /*0c50*/  IMAD.MOV.U32 R4, RZ, RZ, R15 ;  /* 0x000000ffff047224 */ /* 0x000fe200078e000f */
[----:B------:R-:W-:-:S02]  /*0c60*/  ISETP.GE.AND P2, PT, R12, R7, PT ;  /* 0x000000070c00720c */ /* 0x000fc40003f46270 */
[CC--:B------:R-:W-:Y:S02]  /*0c70*/  ISETP.GE.AND P3, PT, R13.reuse, R16.reuse, PT ;  /* 0x000000100d00720c */ /* 0x0c0fe40003f66270 */
[----:B------:R-:W-:Y:S02]  /*0c80*/  VIMNMX R13, PT, PT, R13, R16, !PT ;  /* 0x000000100d0d7248 */ /* 0x000fe40007fe0100 */
[----:B------:R-:W-:Y:S02]  /*0c90*/  SEL R8, R5, R8, !P0 ;  /* 0x0000000805087207 */ /* 0x000fe40004000000 */
[----:B------:R-:W-:Y:S02]  /*0ca0*/  ISETP.GE.AND P4, PT, R13, R4, PT ;  /* 0x000000040d00720c */ /* 0x000fe40003f86270 */
[----:B------:R-:W-:Y:S02]  /*0cb0*/  SEL R8, R0, R8, !P2 ;  /* 0x0000000800087207 */ /* 0x000fe40005000000 */
[----:B------:R-:W-:-:S03]  /*0cc0*/  VIMNMX R11, PT, PT, R4, R13, !PT ;  /* 0x0000000d040b7248 */ /* 0x000fc60007fe0100 */
[C---:B------:R-:W-:Y:S02]  /*0cd0*/  @!P3 IMAD.SHL.U32 R8, R3.reuse, 0x2, RZ ;  /* 0x000000020308b824 */ /* 0x040fe400078e00ff */
[----:B------:R-:W-:-:S04]  /*0ce0*/  VIADD R3, R3, 0x1 ;  /* 0x0000000103037836 */ /* 0x000fc80000000000 */
[----:B------:R-:W-:-:S07]  /*0cf0*/  @!P4 VIADD R8, R5, 0x3 ;  /* 0x000000030508c836 */ /* 0x000fce0000000000 */
.L_x_380:
[----:B------:R-:W-:Y:S05]  /*0d00*/  @P1 BRA `(.L_x_376) ;  /* 0x0000000000341947 */ /* 0x000fea0003800000 */
[----:B------:R-:W0:Y:S01]  /*0d10*/  LDC.64 R4, c[0x0][0x388] ;  /* 0x0000e200ff047b82 */ /* 0x000e220000000a00 */
[----:B------:R-:W-:-:S04]  /*0d20*/  IMAD.IADD R7, R10, 0x1, R3 ;  /* 0x000000010a077824 */ /* 0x000fc800078e0203 */
[----:B0-----:R-:W-:-:S06]  /*0d30*/  IMAD.WIDE R4, R7, 0x4, R4 ;  /* 0x0000000407047825 */ /* 0x001fcc00078e0204 */
[----:B------:R-:W2:Y:S01]  /*0d40*/  LDG.E R4, desc[UR4][R4.64] ;  /* 0x0000000404047981 */ /* 0x000ea2000c1e1900 */
[----:B------:R-:W-:Y:S01]  /*0d50*/  IMAD.SHL.U32 R3, R3, 0x2, RZ ;  /* 0x0000000203037824 */ /* 0x000fe200078e00ff */
[----:B--2---:R-:W0:Y:S02]  /*0d60*/  F2I.TRUNC.NTZ R0, R4 ;  /* 0x0000000400007305 */ /* 0x004e24000020f100 */
[----:B0-----:R-:W-:Y:S02]  /*0d70*/  PRMT R6, R0, 0x9910, RZ ;  /* 0x0000991000067816 */ /* 0x001fe400000000ff */
[----:B------:R-:W-:-:S04]  /*0d80*/  SHF.R.S32.HI R0, RZ, 0x10, R0 ;  /* 0x00000010ff007819 */ /* 0x000fc80000011400 */
[----:B------:R-:W-:Y:S02]  /*0d90*/  VIMNMX R7, PT, PT, R0, R11, !PT ;  /* 0x0000000b00077248 */ /* 0x000fe40007fe0100 */
[----:B------:R-:W-:Y:S02]  /*0da0*/  ISETP.GE.AND P0, PT, R11, R0, PT ;  /* 0x000000000b00720c */ /* 0x000fe40003f06270 */
[----:B------:R-:W-:Y:S02]  /*0db0*/  ISETP.GE.AND P1, PT, R7, R6, PT ;  /* 0x000000060700720c */ /* 0x000fe40003f26270 */
[----:B------:R-:W-:-:S11]  /*0dc0*/  SEL R8, R3, R8, !P0 ;  /* 0x0000000803087207 */ /* 0x000fd60004000000 */
[----:B------:R-:W-:-:S07]  /*0dd0*/  @!P1 VIADD R8, R3, 0x1 ;  /* 0x0000000103089836 */ /* 0x000fce0000000000 */
.L_x_376:
[----:B------:R-:W0:Y:S01]  /*0de0*/  LDC.64 R4, c[0x0][0x3a8] ;  /* 0x0000ea00ff047b82 */ /* 0x000e220000000a00 */
[----:B------:R-:W1:Y:S07]  /*0df0*/  LDCU UR6, c[0x0][0x398] ;  /* 0x00007300ff0677ac */ /* 0x000e6e0008000800 */
[----:B------:R-:W2:Y:S01]  /*0e00*/  LDC.64 R6, c[0x0][0x388] ;  /* 0x0000e200ff067b82 */ /* 0x000ea20000000a00 */
[C---:B-1----:R-:W-:Y:S02]  /*0e10*/  IMAD R11, R9.reuse, R2, UR6 ;  /* 0x00000006090b7e24 */ /* 0x042fe4000f8e0202 */
[----:B0-----:R-:W-:-:S05]  /*0e20*/  IMAD.WIDE R2, R9, 0x4, R4 ;  /* 0x0000000409027825 */ /* 0x001fca00078e0204 */
[----:B------:R0:W-:Y:S01]  /*0e30*/  STG.E desc[UR4][R2.64], R8 ;  /* 0x0000000802007986 */ /* 0x0001e2000c101904 */
[----:B--2---:R-:W-:-:S05]  /*0e40*/  IMAD.WIDE R4, R11, 0x4, R6 ;  /* 0x000000040b047825 */ /* 0x004fca00078e0206 */
[----:B------:R-:W2:Y:S02]  /*0e50*/  LDG.E R0, desc[UR4][R4.64] ;  /* 0x0000000404007981 */ /* 0x000ea4000c1e1900 */
[C---:B--2---:R-:W-:Y:S02]  /*0e60*/  FSETP.NEU.AND P0, PT, R0.reuse, 7434609, PT ;  /* 0x4ae2e2e20000780b */ /* 0x044fe40003f0d000 */
[----:B------:R-:W-:-:S13]  /*0e70*/  FSETP.NEU.AND P1, PT, R0, RZ, PT ;  /* 0x000000ff0000720b */ /* 0x000fda0003f2d000 */
[----:B0-----:R-:W-:Y:S05]  /*0e80*/  @P0 EXIT P1 ;  /* 0x000000000000094d */ /* 0x001fea0000800000 */
[----:B------:R-:W-:-:S13]  /*0e90*/  ISETP.NE.AND P0, PT, R8, -0x1, PT ;  /* 0xffffffff0800780c */ /* 0x000fda0003f05270 */
[----:B------:R-:W-:Y:S05]  /*0ea0*/  @!P0 BRA `(.L_x_381) ;  /* 0x0000000000148947 */ /* 0x000fea0003800000 */
[----:B------:R-:W0:Y:S02]  /*0eb0*/  LDC.64 R2, c[0x0][0x3a0] ;  /* 0x0000e800ff027b82 */ /* 0x000e240000000a00 */
[----:B0-----:R-:W-:-:S06]  /*0ec0*/  IMAD.WIDE R8, R8, 0x4, R2 ;  /* 0x0000000408087825 */ /* 0x001fcc00078e0202 */
[----:B------:R-:W2:Y:S04]  /*0ed0*/  LDG.E R9, desc[UR4][R8.64] ;  /* 0x0000000408097981 */ /* 0x000ea8000c1e1900 */
[----:B--2---:R-:W-:Y:S01]  /*0ee0*/  STG.E desc[UR4][R4.64], R9 ;  /* 0x0000000904007986 */ /* 0x004fe2000c101904 */
[----:B------:R-:W-:Y:S05]  /*0ef0*/  EXIT ;  /* 0x000000000000794d */ /* 0x000fea0003800000 */
.L_x_381:
[----:B------:R-:W-:-:S05]  /*0f00*/  IMAD.MOV.U32 R3, RZ, RZ, 0x4ae2e2e2 ;  /* 0x4ae2e2e2ff037424 */ /* 0x000fca00078e00ff */
[----:B------:R-:W-:Y:S01]  /*0f10*/  STG.E desc[UR4][R4.64], R3 ;  /* 0x0000000304007986 */ /* 0x000fe2000c101904 */
[----:B------:R-:W-:Y:S05]  /*0f20*/  EXIT ;  /* 0x000000000000794d */ /* 0x000fea0003800000 */
.L_x_382:
        /* <DEDUP_REMOVED lines=13> */
.L_x_757:


//--------------------- .text._Z29updateSurfelMapInstanceKernelyiiiPfiiPhiii --------------------------
	.section	.text._Z29updateSurfelMapInstanceKernelyiiiPfiiPhiii,"ax",@progbits
	.align	128
        .global         _Z29updateSurfelMapInstanceKernelyiiiPfiiPhiii
        .type           _Z29updateSurfelMapInstanceKernelyiiiPfiiPhiii,@function
        .size           _Z29updateSurfelMapInstanceKernelyiiiPfiiPhiii,(.L_x_758 - _Z29updateSurfelMapInstanceKernelyiiiPfiiPhiii)
        .other          _Z29updateSurfelMapInstanceKernelyiiiPfiiPhiii,@"STO_CUDA_ENTRY STV_DEFAULT"
_Z29updateSurfelMapInstanceKernelyiiiPfiiPhiii:
.text._Z29updateSurfelMapInstanceKernelyiiiPfiiPhiii:
[----:B------:R-:W-:Y:S01]  /*0000*/  LDC R1, c[0x0][0x37c] ;  /* 0x0000df00ff017b82 */ /* 0x000fe20000000800 */
[----:B------:R-:W0:Y:S07]  /*0010*/  S2R R3, SR_TID.X ;  /* 0x0000000000037919 */ /* 0x000e2e0000002100 */
[----:B------:R-:W0:Y:S01]  /*0020*/  LDC R4, c[0x0][0x360] ;  /* 0x0000d800ff047b82 */ /* 0x000e220000000800 */
[----:B------:R-:W1:Y:S01]  /*0030*/  LDCU.64 UR8, c[0x0][0x388] ;  /* 0x00007100ff0877ac */ /* 0x000e620008000a00 */
[----:B------:R-:W2:Y:S01]  /*0040*/  S2R R2, SR_TID.Y ;  /* 0x0000000000027919 */ /* 0x000ea20000002200 */
[----:B------:R-:W3:Y:S05]  /*0050*/  LDCU.64 UR10, c[0x0][0x3a8] ;  /* 0x00007500ff0a77ac */ /* 0x000eea0008000a00 */
[----:B------:R-:W0:Y:S08]  /*0060*/  S2UR UR5, SR_CTAID.X ;  /* 0x00000000000579c3 */ /* 0x000e300000002500 */
[----:B------:R-:W2:Y:S01]  /*0070*/  S2UR UR6, SR_CTAID.Y ;  /* 0x00000000000679c3 */ /* 0x000ea20000002600 */
[----:B-1----:R-:W-:-:S07]  /*0080*/  UIMAD UR4, UR9, UR8, URZ ;  /* 0x00000008090472a4 */ /* 0x002fce000f8e02ff */
[----:B------:R-:W2:Y:S08]  /*0090*/  LDC R5, c[0x0][0x364] ;  /* 0x0000d900ff057b82 */ /* 0x000eb00000000800 */
[----:B------:R-:W1:Y:S01]  /*00a0*/  LDC R0, c[0x0][0x3b0] ;  /* 0x0000ec00ff007b82 */ /* 0x000e620000000800 */
[----:B0-----:R-:W-:Y:S02]  /*00b0*/  IMAD R4, R4, UR5, R3 ;  /* 0x0000000504047c24 */ /* 0x001fe4000f8e0203 */
[----:B--2---:R-:W-:Y:S01]  /*00c0*/  IMAD R5, R5, UR6, R2 ;  /* 0x0000000605057c24 */ /* 0x004fe2000f8e0202 */
[----:B------:R-:W0:Y:S03]  /*00d0*/  LDCU.64 UR6, c[0x0][0x358] ;  /* 0x00006b00ff0677ac */ /* 0x000e260008000a00 */
[----:B------:R-:W-:-:S02]  /*00e0*/  IMAD R3, R5, UR8, R4 ;  /* 0x0000000805037c24 */ /* 0x000fc4000f8e0204 */
[----:B-1----:R-:W-:-:S05]  /*00f0*/  IMAD R2, R0, UR4, RZ ;  /* 0x0000000400027c24 */ /* 0x002fca000f8e02ff */
[----:B------:R-:W-:Y:S02]  /*0100*/  SHF.R.S32.HI R6, RZ, 0x1f, R2 ;  /* 0x0000001fff067819 */ /* 0x000fe40000011402 */
[--C-:B---3--:R-:W-:Y:S02]  /*0110*/  IADD3 R2, P0, P1, R2, UR10, R3.reuse ;  /* 0x0000000a02027c10 */ /* 0x108fe4000f91e003 */
[----:B------:R-:W-:-:S04]  /*0120*/  SHF.R.S32.HI R3, RZ, 0x1f, R3 ;  /* 0x0000001fff037819 */ /* 0x000fc80000011403 */
[----:B------:R-:W-:-:S05]  /*0130*/  IADD3.X R3, PT, PT, R6, UR11, R3, P0, P1 ;  /* 0x0000000b06037c10 */ /* 0x000fca00087e2403 */
[----:B0-----:R-:W2:Y:S02]  /*0140*/  LDG.E.U8 R2, desc[UR6][R2.64] ;  /* 0x0000000602027981 */ /* 0x001ea4000c1e1100 */
[----:B--2---:R-:W-:-:S13]  /*0150*/  ISETP.NE.AND P0, PT, R2, RZ, PT ;  /* 0x000000ff0200720c */ /* 0x004fda0003f05270 */
[----:B------:R-:W-:Y:S05]  /*0160*/  @!P0 EXIT ;  /* 0x000000000000894d */ /* 0x000fea0003800000 */
[----:B------:R-:W0:Y:S01]  /*0170*/  LDCU UR4, c[0x0][0x380] ;  /* 0x00007000ff0477ac */ /* 0x000e220008000800 */
[----:B------:R-:W-:Y:S01]  /*0180*/  I2FP.F32.U32 R5, R5 ;  /* 0x0000000500057245 */ /* 0x000fe20000201000 */
[----:B------:R-:W-:Y:S01]  /*0190*/  IMAD.MOV.U32 R2, RZ, RZ, -0x3e000000 ;  /* 0xc2000000ff027424 */ /* 0x000fe200078e00ff */
[----:B------:R-:W-:Y:S01]  /*01a0*/  I2FP.F32.S32 R4, R4 ;  /* 0x0000000400047245 */ /* 0x000fe20000201400 */
[----:B------:R-:W-:-:S03]  /*01b0*/  UMOV UR5, URZ ;  /* 0x000000ff00057c82 */ /* 0x000fc60008000000 */
[----:B0-----:R0:W5:Y:S02]  /*01c0*/  TEX.LL RZ, R5, R4, R2, UR4, 2D, 0x1 ;  /* 0x28ff040204057f60 */ /* 0x00116400089e01ff */
[----:B0-----:R-:W0:Y:S01]  /*01d0*/  LDCU UR4, c[0x0][0x390] ;  /* 0x00007200ff0477ac */ /* 0x001e220008000800 */
[----:B------:R-:W1:Y:S01]  /*01e0*/  LDCU UR5, c[0x0][0x3b8] ;  /* 0x00007700ff0577ac */ /* 0x000e620008000800 */
[----:B0----5:R-:W-:-:S04]  /*01f0*/  ISETP.GE.AND P0, PT, R5, UR4, PT ;  /* 0x0000000405007c0c */ /* 0x021fc8000bf06270 */
[----:B------:R-:W-:-:S04]  /*0200*/  ISETP.LT.OR P0, PT, R5, 0x1, P0 ;  /* 0x000000010500780c */ /* 0x000fc80000701670 */
[----:B-1----:R-:W-:-:S13]  /*0210*/  ISETP.LE.OR P0, PT, R5, UR5, P0 ;  /* 0x0000000505007c0c */ /* 0x002fda0008703670 */
[----:B------:R-:W-:Y:S05]  /*0220*/  @P0 EXIT ;  /* 0x000000000000094d */ /* 0x000fea0003800000 */
[----:B------:R-:W0:Y:S08]  /*0230*/  LDC R7, c[0x0][0x3b4] ;  /* 0x0000ed00ff077b82 */ /* 0x000e300000000800 */
[----:B------:R-:W1:Y:S08]  /*0240*/  LDC.64 R8, c[0x0][0x3a0] ;  /* 0x0000e800ff087b82 */ /* 0x000e700000000a00 */
[----:B------:R-:W2:Y:S01]  /*0250*/  LDC.64 R2, c[0x0][0x398] ;  /* 0x0000e600ff027b82 */ /* 0x000ea20000000a00 */
[----:B0-----:R-:W-:-:S04]  /*0260*/  LEA.HI R4, R7, R7, RZ, 0x1 ;  /* 0x0000000707047211 */ /* 0x001fc800078f08ff */
[----:B-1----:R-:W-:-:S05]  /*0270*/  LEA.HI.SX32 R6, R4, R9, 0x1f ;  /* 0x0000000904067211 */ /* 0x002fca00078ffaff */
[----:B------:R-:W-:-:S04]  /*0280*/  IMAD R5, R5, R8, R6 ;  /* 0x0000000805057224 */ /* 0x000fc800078e0206 */
[----:B--2---:R-:W-:-:S05]  /*0290*/  IMAD.WIDE R2, R5, 0x4, R2 ;  /* 0x0000000405027825 */ /* 0x004fca00078e0202 */
[----:B------:R-:W2:Y:S01]  /*02a0*/  LDG.E R5, desc[UR6][R2.64] ;  /* 0x0000000602057981 */ /* 0x000ea2000c1e1900 */
[----:B------:R-:W-:Y:S01]  /*02b0*/  LOP3.LUT R4, R4, 0xfffffffe, RZ, 0xc0, !PT ;  /* 0xfffffffe04047812 */ /* 0x000fe200078ec0ff */
[----:B------:R-:W-:-:S04]  /*02c0*/  VIADD R6, R0, 0x1 ;  /* 0x0000000100067836 */ /* 0x000fc80000000000 */
[----:B------:R-:W-:-:S05]  /*02d0*/  IMAD.IADD R4, R7, 0x1, -R4 ;  /* 0x0000000107047824 */ /* 0x000fca00078e0a04 */
[C---:B------:R-:W-:Y:S02]  /*02e0*/  ISETP.NE.AND P1, PT, R4.reuse, 0x1, PT ;  /* 0x000000010400780c */ /* 0x040fe40003f25270 */
[----:B------:R-:W-:Y:S02]  /*02f0*/  ISETP.NE.AND P0, PT, R4, RZ, PT ;  /* 0x000000ff0400720c */ /* 0x000fe40003f05270 */
[C---:B------:R-:W-:Y:S02]  /*0300*/  SEL R7, R6.reuse, RZ, !P1 ;  /* 0x000000ff06077207 */ /* 0x040fe40004800000 */
[----:B------:R-:W-:Y:S01]  /*0310*/  SEL R6, R6, RZ, !P0 ;  /* 0x000000ff06067207 */ /* 0x000fe20004000000 */
[----:B--2---:R-:W0:Y:S02]  /*0320*/  F2I.TRUNC.NTZ R5, R5 ;  /* 0x0000000500057305 */ /* 0x004e24000020f100 */
[C---:B0-----:R-:W-:Y:S02]  /*0330*/  PRMT R0, R5.reuse, 0x9910, RZ ;  /* 0x0000991005007816 */ /* 0x041fe400000000ff */
[----:B------:R-:W-:-:S02]  /*0340*/  LEA.HI.SX32 R6, R5, R6, 0x10 ;  /* 0x0000000605067211 */ /* 0x000fc400078f82ff */
[----:B------:R-:W-:Y:S02]  /*0350*/  VIADDMNMX R0, R0, R7, 0xffff, PT ;  /* 0x0000ffff00007446 */ /* 0x000fe40003800107 */
[----:B------:R-:W-:Y:S02]  /*0360*/  VIMNMX R6, PT, PT, R6, 0xffff, PT ;  /* 0x0000ffff06067848 */ /* 0x000fe40003fe0100 */
[----:B------:R-:W-:-:S05]  /*0370*/  PRMT R5, R0, 0x9910, RZ ;  /* 0x0000991000057816 */ /* 0x000fca00000000ff */
[----:B------:R-:W-:-:S05]  /*0380*/  IMAD R5, R6, 0x10000, R5 ;  /* 0x0001000006057824 */ /* 0x000fca00078e0205 */
[----:B------:R-:W-:-:S05]  /*0390*/  I2FP.F32.S32 R5, R5 ;  /* 0x0000000500057245 */ /* 0x000fca0000201400 */
[----:B------:R-:W-:Y:S01]  /*03a0*/  STG.E desc[UR6][R2.64], R5 ;  /* 0x0000000502007986 */ /* 0x000fe2000c101906 */
[----:B------:R-:W-:Y:S05]  /*03b0*/  EXIT ;  /* 0x000000000000794d */ /* 0x000fea0003800000 */
.L_x_383:
        /* <DEDUP_REMOVED lines=12> */
.L_x_758:


//--------------------- .text._Z27cleanInstanceTableMapKerneliPfiiPi --------------------------
	.section	.text._Z27cleanInstanceTableMapKerneliPfiiPi,"ax",@progbits
	.align	128
        .global         _Z27cleanInstanceTableMapKerneliPfiiPi
        .type           _Z27cleanInstanceTableMapKerneliPfiiPi,@function
        .size           _Z27cleanInstanceTableMapKerneliPfiiPi,(.L_x_759 - _Z27cleanInstanceTableMapKerneliPfiiPi)
        .other          _Z27cleanInstanceTableMapKerneliPfiiPi,@"STO_CUDA_ENTRY STV_DEFAULT"
_Z27cleanInstanceTableMapKerneliPfiiPi:
.text._Z27cleanInstanceTableMapKerneliPfiiPi:
        /* <DEDUP_REMOVED lines=11> */
[----:B------:R-:W-:Y:S01]  /*00b0*/  IMAD.IADD R3, R5, 0x1, -R4 ;  /* 0x0000000105037824 */ /* 0x000fe200078e0a04 */
[----:B------:R-:W-:Y:S01]  /*00c0*/  LOP3.LUT R16, R2, 0x3, RZ, 0xc0, !PT ;  /* 0x0000000302107812 */ /* 0x000fe200078ec0ff */
[----:B------:R-:W0:Y:S01]  /*00d0*/  LDCU.64 UR6, c[0x0][0x358] ;  /* 0x00006b00ff0677ac */ /* 0x000e220008000a00 */
[----:B------:R-:W-:Y:S02]  /*00e0*/  IMAD R0, R0, R4, R5 ;  /* 0x0000000400007224 */ /* 0x000fe400078e0205 */
[----:B------:R-:W-:Y:S01]  /*00f0*/  ISETP.GT.U32.AND P1, PT, R3, -0x4, PT ;  /* 0xfffffffc0300780c */ /* 0x000fe20003f24070 */
[----:B------:R-:W-:Y:S01]  /*0100*/  IMAD.MOV.U32 R3, RZ, RZ, RZ ;  /* 0x000000ffff037224 */ /* 0x000fe200078e00ff */
[----:B------:R-:W-:-:S11]  /*0110*/  ISETP.NE.AND P0, PT, R16, RZ, PT ;  /* 0x000000ff1000720c */ /* 0x000fd60003f05270 */
[----:B------:R-:W-:Y:S05]  /*0120*/  @P1 BRA `(.L_x_384) ;  /* 0x0000000400381947 */ /* 0x000fea0003800000 */
[----:B------:R-:W1:Y:S01]  /*0130*/  LDC.64 R4, c[0x0][0x398] ;  /* 0x0000e600ff047b82 */ /* 0x000e620000000a00 */
[----:B------:R-:W-:Y:S01]  /*0140*/  LOP3.LUT R3, R2, 0x7ffffffc, RZ, 0xc0, !PT ;  /* 0x7ffffffc02037812 */ /* 0x000fe200078ec0ff */
[----:B------:R-:W-:Y:S01]  /*0150*/  IMAD.MOV.U32 R11, RZ, RZ, RZ ;  /* 0x000000ffff0b7224 */ /* 0x000fe200078e00ff */
[----:B------:R-:W2:Y:S01]  /*0160*/  LDCU.64 UR8, c[0x0][0x388] ;  /* 0x00007100ff0877ac */ /* 0x000ea20008000a00 */
[----:B------:R-:W-:Y:S02]  /*0170*/  IMAD.MOV.U32 R10, RZ, RZ, R0 ;  /* 0x000000ffff0a7224 */ /* 0x000fe400078e0000 */
[----:B------:R-:W-:Y:S01]  /*0180*/  IMAD.MOV R12, RZ, RZ, -R3 ;  /* 0x000000ffff0c7224 */ /* 0x000fe200078e0a03 */
[----:B------:R-:W-:-:S06]  /*0190*/  UMOV UR4, URZ ;  /* 0x000000ff00047c82 */ /* 0x000fcc0008000000 */
.L_x_385:
[----:B-1----:R-:W-:-:S05]  /*01a0*/  IMAD.WIDE.U32 R6, R11, 0x4, R4 ;  /* 0x000000040b067825 */ /* 0x002fca00078e0004 */
[----:B0-----:R-:W3:Y:S04]  /*01b0*/  LDG.E R14, desc[UR6][R6.64] ;  /* 0x00000006060e7981 */ /* 0x001ee8000c1e1900 */
[----:B------:R-:W3:Y:S02]  /*01c0*/  LDG.E R15, desc[UR6][R6.64+0x4] ;  /* 0x00000406060f7981 */ /* 0x000ee4000c1e1900 */
[----:B---3--:R-:W-:-:S13]  /*01d0*/  LOP3.LUT P1, RZ, R14, R15, RZ, 0xfc, !PT ;  /* 0x0000000f0eff7212 */ /* 0x008fda000782fcff */
[----:B------:R-:W0:Y:S02]  /*01e0*/  @P1 LDC.64 R8, c[0x0][0x388] ;  /* 0x0000e200ff081b82 */ /* 0x000e240000000a00 */
[----:B0-----:R-:W-:-:S05]  /*01f0*/  @P1 IMAD.WIDE R8, R10, 0x4, R8 ;  /* 0x000000040a081825 */ /* 0x001fca00078e0208 */
[----:B------:R-:W3:Y:S01]  /*0200*/  @P1 LDG.E R13, desc[UR6][R8.64] ;  /* 0x00000006080d1981 */ /* 0x000ee2000c1e1900 */
[----:B------:R-:W-:Y:S02]  /*0210*/  @P1 ISETP.NE.AND P2, PT, R15, RZ, PT ;  /* 0x000000ff0f00120c */ /* 0x000fe40003f45270 */
[----:B------:R-:W-:Y:S01]  /*0220*/  @P1 ISETP.NE.AND P3, PT, R14, RZ, PT ;  /* 0x000000ff0e00120c */ /* 0x000fe20003f65270 */
[----:B---3--:R-:W0:Y:S02]  /*0230*/  @P1 F2I.TRUNC.NTZ R13, R13 ;  /* 0x0000000d000d1305 */ /* 0x008e24000020f100 */
[C---:B0-----:R-:W-:Y:S02]  /*0240*/  @P1 PRMT R17, R13.reuse, 0x9910, RZ ;  /* 0x000099100d111816 */ /* 0x041fe400000000ff */
[----:B------:R-:W-:-:S03]  /*0250*/  @P1 LOP3.LUT R14, R13, 0xffff0000, RZ, 0xc0, !PT ;  /* 0xffff00000d0e1812 */ /* 0x000fc600078ec0ff */
[----:B------:R-:W-:Y:S01]  /*0260*/  @P1 IMAD.MOV.U32 R15, RZ, RZ, R17 ;  /* 0x000000ffff0f1224 */ /* 0x000fe200078e0011 */
[----:B------:R-:W-:-:S04]  /*0270*/  @P1 SEL R14, R14, RZ, !P3 ;  /* 0x000000ff0e0e1207 */ /* 0x000fc80005800000 */
[----:B------:R-:W-:-:S05]  /*0280*/  @P1 SEL R15, R15, RZ, !P2 ;  /* 0x000000ff0f0f1207 */ /* 0x000fca0005000000 */
[----:B------:R-:W-:-:S05]  /*0290*/  @P1 IMAD.IADD R14, R14, 0x1, R15 ;  /* 0x000000010e0e1824 */ /* 0x000fca00078e020f */
[----:B------:R-:W-:-:S05]  /*02a0*/  @P1 I2FP.F32.S32 R17, R14 ;  /* 0x0000000e00111245 */ /* 0x000fca0000201400 */
[----:B------:R0:W-:Y:S04]  /*02b0*/  @P1 STG.E desc[UR6][R8.64], R17 ;  /* 0x0000001108001986 */ /* 0x0001e8000c101906 */
[----:B------:R-:W3:Y:S04]  /*02c0*/  LDG.E R19, desc[UR6][R6.64+0x8] ;  /* 0x0000080606137981 */ /* 0x000ee8000c1e1900 */
[----:B------:R-:W3:Y:S01]  /*02d0*/  LDG.E R20, desc[UR6][R6.64+0xc] ;  /* 0x00000c0606147981 */ /* 0x000ee2000c1e1900 */
[----:B------:R-:W-:Y:S02]  /*02e0*/  USHF.R.S32.HI UR5, URZ, 0x1f, UR4 ;  /* 0x0000001fff057899 */ /* 0x000fe40008011404 */
[----:B------:R-:W-:-:S04]  /*02f0*/  IADD3 R13, P2, PT, R0, UR4, RZ ;  /* 0x00000004000d7c10 */ /* 0x000fc8000ff5e0ff */
[----:B------:R-:W-:Y:S02]  /*0300*/  LEA.HI.X.SX32 R18, R0, UR5, 0x1, P2 ;  /* 0x0000000500127c11 */ /* 0x000fe400090f0eff */
[----:B--2---:R-:W-:-:S04]  /*0310*/  LEA R14, P2, R13, UR8, 0x2 ;  /* 0x000000080d0e7c11 */ /* 0x004fc8000f8410ff */
[----:B------:R-:W-:Y:S02]  /*0320*/  LEA.HI.X R15, R13, UR9, R18, 0x2, P2 ;  /* 0x000000090d0f7c11 */ /* 0x000fe400090f1412 */
[----:B---3--:R-:W-:-:S13]  /*0330*/  LOP3.LUT P1, RZ, R19, R20, RZ, 0xfc, !PT ;  /* 0x0000001413ff7212 */ /* 0x008fda000782fcff */
[----:B------:R-:W2:Y:S01]  /*0340*/  @P1 LDG.E R13, desc[UR6][R14.64+0x4] ;  /* 0x000004060e0d1981 */ /* 0x000ea2000c1e1900 */
[----:B------:R-:W-:Y:S02]  /*0350*/  @P1 ISETP.NE.AND P2, PT, R20, RZ, PT ;  /* 0x000000ff1400120c */ /* 0x000fe40003f45270 */
[----:B------:R-:W-:Y:S01]  /*0360*/  @P1 ISETP.NE.AND P3, PT, R19, RZ, PT ;  /* 0x000000ff1300120c */ /* 0x000fe20003f65270 */
[----:B--2---:R-:W0:Y:S02]  /*0370*/  @P1 F2I.TRUNC.NTZ R13, R13 ;  /* 0x0000000d000d1305 */ /* 0x004e24000020f100 */
[C---:B0-----:R-:W-:Y:S02]  /*0380*/  @P1 PRMT R9, R13.reuse, 0x9910, RZ ;  /* 0x000099100d091816 */ /* 0x041fe400000000ff */
[----:B------:R-:W-:Y:S02]  /*0390*/  @P1 LOP3.LUT R8, R13, 0xffff0000, RZ, 0xc0, !PT ;  /* 0xffff00000d081812 */ /* 0x000fe400078ec0ff */
[----:B------:R-:W-:-:S02]  /*03a0*/  @P1 SEL R9, R9, RZ, !P2 ;  /* 0x000000ff09091207 */ /* 0x000fc40005000000 */
[----:B------:R-:W-:-:S05]  /*03b0*/  @P1 SEL R8, R8, RZ, !P3 ;  /* 0x000000ff08081207 */ /* 0x000fca0005800000 */
[----:B------:R-:W-:-:S05]  /*03c0*/  @P1 IMAD.IADD R8, R8, 0x1, R9 ;  /* 0x0000000108081824 */ /* 0x000fca00078e0209 */
[----:B------:R-:W-:-:S05]  /*03d0*/  @P1 I2FP.F32.S32 R9, R8 ;  /* 0x0000000800091245 */ /* 0x000fca0000201400 */
[----:B------:R0:W-:Y:S04]  /*03e0*/  @P1 STG.E desc[UR6][R14.64+0x4], R9 ;  /* 0x000004090e001986 */ /* 0x0001e8000c101906 */
[----:B------:R-:W2:Y:S04]  /*03f0*/  LDG.E R13, desc[UR6][R6.64+0x10] ;  /* 0x00001006060d7981 */ /* 0x000ea8000c1e1900 */
[----:B------:R-:W2:Y:S02]  /*0400*/  LDG.E R18, desc[UR6][R6.64+0x14] ;  /* 0x0000140606127981 */ /* 0x000ea4000c1e1900 */
[----:B--2---:R-:W-:-:S13]  /*0410*/  LOP3.LUT P1, RZ, R13, R18, RZ, 0xfc, !PT ;  /* 0x000000120dff7212 */ /* 0x004fda000782fcff */
[----:B------:R-:W2:Y:S01]  /*0420*/  @P1 LDG.E R8, desc[UR6][R14.64+0x8] ;  /* 0x000008060e081981 */ /* 0x000ea2000c1e1900 */
[----:B------:R-:W-:Y:S02]  /*0430*/  @P1 ISETP.NE.AND P3, PT, R13, RZ, PT ;  /* 0x000000ff0d00120c */ /* 0x000fe40003f65270 */
[----:B------:R-:W-:Y:S01]  /*0440*/  @P1 ISETP.NE.AND P2, PT, R18, RZ, PT ;  /* 0x000000ff1200120c */ /* 0x000fe20003f45270 */
[----:B--2---:R-:W1:Y:S02]  /*0450*/  @P1 F2I.TRUNC.NTZ R8, R8 ;  /* 0x0000000800081305 */ /* 0x004e64000020f100 */
[C---:B-1----:R-:W-:Y:S02]  /*0460*/  @P1 PRMT R17, R8.reuse, 0x9910, RZ ;  /* 0x0000991008111816 */ /* 0x042fe400000000ff */
[----:B------:R-:W-:Y:S02]  /*0470*/  @P1 LOP3.LUT R13, R8, 0xffff0000, RZ, 0xc0, !PT ;  /* 0xffff0000080d1812 */ /* 0x000fe400078ec0ff */
[----:B------:R-:W-:-:S02]  /*0480*/  @P1 SEL R18, R17, RZ, !P2 ;  /* 0x000000ff11121207 */ /* 0x000fc40005000000 */
[----:B------:R-:W-:-:S05]  /*0490*/  @P1 SEL R13, R13, RZ, !P3 ;  /* 0x000000ff0d0d1207 */ /* 0x000fca0005800000 */
[----:B------:R-:W-:-:S05]  /*04a0*/  @P1 IMAD.IADD R13, R13, 0x1, R18 ;  /* 0x000000010d0d1824 */ /* 0x000fca00078e0212 */
[----:B------:R-:W-:-:S05]  /*04b0*/  @P1 I2FP.F32.S32 R13, R13 ;  /* 0x0000000d000d1245 */ /* 0x000fca0000201400 */
[----:B------:R3:W-:Y:S04]  /*04c0*/  @P1 STG.E desc[UR6][R14.64+0x8], R13 ;  /* 0x0000080d0e001986 */ /* 0x0007e8000c101906 */
[----:B0-----:R-:W2:Y:S04]  /*04d0*/  LDG.E R9, desc[UR6][R6.64+0x18] ;  /* 0x0000180606097981 */ /* 0x001ea8000c1e1900 */
[----:B------:R-:W2:Y:S02]  /*04e0*/  LDG.E R18, desc[UR6][R6.64+0x1c] ;  /* 0x00001c0606127981 */ /* 0x000ea4000c1e1900 */
[----:B--2---:R-:W-:-:S13]  /*04f0*/  LOP3.LUT P1, RZ, R9, R18, RZ, 0xfc, !PT ;  /* 0x0000001209ff7212 */ /* 0x004fda000782fcff */
[----:B------:R-:W2:Y:S01]  /*0500*/  @P1 LDG.E R8, desc[UR6][R14.64+0xc] ;  /* 0x00000c060e081981 */ /* 0x000ea2000c1e1900 */
[----:B------:R-:W-:Y:S01]  /*0510*/  @P1 ISETP.NE.AND P3, PT, R9, RZ, PT ;  /* 0x000000ff0900120c */ /* 0x000fe20003f65270 */
[----:B------:R-:W-:Y:S01]  /*0520*/  VIADD R12, R12, 0x4 ;  /* 0x000000040c0c7836 */ /* 0x000fe20000000000 */
[----:B------:R-:W-:Y:S01]  /*0530*/  @P1 ISETP.NE.AND P2, PT, R18, RZ, PT ;  /* 0x000000ff1200120c */ /* 0x000fe20003f45270 */
[----:B------:R-:W-:Y:S01]  /*0540*/  UIADD3 UR4, UPT, UPT, UR4, 0x4, URZ ;  /* 0x0000000404047890 */ /* 0x000fe2000fffe0ff */
[----:B------:R-:W-:Y:S02]  /*0550*/  VIADD R11, R11, 0x8 ;  /* 0x000000080b0b7836 */ /* 0x000fe40000000000 */
[----:B------:R-:W-:Y:S01]  /*0560*/  VIADD R10, R10, 0x4 ;  /* 0x000000040a0a7836 */ /* 0x000fe20000000000 */
[----:B--2---:R-:W0:Y:S02]  /*0570*/  @P1 F2I.TRUNC.NTZ R8, R8 ;  /* 0x0000000800081305 */ /* 0x004e24000020f100 */
[----:B0-----:R-:W-:-:S02]  /*0580*/  @P1 PRMT R17, R8, 0x9910, RZ ;  /* 0x0000991008111816 */ /* 0x001fc400000000ff */
[----:B------:R-:W-:Y:S02]  /*0590*/  @P1 LOP3.LUT R9, R8, 0xffff0000, RZ, 0xc0, !PT ;  /* 0xffff000008091812 */ /* 0x000fe400078ec0ff */
[----:B------:R-:W-:Y:S02]  /*05a0*/  @P1 SEL R18, R17, RZ, !P2 ;  /* 0x000000ff11121207 */ /* 0x000fe40005000000 */
[----:B------:R-:W-:-:S05]  /*05b0*/  @P1 SEL R9, R9, RZ, !P3 ;  /* 0x000000ff09091207 */ /* 0x000fca0005800000 */
[----:B------:R-:W-:-:S05]  /*05c0*/  @P1 IMAD.IADD R9, R9, 0x1, R18 ;  /* 0x0000000109091824 */ /* 0x000fca00078e0212 */
[----:B------:R-:W-:-:S05]  /*05d0*/  @P1 I2FP.F32.S32 R9, R9 ;  /* 0x0000000900091245 */ /* 0x000fca0000201400 */
[----:B------:R3:W-:Y:S01]  /*05e0*/  @P1 STG.E desc[UR6][R14.64+0xc], R9 ;  /* 0x00000c090e001986 */ /* 0x0007e2000c101906 */
[----:B------:R-:W-:-:S13]  /*05f0*/  ISETP.NE.AND P1, PT, R12, RZ, PT ;  /* 0x000000ff0c00720c */ /* 0x000fda0003f25270 */
[----:B---3--:R-:W-:Y:S05]  /*0600*/  @P1 BRA `(.L_x_385) ;  /* 0xfffffff800e41947 */ /* 0x008fea000383ffff */
.L_x_384:
[----:B0-----:R-:W-:Y:S05]  /*0610*/  @!P0 EXIT ;  /* 0x000000000000894d */ /* 0x001fea0003800000 */
[----:B------:R-:W-:Y:S02]  /*0620*/  ISETP.NE.AND P1, PT, R16, 0x1, PT ;  /* 0x000000011000780c */ /* 0x000fe40003f25270 */
[----:B------:R-:W-:-:S04]  /*0630*/  LOP3.LUT R2, R2, 0x1, RZ, 0xc0, !PT ;  /* 0x0000000102027812 */ /* 0x000fc800078ec0ff */
[----:B------:R-:W-:-:S07]  /*0640*/  ISETP.NE.U32.AND P0, PT, R2, 0x1, PT ;  /* 0x000000010200780c */ /* 0x000fce0003f05070 */
[----:B------:R-:W-:Y:S06]  /*0650*/  @!P1 BRA `(.L_x_386) ;  /* 0x0000000000ac9947 */ /* 0x000fec0003800000 */
[----:B------:R-:W0:Y:S01]  /*0660*/  LDC.64 R4, c[0x0][0x398] ;  /* 0x0000e600ff047b82 */ /* 0x000e220000000a00 */
[----:B------:R-:W-:-:S04]  /*0670*/  IMAD.SHL.U32 R13, R3, 0x2, RZ ;  /* 0x00000002030d7824 */ /* 0x000fc800078e00ff */
[----:B0-----:R-:W-:-:S05]  /*0680*/  IMAD.WIDE.U32 R8, R13, 0x4, R4 ;  /* 0x000000040d087825 */ /* 0x001fca00078e0004 */
[----:B------:R-:W2:Y:S04]  /*0690*/  LDG.E R10, desc[UR6][R8.64] ;  /* 0x00000006080a7981 */ /* 0x000ea8000c1e1900 */
[----:B------:R-:W2:Y:S02]  /*06a0*/  LDG.E R15, desc[UR6][R8.64+0x4] ;  /* 0x00000406080f7981 */ /* 0x000ea4000c1e1900 */
[----:B--2---:R-:W-:-:S13]  /*06b0*/  LOP3.LUT P1, RZ, R10, R15, RZ, 0xfc, !PT ;  /* 0x0000000f0aff7212 */ /* 0x004fda000782fcff */
[----:B------:R-:W0:Y:S01]  /*06c0*/  @P1 LDC.64 R6, c[0x0][0x388] ;  /* 0x0000e200ff061b82 */ /* 0x000e220000000a00 */
[----:B------:R-:W-:-:S04]  /*06d0*/  @P1 IMAD.IADD R11, R0, 0x1, R3 ;  /* 0x00000001000b1824 */ /* 0x000fc800078e0203 */
[----:B0-----:R-:W-:-:S05]  /*06e0*/  @P1 IMAD.WIDE R6, R11, 0x4, R6 ;  /* 0x000000040b061825 */ /* 0x001fca00078e0206 */
[----:B------:R-:W2:Y:S01]  /*06f0*/  @P1 LDG.E R2, desc[UR6][R6.64] ;  /* 0x0000000606021981 */ /* 0x000ea2000c1e1900 */
[----:B------:R-:W-:Y:S01]  /*0700*/  @P1 ISETP.NE.AND P3, PT, R10, RZ, PT ;  /* 0x000000ff0a00120c */ /* 0x000fe20003f65270 */
[----:B------:R-:W-:Y:S01]  /*0710*/  VIADD R13, R13, 0x2 ;  /* 0x000000020d0d7836 */ /* 0x000fe20000000000 */
[----:B------:R-:W-:Y:S01]  /*0720*/  @P1 ISETP.NE.AND P2, PT, R15, RZ, PT ;  /* 0x000000ff0f00120c */ /* 0x000fe20003f45270 */
[----:B--2---:R-:W0:Y:S02]  /*0730*/  @P1 F2I.TRUNC.NTZ R2, R2 ;  /* 0x0000000200021305 */ /* 0x004e24000020f100 */
[C---:B0-----:R-:W-:Y:S02]  /*0740*/  @P1 PRMT R11, R2.reuse, 0x9910, RZ ;  /* 0x00009910020b1816 */ /* 0x041fe400000000ff */
[----:B------:R-:W-:-:S03]  /*0750*/  @P1 LOP3.LUT R10, R2, 0xffff0000, RZ, 0xc0, !PT ;  /* 0xffff0000020a1812 */ /* 0x000fc600078ec0ff */
[----:B------:R-:W-:Y:S01]  /*0760*/  @P1 IMAD.MOV.U32 R8, RZ, RZ, R11 ;  /* 0x000000ffff081224 */ /* 0x000fe200078e000b */
[----:B------:R-:W-:-:S04]  /*0770*/  @P1 SEL R10, R10, RZ, !P3 ;  /* 0x000000ff0a0a1207 */ /* 0x000fc80005800000 */
[----:B------:R-:W-:-:S05]  /*0780*/  @P1 SEL R9, R8, RZ, !P2 ;  /* 0x000000ff08091207 */ /* 0x000fca0005000000 */
[----:B------:R-:W-:-:S05]  /*0790*/  @P1 IMAD.IADD R9, R10, 0x1, R9 ;  /* 0x000000010a091824 */ /* 0x000fca00078e0209 */
[----:B------:R-:W-:Y:S01]  /*07a0*/  @P1 I2FP.F32.S32 R11, R9 ;  /* 0x00000009000b1245 */ /* 0x000fe20000201400 */
[----:B------:R-:W-:-:S04]  /*07b0*/  IMAD.WIDE.U32 R8, R13, 0x4, R4 ;  /* 0x000000040d087825 */ /* 0x000fc800078e0004 */
[----:B------:R0:W-:Y:S04]  /*07c0*/  @P1 STG.E desc[UR6][R6.64], R11 ;  /* 0x0000000b06001986 */ /* 0x0001e8000c101906 */
[----:B------:R-:W2:Y:S04]  /*07d0*/  LDG.E R10, desc[UR6][R8.64] ;  /* 0x00000006080a7981 */ /* 0x000ea8000c1e1900 */
[----:B------:R-:W2:Y:S02]  /*07e0*/  LDG.E R13, desc[UR6][R8.64+0x4] ;  /* 0x00000406080d7981 */ /* 0x000ea4000c1e1900 */
[----:B--2---:R-:W-:-:S13]  /*07f0*/  LOP3.LUT P1, RZ, R10, R13, RZ, 0xfc, !PT ;  /* 0x0000000d0aff7212 */ /* 0x004fda000782fcff */
[----:B------:R-:W1:Y:S01]  /*0800*/  @P1 LDC.64 R14, c[0x0][0x388] ;  /* 0x0000e200ff0e1b82 */ /* 0x000e620000000a00 */
[----:B------:R-:W-:-:S04]  /*0810*/  @P1 IADD3 R2, P2, PT, R0, R3, RZ ;  /* 0x0000000300021210 */ /* 0x000fc80007f5e0ff */
[----:B------:R-:W-:Y:S02]  /*0820*/  @P1 LEA.HI.X.SX32 R5, R0, RZ, 0x1, P2 ;  /* 0x000000ff00051211 */ /* 0x000fe400010f0eff */
[----:B-1----:R-:W-:-:S04]  /*0830*/  @P1 LEA R4, P2, R2, R14, 0x2 ;  /* 0x0000000e02041211 */ /* 0x002fc800078410ff */
[----:B------:R-:W-:-:S05]  /*0840*/  @P1 LEA.HI.X R5, R2, R15, R5, 0x2, P2 ;  /* 0x0000000f02051211 */ /* 0x000fca00010f1405 */
[----:B------:R-:W2:Y:S01]  /*0850*/  @P1 LDG.E R2, desc[UR6][R4.64+0x4] ;  /* 0x0000040604021981 */ /* 0x000ea2000c1e1900 */
[----:B------:R-:W-:Y:S01]  /*0860*/  @P1 ISETP.NE.AND P2, PT, R13, RZ, PT ;  /* 0x000000ff0d00120c */ /* 0x000fe20003f45270 */
[----:B------:R-:W-:Y:S01]  /*0870*/  VIADD R3, R3, 0x2 ;  /* 0x0000000203037836 */ /* 0x000fe20000000000 */
        /* <DEDUP_REMOVED lines=8> */
[----:B------:R0:W-:Y:S02]  /*0900*/  @P1 STG.E desc[UR6][R4.64+0x4], R7 ;  /* 0x0000040704001986 */ /* 0x0001e4000c101906 */
.L_x_386:
[----:B------:R-:W-:Y:S05]  /*0910*/  @P0 EXIT ;  /* 0x000000000000094d */ /* 0x000fea0003800000 */
[----:B0-----:R-:W0:Y:S01]  /*0920*/  LDC.64 R4, c[0x0][0x398] ;  /* 0x0000e600ff047b82 */ /* 0x001e220000000a00 */
[----:B------:R-:W-:-:S04]  /*0930*/  IMAD.SHL.U32 R7, R3, 0x2, RZ ;  /* 0x0000000203077824 */ /* 0x000fc800078e00ff */
[----:B0-----:R-:W-:-:S05]  /*0940*/  IMAD.WIDE.U32 R4, R7, 0x4, R4 ;  /* 0x0000000407047825 */ /* 0x001fca00078e0004 */
[----:B------:R-:W2:Y:S04]  /*0950*/  LDG.E R6, desc[UR6][R4.64] ;  /* 0x0000000604067981 */ /* 0x000ea8000c1e1900 */
[----:B------:R-:W2:Y:S02]  /*0960*/  LDG.E R7, desc[UR6][R4.64+0x4] ;  /* 0x0000040604077981 */ /* 0x000ea4000c1e1900 */
[----:B--2---:R-:W-:-:S13]  /*0970*/  LOP3.LUT P0, RZ, R6, R7, RZ, 0xfc, !PT ;  /* 0x0000000706ff7212 */ /* 0x004fda000780fcff */
[----:B------:R-:W-:Y:S05]  /*0980*/  @!P0 EXIT ;  /* 0x000000000000894d */ /* 0x000fea0003800000 */
[----:B------:R-:W0:Y:S01]  /*0990*/  LDC.64 R4, c[0x0][0x388] ;  /* 0x0000e200ff047b82 */ /* 0x000e220000000a00 */
[----:B------:R-:W-:-:S04]  /*09a0*/  IMAD.IADD R3, R0, 0x1, R3 ;  /* 0x0000000100037824 */ /* 0x000fc800078e0203 */
[----:B0-----:R-:W-:-:S05]  /*09b0*/  IMAD.WIDE R2, R3, 0x4, R4 ;  /* 0x0000000403027825 */ /* 0x001fca00078e0204 */
[----:B------:R-:W2:Y:S01]  /*09c0*/  LDG.E R0, desc[UR6][R2.64] ;  /* 0x0000000602007981 */ /* 0x000ea2000c1e1900 */
[----:B------:R-:W-:Y:S02]  /*09d0*/  ISETP.NE.AND P0, PT, R7, RZ, PT ;  /* 0x000000ff0700720c */ /* 0x000fe40003f05270 */
[----:B------:R-:W-:Y:S01]  /*09e0*/  ISETP.NE.AND P1, PT, R6, RZ, PT ;  /* 0x000000ff0600720c */ /* 0x000fe20003f25270 */
[----:B--2---:R-:W0:Y:S02]  /*09f0*/  F2I.TRUNC.NTZ R0, R0 ;  /* 0x0000000000007305 */ /* 0x004e24000020f100 */
[C---:B0-----:R-:W-:Y:S02]  /*0a00*/  PRMT R5, R0.reuse, 0x9910, RZ ;  /* 0x0000991000057816 */ /* 0x041fe400000000ff */
[----:B------:R-:W-:Y:S02]  /*0a10*/  LOP3.LUT R4, R0, 0xffff0000, RZ, 0xc0, !PT ;  /* 0xffff000000047812 */ /* 0x000fe400078ec0ff */
[----:B------:R-:W-:-:S02]  /*0a20*/  SEL R5, R5, RZ, !P0 ;  /* 0x000000ff05057207 */ /* 0x000fc40004000000 */
[----:B------:R-:W-:-:S05]  /*0a30*/  SEL R4, R4, RZ, !P1 ;  /* 0x000000ff04047207 */ /* 0x000fca0004800000 */
[----:B------:R-:W-:-:S05]  /*0a40*/  IMAD.IADD R4, R4, 0x1, R5 ;  /* 0x0000000104047824 */ /* 0x000fca00078e0205 */
[----:B------:R-:W-:-:S05]  /*0a50*/  I2FP.F32.S32 R5, R4 ;  /* 0x0000000400057245 */ /* 0x000fca0000201400 */
[----:B------:R-:W-:Y:S01]  /*0a60*/  STG.E desc[UR6][R2.64], R5 ;  /* 0x0000000502007986 */ /* 0x000fe2000c101906 */
[----:B------:R-:W-:Y:S05]  /*0a70*/  EXIT ;  /* 0x000000000000794d */ /* 0x000fea0003800000 */
.L_x_387:
        /* <DEDUP_REMOVED lines=16> */
.L_x_759:


//--------------------- .text._Z26computeMaxCountInMapKerneliPfiiPiS0_ --------------------------
	.section	.text._Z26computeMaxCountInMapKerneliPfiiPiS0_,"ax",@progbits
	.align	128
        .global         _Z26computeMaxCountInMapKerneliPfiiPiS0_
        .type           _Z26computeMaxCountInMapKerneliPfiiPiS0_,@function
        .size           _Z26computeMaxCountInMapKerneliPfiiPiS0_,(.L_x_760 - _Z26computeMaxCountInMapKerneliPfiiPiS0_)
        .other          _Z26computeMaxCountInMapKerneliPfiiPiS0_,@"STO_CUDA_ENTRY STV_DEFAULT"
_Z26computeMaxCountInMapKerneliPfiiPiS0_:
.text._Z26computeMaxCountInMapKerneliPfiiPiS0_:
        /* <DEDUP_REMOVED lines=12> */
[----:B------:R-:W0:Y:S01]  /*00c0*/  LDCU.64 UR6, c[0x0][0x358] ;  /* 0x00006b00ff0677ac */ /* 0x000e220008000a00 */
[----:B------:R-:W-:Y:S01]  /*00d0*/  IMAD R2, R2, R4, R5 ;  /* 0x0000000402027224 */ /* 0x000fe200078e0205 */
[----:B------:R-:W-:Y:S02]  /*00e0*/  LOP3.LUT R22, R0, 0x3, RZ, 0xc0, !PT ;  /* 0x0000000300167812 */ /* 0x000fe400078ec0ff */
[----:B------:R-:W-:Y:S01]  /*00f0*/  ISETP.GT.U32.AND P0, PT, R3, -0x4, PT ;  /* 0xfffffffc0300780c */ /* 0x000fe20003f04070 */
[----:B------:R-:W-:-:S12]  /*0100*/  IMAD.MOV.U32 R3, RZ, RZ, RZ ;  /* 0x000000ffff037224 */ /* 0x000fd800078e00ff */
[----:B------:R-:W-:Y:S05]  /*0110*/  @P0 BRA `(.L_x_388) ;  /* 0x0000000800500947 */ /* 0x000fea0003800000 */
[----:B------:R-:W1:Y:S01]  /*0120*/  LDC.64 R4, c[0x0][0x388] ;  /* 0x0000e200ff047b82 */ /* 0x000e620000000a00 */
[----:B------:R-:W-:Y:S01]  /*0130*/  LOP3.LUT R3, R0, 0x7ffffffc, RZ, 0xc0, !PT ;  /* 0x7ffffffc00037812 */ /* 0x000fe200078ec0ff */
[----:B------:R-:W-:Y:S02]  /*0140*/  IMAD.MOV.U32 R17, RZ, RZ, RZ ;  /* 0x000000ffff117224 */ /* 0x000fe400078e00ff */
[----:B------:R-:W-:Y:S02]  /*0150*/  IMAD.MOV.U32 R19, RZ, RZ, R2 ;  /* 0x000000ffff137224 */ /* 0x000fe400078e0002 */
[----:B------:R-:W-:Y:S02]  /*0160*/  IMAD.MOV R16, RZ, RZ, -R3 ;  /* 0x000000ffff107224 */ /* 0x000fe400078e0a03 */
[----:B------:R-:W2:Y:S08]  /*0170*/  LDC.64 R6, c[0x0][0x398] ;  /* 0x0000e600ff067b82 */ /* 0x000eb00000000a00 */
[----:B------:R-:W3:Y:S02]  /*0180*/  LDC.64 R8, c[0x0][0x3a0] ;  /* 0x0000e800ff087b82 */ /* 0x000ee40000000a00 */
.L_x_405:
[----:B012---:R-:W-:-:S05]  /*0190*/  IMAD.WIDE R10, R19, 0x4, R4 ;  /* 0x00000004130a7825 */ /* 0x007fca00078e0204 */
[----:B0-----:R-:W4:Y:S01]  /*01a0*/  LDG.E R14, desc[UR6][R10.64] ;  /* 0x000000060a0e7981 */ /* 0x001f22000c1e1900 */
[----:B------:R-:W-:Y:S01]  /*01b0*/  VOTEU.ANY UR4, UPT, PT ;  /* 0x0000000000047886 */ /* 0x000fe200038e0100 */
[----:B--2---:R-:W-:Y:S01]  /*01c0*/  IMAD.WIDE.U32 R12, R17, 0x4, R6 ;  /* 0x00000004110c7825 */ /* 0x004fe200078e0006 */
[----:B------:R-:W-:Y:S01]  /*01d0*/  UFLO.U32 UR4, UR4 ;  /* 0x00000004000472bd */ /* 0x000fe200080e0000 */
[----:B------:R-:W0:Y:S01]  /*01e0*/  S2R R18, SR_LANEID ;  /* 0x0000000000127919 */ /* 0x000e220000000000 */
[----:B------:R-:W-:Y:S04]  /*01f0*/  BSSY.RECONVERGENT B0, `(.L_x_389) ;  /* 0x0000015000007945 */ /* 0x000fe80003800200 */
[----:B0-----:R-:W-:Y:S01]  /*0200*/  ISETP.EQ.U32.AND P2, PT, R18, UR4, PT ;  /* 0x0000000412007c0c */ /* 0x001fe2000bf42070 */
[----:B----4-:R-:W0:Y:S02]  /*0210*/  F2I.TRUNC.NTZ R14, R14 ;  /* 0x0000000e000e7305 */ /* 0x010e24000020f100 */
[----:B0-----:R-:W-:-:S02]  /*0220*/  SHF.R.S32.HI R20, RZ, 0x10, R14 ;  /* 0x00000010ff147819 */ /* 0x001fc4000001140e */
[----:B------:R-:W-:Y:S02]  /*0230*/  PRMT R24, R14, 0x9910, RZ ;  /* 0x000099100e187816 */ /* 0x000fe400000000ff */
[----:B------:R-:W-:Y:S02]  /*0240*/  CREDUX.MAX.S32 UR5, R20 ;  /* 0x00000000140572cc */ /* 0x000fe40000000200 */
[----:B------:R-:W-:Y:S02]  /*0250*/  CREDUX.MAX.S32 UR8, R24 ;  /* 0x00000000180872cc */ /* 0x000fe40000000200 */
[----:B------:R-:W-:Y:S02]  /*0260*/  ISETP.GE.U32.AND P1, PT, R14, 0x10000, PT ;  /* 0x000100000e00780c */ /* 0x000fe40003f26070 */
[----:B------:R-:W-:-:S07]  /*0270*/  ISETP.NE.AND P0, PT, R24, RZ, PT ;  /* 0x000000ff1800720c */ /* 0x000fce0003f05270 */
[----:B------:R-:W-:Y:S02]  /*0280*/  IMAD.U32 R21, RZ, RZ, UR5 ;  /* 0x00000005ff157e24 */ /* 0x000fe4000f8e00ff */
[----:B------:R-:W-:-:S03]  /*0290*/  IMAD.U32 R23, RZ, RZ, UR8 ;  /* 0x00000008ff177e24 */ /* 0x000fc6000f8e00ff */
[----:B------:R0:W-:Y:S01]  /*02a0*/  @P2 REDG.E.MAX.S32.STRONG.GPU desc[UR6][R12.64], R21 ;  /* 0x000000150c00298e */ /* 0x0001e2000d12e306 */
[----:B---3--:R-:W-:-:S03]  /*02b0*/  IMAD.WIDE.U32 R14, R17, 0x4, R8 ;  /* 0x00000004110e7825 */ /* 0x008fc600078e0008 */
[----:B------:R0:W-:Y:S01]  /*02c0*/  @P2 REDG.E.MAX.S32.STRONG.GPU desc[UR6][R12.64+0x4], R23 ;  /* 0x000004170c00298e */ /* 0x0001e2000d12e306 */
[----:B------:R-:W-:Y:S05]  /*02d0*/  @!P1 BRA `(.L_x_390) ;  /* 0x0000000000189947 */ /* 0x000fea0003800000 */
[----:B------:R-:W0:Y:S01]  /*02e0*/  REDUX.SUM UR5, R20 ;  /* 0x00000000140573c4 */ /* 0x000e22000000c000 */
[----:B------:R-:W-:Y:S02]  /*02f0*/  VOTEU.ANY UR4, UPT, PT ;  /* 0x0000000000047886 */ /* 0x000fe400038e0100 */
[----:B------:R-:W-:-:S06]  /*0300*/  UFLO.U32 UR4, UR4 ;  /* 0x00000004000472bd */ /* 0x000fcc00080e0000 */
[----:B------:R-:W-:Y:S01]  /*0310*/  ISETP.EQ.U32.AND P1, PT, R18, UR4, PT ;  /* 0x0000000412007c0c */ /* 0x000fe2000bf22070 */
[----:B0-----:R-:W-:-:S12]  /*0320*/  IMAD.U32 R21, RZ, RZ, UR5 ;  /* 0x00000005ff157e24 */ /* 0x001fd8000f8e00ff */
[----:B------:R1:W-:Y:S02]  /*0330*/  @P1 REDG.E.ADD.STRONG.GPU desc[UR6][R14.64], R21 ;  /* 0x000000150e00198e */ /* 0x0003e4000c12e106 */
.L_x_390:
[----:B------:R-:W-:Y:S05]  /*0340*/  BSYNC.RECONVERGENT B0 ;  /* 0x0000000000007941 */ /* 0x000fea0003800200 */
.L_x_389:
[----:B------:R-:W-:Y:S04]  /*0350*/  BSSY.RECONVERGENT B0, `(.L_x_391) ;  /* 0x0000008000007945 */ /* 0x000fe80003800200 */
[----:B------:R-:W-:Y:S05]  /*0360*/  @!P0 BRA `(.L_x_392) ;  /* 0x0000000000188947 */ /* 0x000fea0003800000 */
[----:B------:R-:W0:Y:S01]  /*0370*/  REDUX.SUM UR5, R24 ;  /* 0x00000000180573c4 */ /* 0x000e22000000c000 */
[----:B------:R-:W-:Y:S02]  /*0380*/  VOTEU.ANY UR4, UPT, PT ;  /* 0x0000000000047886 */ /* 0x000fe400038e0100 */
[----:B------:R-:W-:-:S06]  /*0390*/  UFLO.U32 UR4, UR4 ;  /* 0x00000004000472bd */ /* 0x000fcc00080e0000 */
[----:B------:R-:W-:Y:S01]  /*03a0*/  ISETP.EQ.U32.AND P0, PT, R18, UR4, PT ;  /* 0x0000000412007c0c */ /* 0x000fe2000bf02070 */
[----:B01----:R-:W-:-:S12]  /*03b0*/  IMAD.U32 R21, RZ, RZ, UR5 ;  /* 0x00000005ff157e24 */ /* 0x003fd8000f8e00ff */
[----:B------:R2:W-:Y:S02]  /*03c0*/  @P0 REDG.E.ADD.STRONG.GPU desc[UR6][R14.64+0x4], R21 ;  /* 0x000004150e00098e */ /* 0x0005e4000c12e106 */
.L_x_392:
[----:B------:R-:W-:Y:S05]  /*03d0*/  BSYNC.RECONVERGENT B0 ;  /* 0x0000000000007941 */ /* 0x000fea0003800200 */
.L_x_391:
[----:B------:R-:W3:Y:S01]  /*03e0*/  LDG.E R20, desc[UR6][R10.64+0x4] ;  /* 0x000004060a147981 */ /* 0x000ee2000c1e1900 */
[----:B------:R-:W-:Y:S02]  /*03f0*/  VOTEU.ANY UR4, UPT, PT ;  /* 0x0000000000047886 */ /* 0x000fe400038e0100 */
[----:B------:R-:W-:-:S06]  /*0400*/  UFLO.U32 UR4, UR4 ;  /* 0x00000004000472bd */ /* 0x000fcc00080e0000 */
[----:B------:R-:W-:Y:S01]  /*0410*/  ISETP.EQ.U32.AND P2, PT, R18, UR4, PT ;  /* 0x0000000412007c0c */ /* 0x000fe2000bf42070 */
[----:B------:R-:W-:Y:S01]  /*0420*/  BSSY.RECONVERGENT B0, `(.L_x_393) ;  /* 0x0000013000007945 */ /* 0x000fe20003800200 */
[----:B---3--:R-:W3:Y:S02]  /*0430*/  F2I.TRUNC.NTZ R20, R20 ;  /* 0x0000001400147305 */ /* 0x008ee4000020f100 */
[----:B---3--:R-:W-:Y:S02]  /*0440*/  SHF.R.S32.HI R24, RZ, 0x10, R20 ;  /* 0x00000010ff187819 */ /* 0x008fe40000011414 */
[----:B------:R-:W-:Y:S02]  /*0450*/  PRMT R25, R20, 0x9910, RZ ;  /* 0x0000991014197816 */ /* 0x000fe400000000ff */
[----:B------:R-:W-:Y:S02]  /*0460*/  CREDUX.MAX.S32 UR5, R24 ;  /* 0x00000000180572cc */ /* 0x000fe40000000200 */
[----:B------:R-:W-:-:S02]  /*0470*/  CREDUX.MAX.S32 UR8, R25 ;  /* 0x00000000190872cc */ /* 0x000fc40000000200 */
[----:B------:R-:W-:Y:S02]  /*0480*/  ISETP.GE.U32.AND P1, PT, R20, 0x10000, PT ;  /* 0x000100001400780c */ /* 0x000fe40003f26070 */
[----:B------:R-:W-:-:S07]  /*0490*/  ISETP.NE.AND P0, PT, R25, RZ, PT ;  /* 0x000000ff1900720c */ /* 0x000fce0003f05270 */
[----:B012---:R-:W-:Y:S02]  /*04a0*/  IMAD.U32 R21, RZ, RZ, UR5 ;  /* 0x00000005ff157e24 */ /* 0x007fe4000f8e00ff */
[----:B------:R-:W-:-:S03]  /*04b0*/  IMAD.U32 R23, RZ, RZ, UR8 ;  /* 0x00000008ff177e24 */ /* 0x000fc6000f8e00ff */
[----:B------:R0:W-:Y:S04]  /*04c0*/  @P2 REDG.E.MAX.S32.STRONG.GPU desc[UR6][R12.64+0x8], R21 ;  /* 0x000008150c00298e */ /* 0x0001e8000d12e306 */
        /* <DEDUP_REMOVED lines=8> */
.L_x_394:
[----:B------:R-:W-:Y:S05]  /*0550*/  BSYNC.RECONVERGENT B0 ;  /* 0x0000000000007941 */ /* 0x000fea0003800200 */
.L_x_393:
        /* <DEDUP_REMOVED lines=8> */
.L_x_396:
[----:B------:R-:W-:Y:S05]  /*05e0*/  BSYNC.RECONVERGENT B0 ;  /* 0x0000000000007941 */ /* 0x000fea0003800200 */
.L_x_395:
        /* <DEDUP_REMOVED lines=23> */
.L_x_398:
[----:B------:R-:W-:Y:S05]  /*0760*/  BSYNC.RECONVERGENT B0 ;  /* 0x0000000000007941 */ /* 0x000fea0003800200 */
.L_x_397:
        /* <DEDUP_REMOVED lines=8> */
.L_x_400:
[----:B------:R-:W-:Y:S05]  /*07f0*/  BSYNC.RECONVERGENT B0 ;  /* 0x0000000000007941 */ /* 0x000fea0003800200 */
.L_x_399:
[----:B------:R-:W3:Y:S01]  /*0800*/  LDG.E R10, desc[UR6][R10.64+0xc] ;  /* 0x00000c060a0a7981 */ /* 0x000ee2000c1e1900 */
[----:B------:R-:W-:Y:S02]  /*0810*/  VOTEU.ANY UR4, UPT, PT ;  /* 0x0000000000047886 */ /* 0x000fe400038e0100 */
[----:B------:R-:W-:-:S06]  /*0820*/  UFLO.U32 UR4, UR4 ;  /* 0x00000004000472bd */ /* 0x000fcc00080e0000 */
[----:B------:R-:W-:Y:S01]  /*0830*/  ISETP.EQ.U32.AND P0, PT, R18, UR4, PT ;  /* 0x0000000412007c0c */ /* 0x000fe2000bf02070 */
[----:B------:R-:W-:Y:S01]  /*0840*/  VIADD R16, R16, 0x4 ;  /* 0x0000000410107836 */ /* 0x000fe20000000000 */
[----:B------:R-:W-:Y:S01]  /*0850*/  BSSY.RECONVERGENT B0, `(.L_x_401) ;  /* 0x0000014000007945 */ /* 0x000fe20003800200 */
[----:B---3--:R-:W0:Y:S02]  /*0860*/  F2I.TRUNC.NTZ R20, R10 ;  /* 0x0000000a00147305 */ /* 0x008e24000020f100 */
[----:B0-----:R-:W-:Y:S02]  /*0870*/  SHF.R.S32.HI R23, RZ, 0x10, R20 ;  /* 0x00000010ff177819 */ /* 0x001fe40000011414 */
[----:B------:R-:W-:Y:S02]  /*0880*/  PRMT R24, R20, 0x9910, RZ ;  /* 0x0000991014187816 */ /* 0x000fe400000000ff */
[----:B------:R-:W-:Y:S02]  /*0890*/  CREDUX.MAX.S32 UR5, R23 ;  /* 0x00000000170572cc */ /* 0x000fe40000000200 */
[----:B------:R-:W-:-:S02]  /*08a0*/  CREDUX.MAX.S32 UR8, R24 ;  /* 0x00000000180872cc */ /* 0x000fc40000000200 */
[----:B------:R-:W-:-:S09]  /*08b0*/  ISETP.GE.U32.AND P2, PT, R20, 0x10000, PT ;  /* 0x000100001400780c */ /* 0x000fd20003f46070 */
[----:B-12---:R-:W-:Y:S02]  /*08c0*/  IMAD.U32 R21, RZ, RZ, UR5 ;  /* 0x00000005ff157e24 */ /* 0x006fe4000f8e00ff */
[----:B------:R-:W-:-:S03]  /*08d0*/  IMAD.U32 R11, RZ, RZ, UR8 ;  /* 0x00000008ff0b7e24 */ /* 0x000fc6000f8e00ff */
[----:B------:R0:W-:Y:S01]  /*08e0*/  @P0 REDG.E.MAX.S32.STRONG.GPU desc[UR6][R12.64+0x18], R21 ;  /* 0x000018150c00098e */ /* 0x0001e2000d12e306 */
[----:B------:R-:W-:-:S03]  /*08f0*/  ISETP.NE.AND P1, PT, R24, RZ, PT ;  /* 0x000000ff1800720c */ /* 0x000fc60003f25270 */
[----:B------:R0:W-:Y:S01]  /*0900*/  @P0 REDG.E.MAX.S32.STRONG.GPU desc[UR6][R12.64+0x1c], R11 ;  /* 0x00001c0b0c00098e */ /* 0x0001e2000d12e306 */
[----:B------:R-:W-:Y:S01]  /*0910*/  ISETP.NE.AND P0, PT, R16, RZ, PT ;  /* 0x000000ff1000720c */ /* 0x000fe20003f05270 */
[----:B------:R-:W-:-:S12]  /*0920*/  @!P2 BRA `(.L_x_402) ;  /* 0x000000000018a947 */ /* 0x000fd80003800000 */
[----:B------:R-:W0:Y:S01]  /*0930*/  REDUX.SUM UR5, R23 ;  /* 0x00000000170573c4 */ /* 0x000e22000000c000 */
[----:B------:R-:W-:Y:S02]  /*0940*/  VOTEU.ANY UR4, UPT, PT ;  /* 0x0000000000047886 */ /* 0x000fe400038e0100 */
[----:B------:R-:W-:-:S06]  /*0950*/  UFLO.U32 UR4, UR4 ;  /* 0x00000004000472bd */ /* 0x000fcc00080e0000 */
[----:B------:R-:W-:Y:S01]  /*0960*/  ISETP.EQ.U32.AND P2, PT, R18, UR4, PT ;  /* 0x0000000412007c0c */ /* 0x000fe2000bf42070 */
[----:B0-----:R-:W-:-:S12]  /*0970*/  IMAD.U32 R11, RZ, RZ, UR5 ;  /* 0x00000005ff0b7e24 */ /* 0x001fd8000f8e00ff */
[----:B------:R1:W-:Y:S02]  /*0980*/  @P2 REDG.E.ADD.STRONG.GPU desc[UR6][R14.64+0x18], R11 ;  /* 0x0000180b0e00298e */ /* 0x0003e4000c12e106 */
.L_x_402:
[----:B------:R-:W-:Y:S05]  /*0990*/  BSYNC.RECONVERGENT B0 ;  /* 0x0000000000007941 */ /* 0x000fea0003800200 */
.L_x_401:
        /* <DEDUP_REMOVED lines=8> */
.L_x_404:
[----:B------:R-:W-:Y:S05]  /*0a20*/  BSYNC.RECONVERGENT B0 ;  /* 0x0000000000007941 */ /* 0x000fea0003800200 */
.L_x_403:
[----:B------:R-:W-:Y:S02]  /*0a30*/  VIADD R17, R17, 0x8 ;  /* 0x0000000811117836 */ /* 0x000fe40000000000 */
[----:B------:R-:W-:Y:S01]  /*0a40*/  VIADD R19, R19, 0x4 ;  /* 0x0000000413137836 */ /* 0x000fe20000000000 */
[----:B------:R-:W-:Y:S06]  /*0a50*/  @P0 BRA `(.L_x_405) ;  /* 0xfffffff400cc0947 */ /* 0x000fec000383ffff */
.L_x_388:
[----:B------:R-:W-:-:S13]  /*0a60*/  ISETP.NE.AND P0, PT, R22, RZ, PT ;  /* 0x000000ff1600720c */ /* 0x000fda0003f05270 */
[----:B0-----:R-:W-:Y:S05]  /*0a70*/  @!P0 EXIT ;  /* 0x000000000000894d */ /* 0x001fea0003800000 */
[----:B------:R-:W-:-:S13]  /*0a80*/  ISETP.NE.AND P0, PT, R22, 0x1, PT ;  /* 0x000000011600780c */ /* 0x000fda0003f05270 */
[----:B------:R-:W-:Y:S05]  /*0a90*/  @!P0 BRA `(.L_x_406) ;  /* 0x00000004003c8947 */ /* 0x000fea0003800000 */
[----:B------:R-:W0:Y:S01]  /*0aa0*/  LDC.64 R8, c[0x0][0x388] ;  /* 0x0000e200ff087b82 */ /* 0x000e220000000a00 */
[----:B------:R-:W-:Y:S01]  /*0ab0*/  IMAD.IADD R5, R2, 0x1, R3 ;  /* 0x0000000102057824 */ /* 0x000fe200078e0203 */
[----:B------:R-:W3:Y:S06]  /*0ac0*/  S2R R10, SR_LANEID ;  /* 0x00000000000a7919 */ /* 0x000eec0000000000 */
[----:B------:R-:W4:Y:S01]  /*0ad0*/  LDC.64 R6, c[0x0][0x398] ;  /* 0x0000e600ff067b82 */ /* 0x000f220000000a00 */
[----:B0-----:R-:W-:Y:S01]  /*0ae0*/  IMAD.WIDE R8, R5, 0x4, R8 ;  /* 0x0000000405087825 */ /* 0x001fe200078e0208 */
[----:B------:R-:W-:-:S06]  /*0af0*/  VOTEU.ANY UR4, UPT, PT ;  /* 0x0000000000047886 */ /* 0x000fcc00038e0100 */
[----:B------:R-:W0:Y:S01]  /*0b00*/  LDC.64 R4, c[0x0][0x3a0] ;  /* 0x0000e800ff047b82 */ /* 0x000e220000000a00 */
[----:B-12---:R-:W2:Y:S01]  /*0b10*/  LDG.E R11, desc[UR6][R8.64] ;  /* 0x00000006080b7981 */ /* 0x006ea2000c1e1900 */
[----:B------:R-:W-:Y:S01]  /*0b20*/  UFLO.U32 UR4, UR4 ;  /* 0x00000004000472bd */ /* 0x000fe200080e0000 */
[----:B------:R-:W-:-:S04]  /*0b30*/  IMAD.SHL.U32 R19, R3, 0x2, RZ ;  /* 0x0000000203137824 */ /* 0x000fc800078e00ff */
[C---:B----4-:R-:W-:Y:S01]  /*0b40*/  IMAD.WIDE.U32 R12, R19.reuse, 0x4, R6 ;  /* 0x00000004130c7825 */ /* 0x050fe200078e0006 */
[----:B---3--:R-:W-:Y:S01]  /*0b50*/  ISETP.EQ.U32.AND P2, PT, R10, UR4, PT ;  /* 0x000000040a007c0c */ /* 0x008fe2000bf42070 */
[----:B------:R-:W-:Y:S02]  /*0b60*/  BSSY.RECONVERGENT B0, `(.L_x_407) ;  /* 0x0000014000007945 */ /* 0x000fe40003800200 */
[----:B0-----:R-:W-:Y:S01]  /*0b70*/  IMAD.WIDE.U32 R14, R19, 0x4, R4 ;  /* 0x00000004130e7825 */ /* 0x001fe200078e0004 */
[----:B--2---:R-:W0:Y:S02]  /*0b80*/  F2I.TRUNC.NTZ R11, R11 ;  /* 0x0000000b000b7305 */ /* 0x004e24000020f100 */
[----:B0-----:R-:W-:Y:S02]  /*0b90*/  SHF.R.S32.HI R16, RZ, 0x10, R11 ;  /* 0x00000010ff107819 */ /* 0x001fe4000001140b */
[----:B------:R-:W-:Y:S02]  /*0ba0*/  PRMT R18, R11, 0x9910, RZ ;  /* 0x000099100b127816 */ /* 0x000fe400000000ff */
[----:B------:R-:W-:-:S02]  /*0bb0*/  CREDUX.MAX.S32 UR5, R16 ;  /* 0x00000000100572cc */ /* 0x000fc40000000200 */
[C---:B------:R-:W-:Y:S02]  /*0bc0*/  CREDUX.MAX.S32 UR8, R18.reuse ;  /* 0x00000000120872cc */ /* 0x040fe40000000200 */
[----:B------:R-:W-:Y:S02]  /*0bd0*/  ISETP.GE.U32.AND P1, PT, R11, 0x10000, PT ;  /* 0x000100000b00780c */ /* 0x000fe40003f26070 */
[----:B------:R-:W-:-:S07]  /*0be0*/  ISETP.NE.AND P0, PT, R18, RZ, PT ;  /* 0x000000ff1200720c */ /* 0x000fce0003f05270 */
[----:B------:R-:W-:Y:S02]  /*0bf0*/  IMAD.U32 R11, RZ, RZ, UR5 ;  /* 0x00000005ff0b7e24 */ /* 0x000fe4000f8e00ff */
        /* <DEDUP_REMOVED lines=10> */
.L_x_408:
[----:B------:R-:W-:Y:S05]  /*0ca0*/  BSYNC.RECONVERGENT B0 ;  /* 0x0000000000007941 */ /* 0x000fea0003800200 */
.L_x_407:
        /* <DEDUP_REMOVED lines=8> */
.L_x_410:
[----:B------:R-:W-:Y:S05]  /*0d30*/  BSYNC.RECONVERGENT B0 ;  /* 0x0000000000007941 */ /* 0x000fea0003800200 */
.L_x_409:
[----:B------:R-:W3:Y:S01]  /*0d40*/  LDG.E R8, desc[UR6][R8.64+0x4] ;  /* 0x0000040608087981 */ /* 0x000ee2000c1e1900 */
[----:B------:R-:W-:Y:S01]  /*0d50*/  VOTEU.ANY UR4, UPT, PT ;  /* 0x0000000000047886 */ /* 0x000fe200038e0100 */
[----:B012---:R-:W-:Y:S01]  /*0d60*/  VIADD R11, R19, 0x2 ;  /* 0x00000002130b7836 */ /* 0x007fe20000000000 */
[----:B------:R-:W-:-:S03]  /*0d70*/  UFLO.U32 UR4, UR4 ;  /* 0x00000004000472bd */ /* 0x000fc600080e0000 */
[----:B------:R-:W-:-:S03]  /*0d80*/  IMAD.WIDE.U32 R6, R11, 0x4, R6 ;  /* 0x000000040b067825 */ /* 0x000fc600078e0006 */
[----:B------:R-:W-:Y:S01]  /*0d90*/  ISETP.EQ.U32.AND P0, PT, R10, UR4, PT ;  /* 0x000000040a007c0c */ /* 0x000fe2000bf02070 */
[----:B------:R-:W-:Y:S01]  /*0da0*/  BSSY.RECONVERGENT B0, `(.L_x_411) ;  /* 0x0000014000007945 */ /* 0x000fe20003800200 */
[----:B------:R-:W-:Y:S01]  /*0db0*/  IMAD.WIDE.U32 R4, R11, 0x4, R4 ;  /* 0x000000040b047825 */ /* 0x000fe200078e0004 */
[----:B---3--:R-:W0:Y:S02]  /*0dc0*/  F2I.TRUNC.NTZ R12, R8 ;  /* 0x00000008000c7305 */ /* 0x008e24000020f100 */
[----:B0-----:R-:W-:Y:S02]  /*0dd0*/  SHF.R.S32.HI R14, RZ, 0x10, R12 ;  /* 0x00000010ff0e7819 */ /* 0x001fe4000001140c */
[----:B------:R-:W-:Y:S02]  /*0de0*/  PRMT R15, R12, 0x9910, RZ ;  /* 0x000099100c0f7816 */ /* 0x000fe400000000ff */
[----:B------:R-:W-:Y:S02]  /*0df0*/  CREDUX.MAX.S32 UR5, R14 ;  /* 0x000000000e0572cc */ /* 0x000fe40000000200 */
[----:B------:R-:W-:-:S11]  /*0e00*/  CREDUX.MAX.S32 UR8, R15 ;  /* 0x000000000f0872cc */ /* 0x000fd60000000200 */
[----:B------:R-:W-:Y:S02]  /*0e10*/  IMAD.U32 R9, RZ, RZ, UR5 ;  /* 0x00000005ff097e24 */ /* 0x000fe4000f8e00ff */
[----:B------:R-:W-:-:S03]  /*0e20*/  IMAD.U32 R13, RZ, RZ, UR8 ;  /* 0x00000008ff0d7e24 */ /* 0x000fc6000f8e00ff */
[----:B------:R0:W-:Y:S04]  /*0e30*/  @P0 REDG.E.MAX.S32.STRONG.GPU desc[UR6][R6.64], R9 ;  /* 0x000000090600098e */ /* 0x0001e8000d12e306 */
[----:B------:R0:W-:Y:S01]  /*0e40*/  @P0 REDG.E.MAX.S32.STRONG.GPU desc[UR6][R6.64+0x4], R13 ;  /* 0x0000040d0600098e */ /* 0x0001e2000d12e306 */
[----:B------:R-:W-:Y:S02]  /*0e50*/  ISETP.GE.U32.AND P0, PT, R12, 0x10000, PT ;  /* 0x000100000c00780c */ /* 0x000fe40003f06070 */
[----:B------:R-:W-:-:S11]  /*0e60*/  ISETP.NE.AND P1, PT, R15, RZ, PT ;  /* 0x000000ff0f00720c */ /* 0x000fd60003f25270 */
[----:B0-----:R-:W-:Y:S05]  /*0e70*/  @!P0 BRA `(.L_x_412) ;  /* 0x0000000000188947 */ /* 0x001fea0003800000 */
[----:B------:R-:W0:Y:S01]  /*0e80*/  REDUX.SUM UR5, R14 ;  /* 0x000000000e0573c4 */ /* 0x000e22000000c000 */
[----:B------:R-:W-:Y:S02]  /*0e90*/  VOTEU.ANY UR4, UPT, PT ;  /* 0x0000000000047886 */ /* 0x000fe400038e0100 */
[----:B------:R-:W-:-:S06]  /*0ea0*/  UFLO.U32 UR4, UR4 ;  /* 0x00000004000472bd */ /* 0x000fcc00080e0000 */
[----:B------:R-:W-:Y:S01]  /*0eb0*/  ISETP.EQ.U32.AND P0, PT, R10, UR4, PT ;  /* 0x000000040a007c0c */ /* 0x000fe2000bf02070 */
[----:B0-----:R-:W-:-:S12]  /*0ec0*/  IMAD.U32 R7, RZ, RZ, UR5 ;  /* 0x00000005ff077e24 */ /* 0x001fd8000f8e00ff */
[----:B------:R0:W-:Y:S02]  /*0ed0*/  @P0 REDG.E.ADD.STRONG.GPU desc[UR6][R4.64], R7 ;  /* 0x000000070400098e */ /* 0x0001e4000c12e106 */
.L_x_412:
[----:B------:R-:W-:Y:S05]  /*0ee0*/  BSYNC.RECONVERGENT B0 ;  /* 0x0000000000007941 */ /* 0x000fea0003800200 */
.L_x_411:
[----:B------:R-:W-:Y:S04]  /*0ef0*/  BSSY.RECONVERGENT B0, `(.L_x_413) ;  /* 0x0000008000007945 */ /* 0x000fe80003800200 */
[----:B------:R-:W-:Y:S05]  /*0f00*/  @!P1 BRA `(.L_x_414) ;  /* 0x0000000000189947 */ /* 0x000fea0003800000 */
[----:B------:R-:W0:Y:S01]  /*0f10*/  REDUX.SUM UR5, R15 ;  /* 0x000000000f0573c4 */ /* 0x000e22000000c000 */
[----:B------:R-:W-:Y:S02]  /*0f20*/  VOTEU.ANY UR4, UPT, PT ;  /* 0x0000000000047886 */ /* 0x000fe400038e0100 */
[----:B------:R-:W-:-:S06]  /*0f30*/  UFLO.U32 UR4, UR4 ;  /* 0x00000004000472bd */ /* 0x000fcc00080e0000 */
[----:B------:R-:W-:Y:S01]  /*0f40*/  ISETP.EQ.U32.AND P0, PT, R10, UR4, PT ;  /* 0x000000040a007c0c */ /* 0x000fe2000bf02070 */
[----:B0-----:R-:W-:-:S12]  /*0f50*/  IMAD.U32 R7, RZ, RZ, UR5 ;  /* 0x00000005ff077e24 */ /* 0x001fd8000f8e00ff */
[----:B------:R1:W-:Y:S02]  /*0f60*/  @P0 REDG.E.ADD.STRONG.GPU desc[UR6][R4.64+0x4], R7 ;  /* 0x000004070400098e */ /* 0x0003e4000c12e106 */
.L_x_414:
[----:B------:R-:W-:Y:S05]  /*0f70*/  BSYNC.RECONVERGENT B0 ;  /* 0x0000000000007941 */ /* 0x000fea0003800200 */
.L_x_413:
[----:B------:R-:W-:-:S07]  /*0f80*/  VIADD R3, R3, 0x2 ;  /* 0x0000000203037836 */ /* 0x000fce0000000000 */
.L_x_406:
[----:B------:R-:W-:-:S04]  /*0f90*/  LOP3.LUT R0, R0, 0x1, RZ, 0xc0, !PT ;  /* 0x0000000100007812 */ /* 0x000fc800078ec0ff */
[----:B------:R-:W-:-:S13]  /*0fa0*/  ISETP.NE.U32.AND P0, PT, R0, 0x1, PT ;  /* 0x000000010000780c */ /* 0x000fda0003f05070 */
[----:B------:R-:W-:Y:S05]  /*0fb0*/  @P0 EXIT ;  /* 0x000000000000094d */ /* 0x000fea0003800000 */
[----:B01----:R-:W0:Y:S01]  /*0fc0*/  LDC.64 R4, c[0x0][0x388] ;  /* 0x0000e200ff047b82 */ /* 0x003e220000000a00 */
[----:B------:R-:W-:Y:S01]  /*0fd0*/  IMAD.IADD R7, R2, 0x1, R3 ;  /* 0x0000000102077824 */ /* 0x000fe200078e0203 */
[----:B------:R-:W1:Y:S01]  /*0fe0*/  S2R R13, SR_LANEID ;  /* 0x00000000000d7919 */ /* 0x000e620000000000 */
[----:B------:R-:W-:-:S05]  /*0ff0*/  VOTEU.ANY UR4, UPT, PT ;  /* 0x0000000000047886 */ /* 0x000fca00038e0100 */
[----:B------:R-:W3:Y:S01]  /*1000*/  LDC.64 R8, c[0x0][0x3a0] ;  /* 0x0000e800ff087b82 */ /* 0x000ee20000000a00 */
[----:B0-----:R-:W-:-:S07]  /*1010*/  IMAD.WIDE R4, R7, 0x4, R4 ;  /* 0x0000000407047825 */ /* 0x001fce00078e0204 */
[----:B------:R-:W0:Y:S01]  /*1020*/  LDC.64 R6, c[0x0][0x398] ;  /* 0x0000e600ff067b82 */ /* 0x000e220000000a00 */
[----:B------:R4:W5:Y:S01]  /*1030*/  LDG.E R4, desc[UR6][R4.64] ;  /* 0x0000000604047981 */ /* 0x000962000c1e1900 */
[----:B------:R-:W-:-:S06]  /*1040*/  UFLO.U32 UR4, UR4 ;  /* 0x00000004000472bd */ /* 0x000fcc00080e0000 */
[----:B-1----:R-:W-:Y:S01]  /*1050*/  ISETP.EQ.U32.AND P2, PT, R13, UR4, PT ;  /* 0x000000040d007c0c */ /* 0x002fe2000bf42070 */
[----:B----4-:R-:W-:Y:S01]  /*1060*/  IMAD.SHL.U32 R5, R3, 0x2, RZ ;  /* 0x0000000203057824 */ /* 0x010fe200078e00ff */
[----:B------:R-:W-:Y:S03]  /*1070*/  BSSY.RECONVERGENT B0, `(.L_x_415) ;  /* 0x0000015000007945 */ /* 0x000fe60003800200 */
[----:B0-----:R-:W-:Y:S01]  /*1080*/  IMAD.WIDE.U32 R2, R5, 0x4, R6 ;  /* 0x0000000405027825 */ /* 0x001fe200078e0006 */
[----:B-----5:R-:W0:Y:S02]  /*1090*/  F2I.TRUNC.NTZ R0, R4 ;  /* 0x0000000400007305 */ /* 0x020e24000020f100 */
[----:B0-----:R-:W-:Y:S02]  /*10a0*/  SHF.R.S32.HI R10, RZ, 0x10, R0 ;  /* 0x00000010ff0a7819 */ /* 0x001fe40000011400 */
[----:B------:R-:W-:-:S02]  /*10b0*/  PRMT R12, R0, 0x9910, RZ ;  /* 0x00009910000c7816 */ /* 0x000fc400000000ff */
[----:B------:R-:W-:Y:S02]  /*10c0*/  CREDUX.MAX.S32 UR5, R10 ;  /* 0x000000000a0572cc */ /* 0x000fe40000000200 */
[----:B------:R-:W-:Y:S02]  /*10d0*/  CREDUX.MAX.S32 UR8, R12 ;  /* 0x000000000c0872cc */ /* 0x000fe40000000200 */
[----:B------:R-:W-:Y:S01]  /*10e0*/  ISETP.GE.U32.AND P1, PT, R0, 0x10000, PT ;  /* 0x000100000000780c */ /* 0x000fe20003f26070 */
[----:B---3--:R-:W-:Y:S01]  /*10f0*/  IMAD.WIDE.U32 R4, R5, 0x4, R8 ;  /* 0x0000000405047825 */ /* 0x008fe200078e0008 */
[----:B------:R-:W-:-:S07]  /*1100*/  ISETP.NE.AND P0, PT, R12, RZ, PT ;  /* 0x000000ff0c00720c */ /* 0x000fce0003f05270 */
[----:B------:R-:W-:Y:S02]  /*1110*/  IMAD.U32 R7, RZ, RZ, UR5 ;  /* 0x00000005ff077e24 */ /* 0x000fe4000f8e00ff */
[----:B--2---:R-:W-:-:S03]  /*1120*/  IMAD.U32 R11, RZ, RZ, UR8 ;  /* 0x00000008ff0b7e24 */ /* 0x004fc6000f8e00ff */
        /* <DEDUP_REMOVED lines=9> */
.L_x_416:
[----:B------:R-:W-:Y:S05]  /*11c0*/  BSYNC.RECONVERGENT B0 ;  /* 0x0000000000007941 */ /* 0x000fea0003800200 */
.L_x_415:
[----:B------:R-:W-:Y:S05]  /*11d0*/  @!P0 EXIT ;  /* 0x000000000000894d */ /* 0x000fea0003800000 */
[----:B------:R-:W0:Y:S01]  /*11e0*/  REDUX.SUM UR5, R12 ;  /* 0x000000000c0573c4 */ /* 0x000e22000000c000 */
[----:B------:R-:W-:Y:S02]  /*11f0*/  VOTEU.ANY UR4, UPT, PT ;  /* 0x0000000000047886 */ /* 0x000fe400038e0100 */
[----:B------:R-:W-:-:S06]  /*1200*/  UFLO.U32 UR4, UR4 ;  /* 0x00000004000472bd */ /* 0x000fcc00080e0000 */
[----:B------:R-:W-:Y:S01]  /*1210*/  ISETP.EQ.U32.AND P0, PT, R13, UR4, PT ;  /* 0x000000040d007c0c */ /* 0x000fe2000bf02070 */
[----:B01----:R-:W-:-:S12]  /*1220*/  IMAD.U32 R3, RZ, RZ, UR5 ;  /* 0x00000005ff037e24 */ /* 0x003fd8000f8e00ff */
[----:B------:R-:W-:Y:S01]  /*1230*/  @P0 REDG.E.ADD.STRONG.GPU desc[UR6][R4.64+0x4], R3 ;  /* 0x000004030400098e */ /* 0x000fe2000c12e106 */
[----:B------:R-:W-:Y:S05]  /*1240*/  EXIT ;  /* 0x000000000000794d */ /* 0x000fea0003800000 */
.L_x_417:
        /* <DEDUP_REMOVED lines=11> */
.L_x_760:


//--------------------- .text._Z24getProjectDepthMapKernelyiPfPtiiiS_i --------------------------
	.section	.text._Z24getProjectDepthMapKernelyiPfPtiiiS_i,"ax",@progbits
	.align	128
        .global         _Z24getProjectDepthMapKernelyiPfPtiiiS_i
        .type           _Z24getProjectDepthMapKernelyiPfPtiiiS_i,@function
        .size           _Z24getProjectDepthMapKernelyiPfPtiiiS_i,(.L_x_734 - _Z24getProjectDepthMapKernelyiPfPtiiiS_i)
        .other          _Z24getProjectDepthMapKernelyiPfPtiiiS_i,@"STO_CUDA_ENTRY STV_DEFAULT"
_Z24getProjectDepthMapKernelyiPfPtiiiS_i:
.text._Z24getProjectDepthMapKernelyiPfPtiiiS_i:
        /* <DEDUP_REMOVED lines=8> */
[----:B------:R-:W0:Y:S01]  /*0080*/  LDCU UR4, c[0x0][0x380] ;  /* 0x00007000ff0477ac */ /* 0x000e220008000800 */
[----:B------:R-:W-:-:S03]  /*0090*/  HFMA2 R0, -RZ, RZ, -3, 0 ;  /* 0xc2000000ff007431 */ /* 0x000fc600000001ff */
[----:B------:R-:W-:Y:S01]  /*00a0*/  I2FP.F32.S32 R4, R3 ;  /* 0x0000000300047245 */ /* 0x000fe20000201400 */
[----:B-1----:R-:W-:Y:S01]  /*00b0*/  IMAD R2, R2, UR5, R5 ;  /* 0x0000000502027c24 */ /* 0x002fe2000f8e0205 */
[----:B------:R-:W-:-:S04]  /*00c0*/  UMOV UR5, URZ ;  /* 0x000000ff00057c82 */ /* 0x000fc80008000000 */
[----:B------:R-:W-:-:S04]  /*00d0*/  I2FP.F32.U32 R5, R2 ;  /* 0x0000000200057245 */ /* 0x000fc80000201000 */
[----:B0-----:R0:W5:Y:S02]  /*00e0*/  TEX.LL RZ, R0, R4, R0, UR4, 2D, 0x1 ;  /* 0x28ff040004007f60 */ /* 0x00116400089e01ff */
[----:B0-----:R-:W0:Y:S02]  /*00f0*/  LDCU UR4, c[0x0][0x388] ;  /* 0x00007100ff0477ac */ /* 0x001e240008000800 */
[----:B0----5:R-:W-:-:S04]  /*0100*/  ISETP.GE.AND P0, PT, R0, UR4, PT ;  /* 0x0000000400007c0c */ /* 0x021fc8000bf06270 */
[----:B------:R-:W-:-:S13]  /*0110*/  ISETP.LT.OR P0, PT, R0, 0x1, P0 ;  /* 0x000000010000780c */ /* 0x000fda0000701670 */
[----:B------:R-:W-:Y:S05]  /*0120*/  @P0 EXIT ;  /* 0x000000000000094d */ /* 0x000fea0003800000 */
[----:B------:R-:W0:Y:S01]  /*0130*/  LDC.64 R4, c[0x0][0x390] ;  /* 0x0000e400ff047b82 */ /* 0x000e220000000a00 */
[----:B------:R-:W1:Y:S01]  /*0140*/  LDCU UR6, c[0x0][0x3a8] ;  /* 0x00007500ff0677ac */ /* 0x000e620008000800 */
[----:B------:R-:W2:Y:S06]  /*0150*/  LDCU.64 UR4, c[0x0][0x358] ;  /* 0x00006b00ff0477ac */ /* 0x000eac0008000a00 */
[----:B------:R-:W3:Y:S01]  /*0160*/  LDC.64 R6, c[0x0][0x3b0] ;  /* 0x0000ec00ff067b82 */ /* 0x000ee20000000a00 */
[----:B-1----:R-:W-:-:S04]  /*0170*/  IMAD R9, R0, UR6, RZ ;  /* 0x0000000600097c24 */ /* 0x002fc8000f8e02ff */
[----:B0-----:R-:W-:-:S05]  /*0180*/  IMAD.WIDE R4, R9, 0x4, R4 ;  /* 0x0000000409047825 */ /* 0x001fca00078e0204 */
[----:B--2---:R-:W2:Y:S04]  /*0190*/  LDG.E R8, desc[UR4][R4.64+0x4] ;  /* 0x0000040404087981 */ /* 0x004ea8000c1e1900 */
[----:B---3--:R-:W2:Y:S04]  /*01a0*/  LDG.E R13, desc[UR4][R6.64+0x4] ;  /* 0x00000404060d7981 */ /* 0x008ea8000c1e1900 */
[----:B------:R-:W3:Y:S04]  /*01b0*/  LDG.E R11, desc[UR4][R6.64] ;  /* 0x00000004060b7981 */ /* 0x000ee8000c1e1900 */
[----:B------:R-:W3:Y:S04]  /*01c0*/  LDG.E R0, desc[UR4][R4.64] ;  /* 0x0000000404007981 */ /* 0x000ee8000c1e1900 */
[----:B------:R-:W4:Y:S04]  /*01d0*/  LDG.E R9, desc[UR4][R4.64+0x8] ;  /* 0x0000080404097981 */ /* 0x000f28000c1e1900 */
[----:B------:R-:W4:Y:S01]  /*01e0*/  LDG.E R10, desc[UR4][R6.64+0x8] ;  /* 0x00000804060a7981 */ /* 0x000f22000c1e1900 */
[----:B------:R-:W-:Y:S01]  /*01f0*/  BSSY.RECONVERGENT B0, `(.L_x_418) ;  /* 0x0000012000007945 */ /* 0x000fe20003800200 */
[----:B--2---:R-:W-:Y:S01]  /*0200*/  FADD R8, -R8, R13 ;  /* 0x0000000d08087221 */ /* 0x004fe20000000100 */
[----:B---3--:R-:W-:-:S03]  /*0210*/  FADD R0, -R0, R11 ;  /* 0x0000000b00007221 */ /* 0x008fc60000000100 */
[----:B------:R-:W-:-:S04]  /*0220*/  FMUL R11, R8, R8 ;  /* 0x00000008080b7220 */ /* 0x000fc80000400000 */
[----:B------:R-:W-:Y:S01]  /*0230*/  FFMA R0, R0, R0, R11 ;  /* 0x0000000000007223 */ /* 0x000fe2000000000b */
[----:B----4-:R-:W-:-:S04]  /*0240*/  FADD R9, -R9, R10 ;  /* 0x0000000a09097221 */ /* 0x010fc80000000100 */
[----:B------:R-:W-:-:S05]  /*0250*/  FFMA R0, R9, R9, R0 ;  /* 0x0000000909007223 */ /* 0x000fca0000000000 */
[----:B------:R-:W-:Y:S01]  /*0260*/  IADD3 R8, PT, PT, R0, -0xd000000, RZ ;  /* 0xf300000000087810 */ /* 0x000fe20007ffe0ff */
[----:B------:R0:W1:Y:S03]  /*0270*/  MUFU.RSQ R9, R0 ;  /* 0x0000000000097308 */ /* 0x0000660000001400 */
[----:B------:R-:W-:-:S13]  /*0280*/  ISETP.GT.U32.AND P0, PT, R8, 0x727fffff, PT ;  /* 0x727fffff0800780c */ /* 0x000fda0003f04070 */
[----:B0-----:R-:W-:Y:S05]  /*0290*/  @!P0 BRA `(.L_x_419) ;  /* 0x00000000000c8947 */ /* 0x001fea0003800000 */
[----:B-1----:R-:W-:-:S07]  /*02a0*/  MOV R9, 0x2c0 ;  /* 0x000002c000097802 */ /* 0x002fce0000000f00 */
[----:B------:R-:W-:Y:S05]  /*02b0*/  CALL.REL.NOINC `($__internal_8_$__cuda_sm20_sqrt_rn_f32_slowpath) ;  /* 0x0000000000407944 */ /* 0x000fea0003c00000 */
[----:B------:R-:W-:Y:S05]  /*02c0*/  BRA `(.L_x_420) ;  /* 0x0000000000107947 */ /* 0x000fea0003800000 */
.L_x_419:
[----:B-1----:R-:W-:Y:S01]  /*02d0*/  FMUL.FTZ R5, R0, R9 ;  /* 0x0000000900057220 */ /* 0x002fe20000410000 */
[----:B------:R-:W-:-:S03]  /*02e0*/  FMUL.FTZ R9, R9, 0.5 ;  /* 0x3f00000009097820 */ /* 0x000fc60000410000 */
[----:B------:R-:W-:-:S04]  /*02f0*/  FFMA R0, -R5, R5, R0 ;  /* 0x0000000505007223 */ /* 0x000fc80000000100 */
[----:B------:R-:W-:-:S07]  /*0300*/  FFMA R0, R0, R9, R5 ;  /* 0x0000000900007223 */ /* 0x000fce0000000005 */
.L_x_420:
[----:B------:R-:W-:Y:S05]  /*0310*/  BSYNC.RECONVERGENT B0 ;  /* 0x0000000000007941 */ /* 0x000fea0003800200 */
.L_x_418:
[----:B------:R-:W0:Y:S01]  /*0320*/  LDCU UR6, c[0x0][0x3b8] ;  /* 0x00007700ff0677ac */ /* 0x000e220008000800 */
[----:B------:R-:W1:Y:S01]  /*0330*/  LDC.64 R4, c[0x0][0x398] ;  /* 0x0000e600ff047b82 */ /* 0x000e620000000a00 */
[----:B------:R-:W2:Y:S01]  /*0340*/  LDCU UR7, c[0x0][0x3a0] ;  /* 0x00007400ff0777ac */ /* 0x000ea20008000800 */
[----:B0-----:R-:W-:Y:S01]  /*0350*/  I2FP.F32.S32 R7, UR6 ;  /* 0x0000000600077c45 */ /* 0x001fe20008201400 */
[----:B--2---:R-:W-:-:S04]  /*0360*/  IMAD R3, R2, UR7, R3 ;  /* 0x0000000702037c24 */ /* 0x004fc8000f8e0203 */
[----:B------:R-:W-:Y:S01]  /*0370*/  FMUL R0, R7, R0 ;  /* 0x0000000007007220 */ /* 0x000fe20000400000 */
[----:B-1----:R-:W-:-:S03]  /*0380*/  IMAD.WIDE R2, R3, 0x2, R4 ;  /* 0x0000000203027825 */ /* 0x002fc600078e0204 */
[----:B------:R-:W0:Y:S02]  /*0390*/  F2I.U32.TRUNC.NTZ R7, R0 ;  /* 0x0000000000077305 */ /* 0x000e24000020f000 */
[----:B0-----:R-:W-:Y:S01]  /*03a0*/  STG.E.U16 desc[UR4][R2.64], R7 ;  /* 0x0000000702007986 */ /* 0x001fe2000c101504 */
[----:B------:R-:W-:Y:S05]  /*03b0*/  EXIT ;  /* 0x000000000000794d */ /* 0x000fea0003800000 */
        .weak           $__internal_8_$__cuda_sm20_sqrt_rn_f32_slowpath
        .type           $__internal_8_$__cuda_sm20_sqrt_rn_f32_slowpath,@function
        .size           $__internal_8_$__cuda_sm20_sqrt_rn_f32_slowpath,(.L_x_734 - $__internal_8_$__cuda_sm20_sqrt_rn_f32_slowpath)
$__internal_8_$__cuda_sm20_sqrt_rn_f32_slowpath:
        /* <DEDUP_REMOVED lines=19> */
.L_x_421:
[----:B------:R-:W-:Y:S01]  /*04f0*/  HFMA2 R5, -RZ, RZ, 0, 0 ;  /* 0x00000000ff057431 */ /* 0x000fe200000001ff */
[----:B------:R-:W-:Y:S02]  /*0500*/  MOV R0, R4 ;  /* 0x0000000400007202 */ /* 0x000fe40000000f00 */
[----:B------:R-:W-:-:S04]  /*0510*/  MOV R4, R9 ;  /* 0x0000000900047202 */ /* 0x000fc80000000f00 */
[----:B------:R-:W-:Y:S05]  /*0520*/  RET.REL.NODEC R4 `(_Z24getProjectDepthMapKernelyiPfPtiiiS_i) ;  /* 0xfffffff804b47950 */ /* 0x000fea0003c3ffff */
.L_x_422:
        /* <DEDUP_REMOVED lines=13> */
.L_x_734:


//--------------------- .text._Z31computeProjectBoundingBoxKernelPhiPiiiiS0_S0_ --------------------------
	.section	.text._Z31computeProjectBoundingBoxKernelPhiPiiiiS0_S0_,"ax",@progbits
	.align	128
        .global         _Z31computeProjectBoundingBoxKernelPhiPiiiiS0_S0_
        .type           _Z31computeProjectBoundingBoxKernelPhiPiiiiS0_S0_,@function
        .size           _Z31computeProjectBoundingBoxKernelPhiPiiiiS0_S0_,(.L_x_762 - _Z31computeProjectBoundingBoxKernelPhiPiiiiS0_S0_)
        .other          _Z31computeProjectBoundingBoxKernelPhiPiiiiS0_S0_,@"STO_CUDA_ENTRY STV_DEFAULT"
_Z31computeProjectBoundingBoxKernelPhiPiiiiS0_S0_:
.text._Z31computeProjectBoundingBoxKernelPhiPiiiiS0_S0_:
[----:B------:R-:W-:Y:S01]  /*0000*/  LDC R1, c[0x0][0x37c] ;  /* 0x0000df00ff017b82 */ /* 0x000fe20000000800 */
[----:B------:R-:W0:Y:S07]  /*0010*/  S2R R3, SR_TID.X ;  /* 0x0000000000037919 */ /* 0x000e2e0000002100 */
[----:B------:R-:W0:Y:S01]  /*0020*/  S2UR UR4, SR_CTAID.X ;  /* 0x00000000000479c3 */ /* 0x000e220000002500 */
[----:B------:R-:W1:Y:S01]  /*0030*/  LDCU UR24, c[0x0][0x398] ;  /* 0x00007300ff1877ac */ /* 0x000e620008000800 */
[----:B------:R-:W2:Y:S01]  /*0040*/  S2R R5, SR_TID.Y ;  /* 0x0000000000057919 */ /* 0x000ea20000002200 */
[----:B------:R-:W3:Y:S05]  /*0050*/  LDCU.64 UR8, c[0x0][0x358] ;  /* 0x00006b00ff0877ac */ /* 0x000eea0008000a00 */
[----:B------:R-:W0:Y:S08]  /*0060*/  LDC R0, c[0x0][0x360] ;  /* 0x0000d800ff007b82 */ /* 0x000e300000000800 */
[----:B------:R-:W2:Y:S08]  /*0070*/  S2UR UR5, SR_CTAID.Y ;  /* 0x00000000000579c3 */ /* 0x000eb00000002600 */
[----:B------:R-:W2:Y:S08]  /*0080*/  LDC R2, c[0x0][0x364] ;  /* 0x0000d900ff027b82 */ /* 0x000eb00000000800 */
[----:B------:R-:W4:Y:S01]  /*0090*/  LDC.64 R12, c[0x0][0x390] ;  /* 0x0000e400ff0c7b82 */ /* 0x000f220000000a00 */
[----:B0-----:R-:W-:-:S02]  /*00a0*/  IMAD R0, R0, UR4, R3 ;  /* 0x0000000400007c24 */ /* 0x001fc4000f8e0203 */
[----:B--2---:R-:W-:-:S04]  /*00b0*/  IMAD R3, R2, UR5, R5 ;  /* 0x0000000502037c24 */ /* 0x004fc8000f8e0205 */
[----:B-1----:R-:W-:-:S04]  /*00c0*/  IMAD R5, R3, UR24, R0 ;  /* 0x0000001803057c24 */ /* 0x002fc8000f8e0200 */
[----:B----4-:R-:W-:-:S05]  /*00d0*/  IMAD.WIDE R12, R5, 0x4, R12 ;  /* 0x00000004050c7825 */ /* 0x010fca00078e020c */
[----:B---3--:R-:W2:Y:S02]  /*00e0*/  LDG.E R2, desc[UR8][R12.64] ;  /* 0x000000080c027981 */ /* 0x008ea4000c1e1900 */
[----:B--2---:R-:W-:-:S13]  /*00f0*/  ISETP.NE.AND P0, PT, R2, -0x1, PT ;  /* 0xffffffff0200780c */ /* 0x004fda0003f05270 */
[----:B------:R-:W-:Y:S05]  /*0100*/  @!P0 EXIT ;  /* 0x000000000000894d */ /* 0x000fea0003800000 */
[----:B------:R-:W0:Y:S01]  /*0110*/  LDCU UR4, c[0x0][0x3a0] ;  /* 0x00007400ff0477ac */ /* 0x000e220008000800 */
[----:B------:R-:W-:Y:S01]  /*0120*/  SHF.R.S32.HI R2, RZ, 0x1f, R5 ;  /* 0x0000001fff027819 */ /* 0x000fe20000011405 */
[----:B------:R-:W-:Y:S01]  /*0130*/  IMAD.MOV.U32 R26, RZ, RZ, -0x1 ;  /* 0xffffffffff1a7424 */ /* 0x000fe200078e00ff */
[----:B0-----:R-:W-:-:S09]  /*0140*/  UISETP.GE.AND UP0, UPT, UR4, 0x1, UPT ;  /* 0x000000010400788c */ /* 0x001fd2000bf06270 */
[----:B------:R-:W-:Y:S05]  /*0150*/  BRA.U !UP0, `(.L_x_423) ;  /* 0x0000000d08d47547 */ /* 0x000fea000b800000 */
[----:B------:R-:W0:Y:S01]  /*0160*/  LDCU UR7, c[0x0][0x3a0] ;  /* 0x00007400ff0777ac */ /* 0x000e220008000800 */
[----:B------:R-:W-:Y:S02]  /*0170*/  IMAD.MOV.U32 R26, RZ, RZ, -0x1 ;  /* 0xffffffffff1a7424 */ /* 0x000fe400078e00ff */
[----:B------:R-:W-:Y:S01]  /*0180*/  IMAD.MOV.U32 R5, RZ, RZ, RZ ;  /* 0x000000ffff057224 */ /* 0x000fe200078e00ff */
[----:B------:R-:W1:Y:S01]  /*0190*/  LDCU UR5, c[0x0][0x39c] ;  /* 0x00007380ff0577ac */ /* 0x000e620008000800 */
[----:B------:R-:W-:Y:S01]  /*01a0*/  IMAD.MOV.U32 R7, RZ, RZ, RZ ;  /* 0x000000ffff077224 */ /* 0x000fe200078e00ff */
[----:B------:R-:W-:Y:S02]  /*01b0*/  UISETP.GE.U32.AND UP0, UPT, UR4, 0x10, UPT ;  /* 0x000000100400788c */ /* 0x000fe4000bf06070 */
[----:B0-----:R-:W-:-:S04]  /*01c0*/  ULOP3.LUT UR25, UR7, 0xf, URZ, 0xc0, !UPT ;  /* 0x0000000f07197892 */ /* 0x001fc8000f8ec0ff */
[----:B------:R-:W-:Y:S02]  /*01d0*/  UISETP.NE.AND UP1, UPT, UR25, URZ, UPT ;  /* 0x000000ff1900728c */ /* 0x000fe4000bf25270 */
[----:B-1----:R-:W-:Y:S01]  /*01e0*/  UIMAD UR5, UR24, UR5, URZ ;  /* 0x00000005180572a4 */ /* 0x002fe2000f8e02ff */
[----:B------:R-:W-:Y:S11]  /*01f0*/  BRA.U !UP0, `(.L_x_424) ;  /* 0x0000000908207547 */ /* 0x000ff6000b800000 */
[----:B------:R-:W-:Y:S01]  /*0200*/  ULOP3.LUT UR4, UR4, 0x7ffffff0, URZ, 0xc0, !UPT ;  /* 0x7ffffff004047892 */ /* 0x000fe2000f8ec0ff */
[----:B------:R-:W-:Y:S01]  /*0210*/  IMAD.MOV.U32 R26, RZ, RZ, -0x1 ;  /* 0xffffffffff1a7424 */ /* 0x000fe200078e00ff */
[----:B------:R-:W-:Y:S01]  /*0220*/  USHF.L.U32 UR10, UR5, 0x1, URZ ;  /* 0x00000001050a7899 */ /* 0x000fe200080006ff */
[----:B------:R-:W-:Y:S01]  /*0230*/  IMAD.MOV.U32 R8, RZ, RZ, RZ ;  /* 0x000000ffff087224 */ /* 0x000fe200078e00ff */
[----:B------:R-:W-:Y:S01]  /*0240*/  UIMAD UR11, UR5, 0x3, URZ ;  /* 0x00000003050b78a4 */ /* 0x000fe2000f8e02ff */
[----:B------:R-:W-:Y:S01]  /*0250*/  IMAD.MOV.U32 R7, RZ, RZ, RZ ;  /* 0x000000ffff077224 */ /* 0x000fe200078e00ff */
[----:B------:R-:W-:Y:S01]  /*0260*/  USHF.L.U32 UR12, UR5, 0x2, URZ ;  /* 0x00000002050c7899 */ /* 0x000fe200080006ff */
[----:B------:R-:W-:Y:S01]  /*0270*/  IMAD.U32 R5, RZ, RZ, UR4 ;  /* 0x00000004ff057e24 */ /* 0x000fe2000f8e00ff */
[----:B------:R-:W-:Y:S02]  /*0280*/  UIMAD UR13, UR5, 0x5, URZ ;  /* 0x00000005050d78a4 */ /* 0x000fe4000f8e02ff */
[----:B------:R-:W-:-:S02]  /*0290*/  UIMAD UR14, UR5, 0x6, URZ ;  /* 0x00000006050e78a4 */ /* 0x000fc4000f8e02ff */
[----:B------:R-:W-:Y:S02]  /*02a0*/  UIMAD UR15, UR5, 0x7, URZ ;  /* 0x00000007050f78a4 */ /* 0x000fe4000f8e02ff */
[----:B------:R-:W-:Y:S02]  /*02b0*/  USHF.L.U32 UR16, UR5, 0x3, URZ ;  /* 0x0000000305107899 */ /* 0x000fe400080006ff */
[----:B------:R-:W-:Y:S02]  /*02c0*/  UIMAD UR17, UR5, 0x9, URZ ;  /* 0x00000009051178a4 */ /* 0x000fe4000f8e02ff */
[----:B------:R-:W-:Y:S02]  /*02d0*/  UIMAD UR18, UR5, 0xa, URZ ;  /* 0x0000000a051278a4 */ /* 0x000fe4000f8e02ff */
[----:B------:R-:W-:Y:S02]  /*02e0*/  UIMAD UR19, UR5, 0xb, URZ ;  /* 0x0000000b051378a4 */ /* 0x000fe4000f8e02ff */
[----:B------:R-:W-:-:S02]  /*02f0*/  UIMAD UR20, UR5, 0xc, URZ ;  /* 0x0000000c051478a4 */ /* 0x000fc4000f8e02ff */
[----:B------:R-:W-:Y:S02]  /*0300*/  UIMAD UR21, UR5, 0xd, URZ ;  /* 0x0000000d051578a4 */ /* 0x000fe4000f8e02ff */
[----:B------:R-:W-:Y:S02]  /*0310*/  UIMAD UR22, UR5, 0xe, URZ ;  /* 0x0000000e051678a4 */ /* 0x000fe4000f8e02ff */
[----:B------:R-:W-:Y:S01]  /*0320*/  UIMAD UR23, UR5, 0xf, URZ ;  /* 0x0000000f051778a4 */ /* 0x000fe2000f8e02ff */
[----:B------:R-:W-:Y:S01]  /*0330*/  UMOV UR4, URZ ;  /* 0x000000ff00047c82 */ /* 0x000fe20008000000 */
[----:B------:R-:W-:-:S10]  /*0340*/  UMOV UR6, UR5 ;  /* 0x0000000500067c82 */ /* 0x000fd40008000000 */
.L_x_425:
[----:B------:R-:W-:Y:S02]  /*0350*/  IMAD.U32 R11, RZ, RZ, UR4 ;  /* 0x00000004ff0b7e24 */ /* 0x000fe4000f8e00ff */
[----:B------:R-:W-:Y:S02]  /*0360*/  IMAD.U32 R29, RZ, RZ, UR6 ;  /* 0x00000006ff1d7e24 */ /* 0x000fe4000f8e00ff */
[----:B------:R-:W-:-:S04]  /*0370*/  IMAD.WIDE R10, R11, 0x4, R12 ;  /* 0x000000040b0a7825 */ /* 0x000fc800078e020c */
[--C-:B------:R-:W-:Y:S02]  /*0380*/  IMAD.WIDE R28, R29, 0x4, R12.reuse ;  /* 0x000000041d1c7825 */ /* 0x100fe400078e020c */
[----:B------:R0:W2:Y:S04]  /*0390*/  LDG.E R10, desc[UR8][R10.64] ;  /* 0x000000080a0a7981 */ /* 0x0000a8000c1e1900 */
[----:B------:R-:W3:Y:S01]  /*03a0*/  LDG.E R28, desc[UR8][R28.64] ;  /* 0x000000081c1c7981 */ /* 0x000ee2000c1e1900 */
[----:B------:R-:W-:Y:S02]  /*03b0*/  IMAD.U32 R17, RZ, RZ, UR10 ;  /* 0x0000000aff117e24 */ /* 0x000fe4000f8e00ff */
[----:B------:R-:W-:Y:S02]  /*03c0*/  IMAD.U32 R15, RZ, RZ, UR11 ;  /* 0x0000000bff0f7e24 */ /* 0x000fe4000f8e00ff */
[----:B------:R-:W-:-:S04]  /*03d0*/  IMAD.WIDE R16, R17, 0x4, R12 ;  /* 0x0000000411107825 */ /* 0x000fc800078e020c */
[----:B------:R-:W-:Y:S01]  /*03e0*/  IMAD.U32 R19, RZ, RZ, UR12 ;  /* 0x0000000cff137e24 */ /* 0x000fe2000f8e00ff */
[----:B------:R1:W4:Y:S01]  /*03f0*/  LDG.E R4, desc[UR8][R16.64] ;  /* 0x0000000810047981 */ /* 0x000322000c1e1900 */
[----:B------:R-:W-:-:S04]  /*0400*/  IMAD.WIDE R14, R15, 0x4, R12 ;  /* 0x000000040f0e7825 */ /* 0x000fc800078e020c */
[----:B------:R-:W-:Y:S01]  /*0410*/  IMAD.U32 R25, RZ, RZ, UR13 ;  /* 0x0000000dff197e24 */ /* 0x000fe2000f8e00ff */
[----:B------:R5:W4:Y:S01]  /*0420*/  LDG.E R9, desc[UR8][R14.64] ;  /* 0x000000080e097981 */ /* 0x000b22000c1e1900 */
[----:B------:R-:W-:-:S04]  /*0430*/  IMAD.WIDE R18, R19, 0x4, R12 ;  /* 0x0000000413127825 */ /* 0x000fc800078e020c */
[--C-:B------:R-:W-:Y:S01]  /*0440*/  IMAD.WIDE R24, R25, 0x4, R12.reuse ;  /* 0x0000000419187825 */ /* 0x100fe200078e020c */
[----:B------:R5:W4:Y:S03]  /*0450*/  LDG.E R6, desc[UR8][R18.64] ;  /* 0x0000000812067981 */ /* 0x000b26000c1e1900 */
[----:B------:R-:W-:Y:S02]  /*0460*/  IMAD.U32 R21, RZ, RZ, UR14 ;  /* 0x0000000eff157e24 */ /* 0x000fe4000f8e00ff */
[----:B0-----:R-:W-:Y:S01]  /*0470*/  IMAD.U32 R11, RZ, RZ, UR15 ;  /* 0x0000000fff0b7e24 */ /* 0x001fe2000f8e00ff */
[----:B------:R-:W4:Y:S01]  /*0480*/  LDG.E R24, desc[UR8][R24.64] ;  /* 0x0000000818187981 */ /* 0x000f22000c1e1900 */
[----:B------:R-:W-:-:S04]  /*0490*/  IMAD.WIDE R20, R21, 0x4, R12 ;  /* 0x0000000415147825 */ /* 0x000fc800078e020c */
[----:B------:R-:W-:Y:S01]  /*04a0*/  IMAD.U32 R27, RZ, RZ, UR16 ;  /* 0x00000010ff1b7e24 */ /* 0x000fe2000f8e00ff */
[----:B------:R-:W4:Y:S01]  /*04b0*/  LDG.E R23, desc[UR8][R20.64] ;  /* 0x0000000814177981 */ /* 0x000f22000c1e1900 */
[----:B-1----:R-:W-:-:S04]  /*04c0*/  IMAD.WIDE R16, R11, 0x4, R12 ;  /* 0x000000040b107825 */ /* 0x002fc800078e020c */
[--C-:B-----5:R-:W-:Y:S01]  /*04d0*/  IMAD.WIDE R14, R27, 0x4, R12.reuse ;  /* 0x000000041b0e7825 */ /* 0x120fe200078e020c */
[----:B------:R0:W5:Y:S03]  /*04e0*/  LDG.E R22, desc[UR8][R16.64] ;  /* 0x0000000810167981 */ /* 0x000166000c1e1900 */
[----:B------:R-:W-:Y:S01]  /*04f0*/  IMAD.U32 R27, RZ, RZ, UR17 ;  /* 0x00000011ff1b7e24 */ /* 0x000fe2000f8e00ff */
[----:B------:R1:W5:Y:S01]  /*0500*/  LDG.E R11, desc[UR8][R14.64] ;  /* 0x000000080e0b7981 */ /* 0x000362000c1e1900 */
[----:B------:R-:W-:Y:S02]  /*0510*/  IMAD.U32 R29, RZ, RZ, UR18 ;  /* 0x00000012ff1d7e24 */ /* 0x000fe4000f8e00ff */
[----:B------:R-:W-:Y:S02]  /*0520*/  IMAD.U32 R19, RZ, RZ, UR19 ;  /* 0x00000013ff137e24 */ /* 0x000fe4000f8e00ff */
[----:B0-----:R-:W-:-:S04]  /*0530*/  IMAD.WIDE R16, R29, 0x4, R12 ;  /* 0x000000041d107825 */ /* 0x001fc800078e020c */
[--C-:B-1----:R-:W-:Y:S02]  /*0540*/  IMAD.WIDE R14, R27, 0x4, R12.reuse ;  /* 0x000000041b0e7825 */ /* 0x102fe400078e020c */
[----:B------:R0:W5:Y:S02]  /*0550*/  LDG.E R27, desc[UR8][R16.64] ;  /* 0x00000008101b7981 */ /* 0x000164000c1e1900 */
[----:B------:R-:W-:Y:S02]  /*0560*/  IMAD.U32 R29, RZ, RZ, UR20 ;  /* 0x00000014ff1d7e24 */ /* 0x000fe4000f8e00ff */
[----:B------:R1:W5:Y:S01]  /*0570*/  LDG.E R25, desc[UR8][R14.64] ;  /* 0x000000080e197981 */ /* 0x000362000c1e1900 */
[----:B------:R-:W-:-:S04]  /*0580*/  IMAD.WIDE R18, R19, 0x4, R12 ;  /* 0x0000000413127825 */ /* 0x000fc800078e020c */
[--C-:B------:R-:W-:Y:S02]  /*0590*/  IMAD.WIDE R20, R29, 0x4, R12.reuse ;  /* 0x000000041d147825 */ /* 0x100fe400078e020c */
[----:B------:R3:W5:Y:S02]  /*05a0*/  LDG.E R18, desc[UR8][R18.64] ;  /* 0x0000000812127981 */ /* 0x000764000c1e1900 */
[----:B0-----:R-:W-:Y:S02]  /*05b0*/  IMAD.U32 R17, RZ, RZ, UR21 ;  /* 0x00000015ff117e24 */ /* 0x001fe4000f8e00ff */
[----:B-1----:R-:W-:Y:S01]  /*05c0*/  IMAD.U32 R15, RZ, RZ, UR22 ;  /* 0x00000016ff0f7e24 */ /* 0x002fe2000f8e00ff */
[----:B------:R-:W5:Y:S03]  /*05d0*/  LDG.E R20, desc[UR8][R20.64] ;  /* 0x0000000814147981 */ /* 0x000f66000c1e1900 */
[----:B------:R-:W-:-:S06]  /*05e0*/  IMAD.WIDE R14, R15, 0x4, R12 ;  /* 0x000000040f0e7825 */ /* 0x000fcc00078e020c */
[----:B------:R-:W5:Y:S01]  /*05f0*/  LDG.E R14, desc[UR8][R14.64] ;  /* 0x000000080e0e7981 */ /* 0x000f62000c1e1900 */
[----:B--2---:R-:W-:-:S04]  /*0600*/  VIMNMX R29, PT, PT, R10, R7, !PT ;  /* 0x000000070a1d7248 */ /* 0x004fc80007fe0100 */
[----:B---3--:R-:W-:Y:S02]  /*0610*/  ISETP.GT.AND P3, PT, R28, R29, PT ;  /* 0x0000001d1c00720c */ /* 0x008fe40003f64270 */
[----:B------:R-:W-:Y:S01]  /*0620*/  VIMNMX R19, PT, PT, R29, R28, !PT ;  /* 0x0000001c1d137248 */ /* 0x000fe20007fe0100 */
[----:B------:R-:W-:-:S04]  /*0630*/  IMAD.WIDE R28, R17, 0x4, R12 ;  /* 0x00000004111c7825 */ /* 0x000fc800078e020c */
[----:B------:R-:W-:Y:S02]  /*0640*/  IMAD.U32 R17, RZ, RZ, UR23 ;  /* 0x00000017ff117e24 */ /* 0x000fe4000f8e00ff */
[----:B------:R-:W2:Y:S02]  /*0650*/  LDG.E R28, desc[UR8][R28.64] ;  /* 0x000000081c1c7981 */ /* 0x000ea4000c1e1900 */
[----:B------:R-:W-:-:S06]  /*0660*/  IMAD.WIDE R16, R17, 0x4, R12 ;  /* 0x0000000411107825 */ /* 0x000fcc00078e020c */
[----:B------:R-:W3:Y:S01]  /*0670*/  LDG.E R16, desc[UR8][R16.64] ;  /* 0x0000000810107981 */ /* 0x000ee2000c1e1900 */
[----:B----4-:R-:W-:Y:S02]  /*0680*/  ISETP.GT.AND P0, PT, R4, R19, PT ;  /* 0x000000130400720c */ /* 0x010fe40003f04270 */
[----:B------:R-:W-:Y:S02]  /*0690*/  VIMNMX R4, PT, PT, R19, R4, !PT ;  /* 0x0000000413047248 */ /* 0x000fe40007fe0100 */
[----:B------:R-:W-:Y:S02]  /*06a0*/  ISETP.GT.AND P2, PT, R10, R7, PT ;  /* 0x000000070a00720c */ /* 0x000fe40003f44270 */
[----:B------:R-:W-:Y:S02]  /*06b0*/  VIMNMX R7, PT, PT, R4, R9, !PT ;  /* 0x0000000904077248 */ /* 0x000fe40007fe0100 */
[----:B------:R-:W-:Y:S02]  /*06c0*/  ISETP.GT.AND P1, PT, R9, R4, PT ;  /* 0x000000040900720c */ /* 0x000fe40003f24270 */
[----:B------:R-:W-:-:S02]  /*06d0*/  VIMNMX R9, PT, PT, R7, R6, !PT ;  /* 0x0000000607097248 */ /* 0x000fc40007fe0100 */
[----:B------:R-:W-:Y:S02]  /*06e0*/  SEL R26, R8, R26, P2 ;  /* 0x0000001a081a7207 */ /* 0x000fe40001000000 */
[----:B------:R-:W-:Y:S02]  /*06f0*/  VIMNMX R4, PT, PT, R9, R24, !PT ;  /* 0x0000001809047248 */ /* 0x000fe40007fe0100 */
[----:B------:R-:W-:Y:S01]  /*0700*/  ISETP.GT.AND P2, PT, R6, R7, PT ;  /* 0x000000070600720c */ /* 0x000fe20003f44270 */
[----:B------:R-:W-:Y:S01]  /*0710*/  @P3 VIADD R26, R8, 0x1 ;  /* 0x00000001081a3836 */ /* 0x000fe20000000000 */
[----:B------:R-:W-:Y:S01]  /*0720*/  VIMNMX R7, PT, PT, R4, R23, !PT ;  /* 0x0000001704077248 */ /* 0x000fe20007fe0100 */
[----:B------:R-:W-:Y:S01]  /*0730*/  @P0 VIADD R26, R8, 0x2 ;  /* 0x00000002081a0836 */ /* 0x000fe20000000000 */
[----:B------:R-:W-:Y:S02]  /*0740*/  ISETP.GT.AND P3, PT, R24, R9, PT ;  /* 0x000000091800720c */ /* 0x000fe40003f64270 */
[----:B------:R-:W-:-:S02]  /*0750*/  ISETP.GT.AND P0, PT, R23, R4, PT ;  /* 0x000000041700720c */ /* 0x000fc40003f04270 */
[----:B-----5:R-:W-:Y:S01]  /*0760*/  VIMNMX R4, PT, PT, R7, R22, !PT ;  /* 0x0000001607047248 */ /* 0x020fe20007fe0100 */
[----:B------:R-:W-:Y:S01]  /*0770*/  @P1 VIADD R26, R8, 0x3 ;  /* 0x00000003081a1836 */ /* 0x000fe20000000000 */
[----:B------:R-:W-:Y:S02]  /*0780*/  ISETP.GT.AND P1, PT, R22, R7, PT ;  /* 0x000000071600720c */ /* 0x000fe40003f24270 */
[----:B------:R-:W-:Y:S01]  /*0790*/  VIMNMX R6, PT, PT, R4, R11, !PT ;  /* 0x0000000b04067248 */ /* 0x000fe20007fe0100 */
[----:B------:R-:W-:Y:S01]  /*07a0*/  @P2 VIADD R26, R8, 0x4 ;  /* 0x00000004081a2836 */ /* 0x000fe20000000000 */
[----:B------:R-:W-:-:S03]  /*07b0*/  ISETP.GT.AND P2, PT, R11, R4, PT ;  /* 0x000000040b00720c */ /* 0x000fc60003f44270 */
[----:B------:R-:W-:Y:S01]  /*07c0*/  @P3 VIADD R26, R8, 0x5 ;  /* 0x00000005081a3836 */ /* 0x000fe20000000000 */
[----:B------:R-:W-:Y:S02]  /*07d0*/  VIMNMX R4, PT, PT, R6, R25, !PT ;  /* 0x0000001906047248 */ /* 0x000fe40007fe0100 */
[----:B------:R-:W-:Y:S02]  /*07e0*/  ISETP.GT.AND P3, PT, R25, R6, PT ;  /* 0x000000061900720c */ /* 0x000fe40003f64270 */
[----:B------:R-:W-:Y:S01]  /*07f0*/  VIMNMX R7, PT, PT, R4, R27, !PT ;  /* 0x0000001b04077248 */ /* 0x000fe20007fe0100 */
[C---:B------:R-:W-:Y:S01]  /*0800*/  @P0 VIADD R26, R8.reuse, 0x6 ;  /* 0x00000006081a0836 */ /* 0x040fe20000000000 */
[----:B------:R-:W-:Y:S01]  /*0810*/  ISETP.GT.AND P0, PT, R27, R4, PT ;  /* 0x000000041b00720c */ /* 0x000fe20003f04270 */
[----:B------:R-:W-:Y:S01]  /*0820*/  @P1 VIADD R26, R8, 0x7 ;  /* 0x00000007081a1836 */ /* 0x000fe20000000000 */
[----:B------:R-:W-:Y:S02]  /*0830*/  VIMNMX R9, PT, PT, R7, R18, !PT ;  /* 0x0000001207097248 */ /* 0x000fe40007fe0100 */
[----:B------:R-:W-:-:S02]  /*0840*/  ISETP.GT.AND P1, PT, R18, R7, PT ;  /* 0x000000071200720c */ /* 0x000fc40003f24270 */
[----:B------:R-:W-:Y:S01]  /*0850*/  VIMNMX R7, PT, PT, R9, R20, !PT ;  /* 0x0000001409077248 */ /* 0x000fe20007fe0100 */
[----:B------:R-:W-:Y:S01]  /*0860*/  @P2 VIADD R26, R8, 0x8 ;  /* 0x00000008081a2836 */ /* 0x000fe20000000000 */
[----:B------:R-:W-:Y:S01]  /*0870*/  ISETP.GT.AND P2, PT, R20, R9, PT ;  /* 0x000000091400720c */ /* 0x000fe20003f44270 */
[----:B------:R-:W-:-:S04]  /*0880*/  @P3 VIADD R26, R8, 0x9 ;  /* 0x00000009081a3836 */ /* 0x000fc80000000000 */
[----:B------:R-:W-:-:S04]  /*0890*/  @P0 VIADD R26, R8, 0xa ;  /* 0x0000000a081a0836 */ /* 0x000fc80000000000 */
[----:B------:R-:W-:-:S04]  /*08a0*/  @P1 VIADD R26, R8, 0xb ;  /* 0x0000000b081a1836 */ /* 0x000fc80000000000 */
[----:B------:R-:W-:Y:S01]  /*08b0*/  @P2 VIADD R26, R8, 0xc ;  /* 0x0000000c081a2836 */ /* 0x000fe20000000000 */
[----:B------:R-:W-:Y:S02]  /*08c0*/  ULEA UR4, UR5, UR4, 0x4 ;  /* 0x0000000405047291 */ /* 0x000fe4000f8e20ff */
[----:B------:R-:W-:Y:S02]  /*08d0*/  ULEA UR6, UR5, UR6, 0x4 ;  /* 0x0000000605067291 */ /* 0x000fe4000f8e20ff */
[----:B------:R-:W-:Y:S02]  /*08e0*/  ULEA UR10, UR5, UR10, 0x4 ;  /* 0x0000000a050a7291 */ /* 0x000fe4000f8e20ff */
[----:B------:R-:W-:Y:S02]  /*08f0*/  ULEA UR11, UR5, UR11, 0x4 ;  /* 0x0000000b050b7291 */ /* 0x000fe4000f8e20ff */
[----:B------:R-:W-:Y:S02]  /*0900*/  ULEA UR12, UR5, UR12, 0x4 ;  /* 0x0000000c050c7291 */ /* 0x000fe4000f8e20ff */
[----:B------:R-:W-:-:S02]  /*0910*/  ULEA UR13, UR5, UR13, 0x4 ;  /* 0x0000000d050d7291 */ /* 0x000fc4000f8e20ff */
        /* <DEDUP_REMOVED lines=9> */
[----:B------:R-:W-:Y:S01]  /*09b0*/  ULEA UR23, UR5, UR23, 0x4 ;  /* 0x0000001705177291 */ /* 0x000fe2000f8e20ff */
[----:B--2---:R-:W-:Y:S02]  /*09c0*/  VIMNMX R9, PT, PT, R7, R28, !PT ;  /* 0x0000001c07097248 */ /* 0x004fe40007fe0100 */
[----:B------:R-:W-:Y:S02]  /*09d0*/  ISETP.GT.AND P3, PT, R28, R7, PT ;  /* 0x000000071c00720c */ /* 0x000fe40003f64270 */
[----:B------:R-:W-:-:S02]  /*09e0*/  VIMNMX R7, PT, PT, R9, R14, !PT ;  /* 0x0000000e09077248 */ /* 0x000fc40007fe0100 */
[----:B------:R-:W-:Y:S02]  /*09f0*/  ISETP.GT.AND P0, PT, R14, R9, PT ;  /* 0x000000090e00720c */ /* 0x000fe40003f04270 */
[----:B---3--:R-:W-:-:S07]  /*0a00*/  ISETP.GT.AND P1, PT, R16, R7, PT ;  /* 0x000000071000720c */ /* 0x008fce0003f24270 */
[----:B------:R-:W-:-:S04]  /*0a10*/  @P3 VIADD R26, R8, 0xd ;  /* 0x0000000d081a3836 */ /* 0x000fc80000000000 */
[C---:B------:R-:W-:Y:S02]  /*0a20*/  @P0 VIADD R26, R8.reuse, 0xe ;  /* 0x0000000e081a0836 */ /* 0x040fe40000000000 */
[C---:B------:R-:W-:Y:S02]  /*0a30*/  @P1 VIADD R26, R8.reuse, 0xf ;  /* 0x0000000f081a1836 */ /* 0x040fe40000000000 */
[----:B------:R-:W-:-:S05]  /*0a40*/  VIADD R8, R8, 0x10 ;  /* 0x0000001008087836 */ /* 0x000fca0000000000 */
[----:B------:R-:W-:Y:S02]  /*0a50*/  ISETP.NE.AND P0, PT, R8, R5, PT ;  /* 0x000000050800720c */ /* 0x000fe40003f05270 */
[----:B------:R-:W-:-:S11]  /*0a60*/  VIMNMX R7, PT, PT, R7, R16, !PT ;  /* 0x0000001007077248 */ /* 0x000fd60007fe0100 */
[----:B------:R-:W-:Y:S05]  /*0a70*/  @P0 BRA `(.L_x_425) ;  /* 0xfffffff800340947 */ /* 0x000fea000383ffff */
.L_x_424:
[----:B------:R-:W-:Y:S05]  /*0a80*/  BRA.U !UP1, `(.L_x_423) ;  /* 0x0000000509887547 */ /* 0x000fea000b800000 */
[----:B------:R-:W-:Y:S02]  /*0a90*/  UISETP.GE.U32.AND UP0, UPT, UR25, 0x8, UPT ;  /* 0x000000081900788c */ /* 0x000fe4000bf06070 */
[----:B------:R-:W-:-:S04]  /*0aa0*/  ULOP3.LUT UR6, UR7, 0x7, URZ, 0xc0, !UPT ;  /* 0x0000000707067892 */ /* 0x000fc8000f8ec0ff */
[----:B------:R-:W-:-:S03]  /*0ab0*/  UISETP.NE.AND UP1, UPT, UR6, URZ, UPT ;  /* 0x000000ff0600728c */ /* 0x000fc6000bf25270 */
[----:B------:R-:W-:Y:S08]  /*0ac0*/  BRA.U !UP0, `(.L_x_426) ;  /* 0x0000000108c47547 */ /* 0x000ff0000b800000 */
[----:B------:R-:W-:-:S04]  /*0ad0*/  IMAD R9, R5, UR5, RZ ;  /* 0x0000000505097c24 */ /* 0x000fc8000f8e02ff */
[C---:B------:R-:W-:Y:S02]  /*0ae0*/  VIADD R21, R9.reuse, UR5 ;  /* 0x0000000509157c36 */ /* 0x040fe40008000000 */
[----:B------:R-:W-:-:S04]  /*0af0*/  IMAD.WIDE R8, R9, 0x4, R12 ;  /* 0x0000000409087825 */ /* 0x000fc800078e020c */
[C---:B------:R-:W-:Y:S01]  /*0b00*/  VIADD R19, R21.reuse, UR5 ;  /* 0x0000000515137c36 */ /* 0x040fe20008000000 */
[----:B------:R0:W2:Y:S01]  /*0b10*/  LDG.E R4, desc[UR8][R8.64] ;  /* 0x0000000808047981 */ /* 0x0000a2000c1e1900 */
[----:B------:R-:W-:-:S04]  /*0b20*/  IMAD.WIDE R20, R21, 0x4, R12 ;  /* 0x0000000415147825 */ /* 0x000fc800078e020c */
[C---:B------:R-:W-:Y:S01]  /*0b30*/  VIADD R11, R19.reuse, UR5 ;  /* 0x00000005130b7c36 */ /* 0x040fe20008000000 */
[----:B------:R1:W3:Y:S01]  /*0b40*/  LDG.E R6, desc[UR8][R20.64] ;  /* 0x0000000814067981 */ /* 0x0002e2000c1e1900 */
[----:B------:R-:W-:-:S04]  /*0b50*/  IMAD.WIDE R18, R19, 0x4, R12 ;  /* 0x0000000413127825 */ /* 0x000fc800078e020c */
[C---:B------:R-:W-:Y:S02]  /*0b60*/  VIADD R15, R11.reuse, UR5 ;  /* 0x000000050b0f7c36 */ /* 0x040fe40008000000 */
[--C-:B------:R-:W-:Y:S01]  /*0b70*/  IMAD.WIDE R10, R11, 0x4, R12.reuse ;  /* 0x000000040b0a7825 */ /* 0x100fe200078e020c */
[----:B------:R2:W4:Y:S03]  /*0b80*/  LDG.E R18, desc[UR8][R18.64] ;  /* 0x0000000812127981 */ /* 0x000526000c1e1900 */
[C---:B------:R-:W-:Y:S02]  /*0b90*/  VIADD R17, R15.reuse, UR5 ;  /* 0x000000050f117c36 */ /* 0x040fe40008000000 */
[----:B------:R-:W-:Y:S01]  /*0ba0*/  IMAD.WIDE R14, R15, 0x4, R12 ;  /* 0x000000040f0e7825 */ /* 0x000fe200078e020c */
[----:B------:R3:W5:Y:S03]  /*0bb0*/  LDG.E R10, desc[UR8][R10.64] ;  /* 0x000000080a0a7981 */ /* 0x000766000c1e1900 */
[----:B------:R-:W-:-:S02]  /*0bc0*/  VIADD R23, R17, UR5 ;  /* 0x0000000511177c36 */ /* 0x000fc40008000000 */
[--C-:B0-----:R-:W-:Y:S01]  /*0bd0*/  IMAD.WIDE R8, R17, 0x4, R12.reuse ;  /* 0x0000000411087825 */ /* 0x101fe200078e020c */
[----:B------:R-:W5:Y:S03]  /*0be0*/  LDG.E R14, desc[UR8][R14.64] ;  /* 0x000000080e0e7981 */ /* 0x000f66000c1e1900 */
[C-C-:B------:R-:W-:Y:S02]  /*0bf0*/  IMAD.WIDE R16, R23.reuse, 0x4, R12.reuse ;  /* 0x0000000417107825 */ /* 0x140fe400078e020c */
[----:B------:R-:W5:Y:S02]  /*0c00*/  LDG.E R9, desc[UR8][R8.64] ;  /* 0x0000000808097981 */ /* 0x000f64000c1e1900 */
[----:B-1----:R-:W-:Y:S02]  /*0c10*/  VIADD R21, R23, UR5 ;  /* 0x0000000517157c36 */ /* 0x002fe40008000000 */
[----:B------:R-:W5:Y:S02]  /*0c20*/  LDG.E R17, desc[UR8][R16.64] ;  /* 0x0000000810117981 */ /* 0x000f64000c1e1900 */
[----:B------:R-:W-:-:S06]  /*0c30*/  IMAD.WIDE R20, R21, 0x4, R12 ;  /* 0x0000000415147825 */ /* 0x000fcc00078e020c */
[----:B------:R-:W5:Y:S01]  /*0c40*/  LDG.E R21, desc[UR8][R20.64] ;  /* 0x0000000814157981 */ /* 0x000f62000c1e1900 */
[----:B--2---:R-:W-:-:S04]  /*0c50*/  VIMNMX R19, PT, PT, R7, R4, !PT ;  /* 0x0000000407137248 */ /* 0x004fc80007fe0100 */
[----:B---3--:R-:W-:Y:S02]  /*0c60*/  VIMNMX R11, PT, PT, R19, R6, !PT ;  /* 0x00000006130b7248 */ /* 0x008fe40007fe0100 */
[----:B------:R-:W-:Y:S02]  /*0c70*/  ISETP.GT.AND P3, PT, R6, R19, PT ;  /* 0x000000130600720c */ /* 0x000fe40003f64270 */
        /* <DEDUP_REMOVED lines=8> */
[----:B------:R-:W-:-:S03]  /*0d00*/  VIMNMX R6, PT, PT, R4, R9, !PT ;  /* 0x0000000904067248 */ /* 0x000fc60007fe0100 */
[----:B------:R-:W-:Y:S01]  /*0d10*/  @P0 VIADD R26, R5, 0x2 ;  /* 0x00000002051a0836 */ /* 0x000fe20000000000 */
[----:B------:R-:W-:Y:S02]  /*0d20*/  ISETP.GT.AND P2, PT, R14, R7, PT ;  /* 0x000000070e00720c */ /* 0x000fe40003f44270 */
[----:B------:R-:W-:Y:S02]  /*0d30*/  ISETP.GT.AND P0, PT, R17, R6, PT ;  /* 0x000000061100720c */ /* 0x000fe40003f04270 */
[----:B------:R-:W-:Y:S01]  /*0d40*/  VIMNMX R6, PT, PT, R6, R17, !PT ;  /* 0x0000001106067248 */ /* 0x000fe20007fe0100 */
[----:B------:R-:W-:Y:S01]  /*0d50*/  @P1 VIADD R26, R5, 0x3 ;  /* 0x00000003051a1836 */ /* 0x000fe20000000000 */
[----:B------:R-:W-:Y:S02]  /*0d60*/  ISETP.GT.AND P3, PT, R9, R4, PT ;  /* 0x000000040900720c */ /* 0x000fe40003f64270 */
[----:B------:R-:W-:-:S05]  /*0d70*/  ISETP.GT.AND P1, PT, R21, R6, PT ;  /* 0x000000061500720c */ /* 0x000fca0003f24270 */
[----:B------:R-:W-:Y:S01]  /*0d80*/  @P2 VIADD R26, R5, 0x4 ;  /* 0x00000004051a2836 */ /* 0x000fe20000000000 */
[----:B------:R-:W-:-:S05]  /*0d90*/  VIMNMX R7, PT, PT, R6, R21, !PT ;  /* 0x0000001506077248 */ /* 0x000fca0007fe0100 */
[C---:B------:R-:W-:Y:S02]  /*0da0*/  @P3 VIADD R26, R5.reuse, 0x5 ;  /* 0x00000005051a3836 */ /* 0x040fe40000000000 */
[C---:B------:R-:W-:Y:S02]  /*0db0*/  @P0 VIADD R26, R5.reuse, 0x6 ;  /* 0x00000006051a0836 */ /* 0x040fe40000000000 */
[C---:B------:R-:W-:Y:S02]  /*0dc0*/  @P1 VIADD R26, R5.reuse, 0x7 ;  /* 0x00000007051a1836 */ /* 0x040fe40000000000 */
[----:B------:R-:W-:-:S07]  /*0dd0*/  VIADD R5, R5, 0x8 ;  /* 0x0000000805057836 */ /* 0x000fce0000000000 */
.L_x_426:
        /* <DEDUP_REMOVED lines=8> */
[C---:B------:R-:W-:Y:S02]  /*0e60*/  VIADD R17, R11.reuse, UR5 ;  /* 0x000000050b117c36 */ /* 0x040fe40008000000 */
[--C-:B------:R-:W-:Y:S01]  /*0e70*/  IMAD.WIDE R10, R11, 0x4, R12.reuse ;  /* 0x000000040b0a7825 */ /* 0x100fe200078e020c */
[----:B------:R-:W2:Y:S03]  /*0e80*/  LDG.E R8, desc[UR8][R8.64] ;  /* 0x0000000808087981 */ /* 0x000ea6000c1e1900 */
[C---:B------:R-:W-:Y:S02]  /*0e90*/  IMAD.WIDE R14, R17.reuse, 0x4, R12 ;  /* 0x00000004110e7825 */ /* 0x040fe400078e020c */
[----:B------:R-:W3:Y:S02]  /*0ea0*/  LDG.E R11, desc[UR8][R10.64] ;  /* 0x000000080a0b7981 */ /* 0x000ee4000c1e1900 */
[----:B------:R-:W-:-:S02]  /*0eb0*/  VIADD R17, R17, UR5 ;  /* 0x0000000511117c36 */ /* 0x000fc40008000000 */
[----:B------:R-:W4:Y:S02]  /*0ec0*/  LDG.E R15, desc[UR8][R14.64] ;  /* 0x000000080e0f7981 */ /* 0x000f24000c1e1900 */
[----:B------:R-:W-:-:S06]  /*0ed0*/  IMAD.WIDE R16, R17, 0x4, R12 ;  /* 0x0000000411107825 */ /* 0x000fcc00078e020c */
[----:B------:R-:W5:Y:S01]  /*0ee0*/  LDG.E R17, desc[UR8][R16.64] ;  /* 0x0000000810117981 */ /* 0x000f62000c1e1900 */
[----:B--2---:R-:W-:-:S04]  /*0ef0*/  VIMNMX R4, PT, PT, R7, R8, !PT ;  /* 0x0000000807047248 */ /* 0x004fc80007fe0100 */
[----:B---3--:R-:W-:-:S04]  /*0f00*/  VIMNMX R6, PT, PT, R4, R11, !PT ;  /* 0x0000000b04067248 */ /* 0x008fc80007fe0100 */
[----:B----4-:R-:W-:Y:S02]  /*0f10*/  ISETP.GT.AND P2, PT, R15, R6, PT ;  /* 0x000000060f00720c */ /* 0x010fe40003f44270 */
[----:B------:R-:W-:Y:S02]  /*0f20*/  VIMNMX R6, PT, PT, R6, R15, !PT ;  /* 0x0000000f06067248 */ /* 0x000fe40007fe0100 */
[----:B------:R-:W-:Y:S02]  /*0f30*/  ISETP.GT.AND P1, PT, R11, R4, PT ;  /* 0x000000040b00720c */ /* 0x000fe40003f24270 */
[----:B-----5:R-:W-:Y:S02]  /*0f40*/  ISETP.GT.AND P3, PT, R17, R6, PT ;  /* 0x000000061100720c */ /* 0x020fe40003f64270 */
[----:B------:R-:W-:-:S04]  /*0f50*/  ISETP.GT.AND P0, PT, R8, R7, PT ;  /* 0x000000070800720c */ /* 0x000fc80003f04270 */
[----:B------:R-:W-:-:S05]  /*0f60*/  SEL R26, R5, R26, P0 ;  /* 0x0000001a051a7207 */ /* 0x000fca0000000000 */
[C---:B------:R-:W-:Y:S02]  /*0f70*/  @P1 VIADD R26, R5.reuse, 0x1 ;  /* 0x00000001051a1836 */ /* 0x040fe40000000000 */
[C---:B------:R-:W-:Y:S01]  /*0f80*/  @P2 VIADD R26, R5.reuse, 0x2 ;  /* 0x00000002051a2836 */ /* 0x040fe20000000000 */
[----:B------:R-:W-:Y:S01]  /*0f90*/  VIMNMX R7, PT, PT, R6, R17, !PT ;  /* 0x0000001106077248 */ /* 0x000fe20007fe0100 */
[C---:B------:R-:W-:Y:S02]  /*0fa0*/  @P3 VIADD R26, R5.reuse, 0x3 ;  /* 0x00000003051a3836 */ /* 0x040fe40000000000 */
[----:B------:R-:W-:-:S07]  /*0fb0*/  VIADD R5, R5, 0x4 ;  /* 0x0000000405057836 */ /* 0x000fce0000000000 */
.L_x_427:
[----:B------:R-:W-:Y:S05]  /*0fc0*/  BRA.U !UP1, `(.L_x_423) ;  /* 0x0000000109387547 */ /* 0x000fea000b800000 */
[----:B------:R-:W0:Y:S01]  /*0fd0*/  LDCU UR6, c[0x0][0x39c] ;  /* 0x00007380ff0677ac */ /* 0x000e220008000800 */
[----:B------:R-:W-:Y:S01]  /*0fe0*/  UIADD3 UR4, UPT, UPT, -UR4, URZ, URZ ;  /* 0x000000ff04047290 */ /* 0x000fe2000fffe1ff */
[----:B0-----:R-:W-:-:S04]  /*0ff0*/  IMAD R4, R5, UR6, RZ ;  /* 0x0000000605047c24 */ /* 0x001fc8000f8e02ff */
[----:B------:R-:W-:-:S07]  /*1000*/  IMAD R11, R4, UR24, RZ ;  /* 0x00000018040b7c24 */ /* 0x000fce000f8e02ff */
.L_x_428:
[----:B------:R-:W-:-:S06]  /*1010*/  IMAD.WIDE R8, R11, 0x4, R12 ;  /* 0x000000040b087825 */ /* 0x000fcc00078e020c */
[----:B------:R-:W2:Y:S01]  /*1020*/  LDG.E R8, desc[UR8][R8.64] ;  /* 0x0000000808087981 */ /* 0x000ea2000c1e1900 */
[----:B------:R-:W-:Y:S01]  /*1030*/  UIADD3 UR4, UPT, UPT, UR4, 0x1, URZ ;  /* 0x0000000104047890 */ /* 0x000fe2000fffe0ff */
[----:B------:R-:W-:-:S03]  /*1040*/  VIADD R11, R11, UR5 ;  /* 0x000000050b0b7c36 */ /* 0x000fc60008000000 */
[----:B------:R-:W-:Y:S01]  /*1050*/  UISETP.NE.AND UP0, UPT, UR4, URZ, UPT ;  /* 0x000000ff0400728c */ /* 0x000fe2000bf05270 */
[CC--:B--2---:R-:W-:Y:S02]  /*1060*/  ISETP.GT.AND P0, PT, R8.reuse, R7.reuse, PT ;  /* 0x000000070800720c */ /* 0x0c4fe40003f04270 */
[----:B------:R-:W-:Y:S02]  /*1070*/  VIMNMX R7, PT, PT, R8, R7, !PT ;  /* 0x0000000708077248 */ /* 0x000fe40007fe0100 */
[C---:B------:R-:W-:Y:S01]  /*1080*/  SEL R26, R5.reuse, R26, P0 ;  /* 0x0000001a051a7207 */ /* 0x040fe20000000000 */
[----:B------:R-:W-:-:S03]  /*1090*/  VIADD R5, R5, 0x1 ;  /* 0x0000000105057836 */ /* 0x000fc60000000000 */
[----:B------:R-:W-:Y:S05]  /*10a0*/  BRA.U UP0, `(.L_x_428) ;  /* 0xfffffffd00d87547 */ /* 0x000fea000b83ffff */
.L_x_423:
[----:B------:R-:W0:Y:S01]  /*10b0*/  LDC R10, c[0x0][0x388] ;  /* 0x0000e200ff0a7b82 */ /* 0x000e220000000800 */
[----:B------:R-:W-:Y:S01]  /*10c0*/  ISETP.NE.AND P0, PT, R26, -0x1, PT ;  /* 0xffffffff1a00780c */ /* 0x000fe20003f05270 */
[----:B------:R-:W-:Y:S01]  /*10d0*/  BSSY.RECONVERGENT B0, `(.L_x_429) ;  /* 0x000000a000007945 */ /* 0x000fe20003800200 */
[----:B0-----:R-:W-:-:S11]  /*10e0*/  ISETP.GE.AND P1, PT, R10, 0x1, PT ;  /* 0x000000010a00780c */ /* 0x001fd60003f26270 */
[----:B------:R-:W-:Y:S05]  /*10f0*/  @!P0 BRA `(.L_x_430) ;  /* 0x00000000001c8947 */ /* 0x000fea0003800000 */
[----:B------:R-:W0:Y:S01]  /*1100*/  LDC.64 R4, c[0x0][0x3b0] ;  /* 0x0000ec00ff047b82 */ /* 0x000e220000000a00 */
[----:B------:R-:W-:-:S04]  /*1110*/  IMAD.SHL.U32 R7, R26, 0x4, RZ ;  /* 0x000000041a077824 */ /* 0x000fc800078e00ff */
[----:B0-----:R-:W-:-:S05]  /*1120*/  IMAD.WIDE R4, R7, 0x4, R4 ;  /* 0x0000000407047825 */ /* 0x001fca00078e0204 */
[----:B------:R0:W-:Y:S04]  /*1130*/  REDG.E.MIN.S32.STRONG.GPU desc[UR8][R4.64], R0 ;  /* 0x000000000400798e */ /* 0x0001e8000c92e308 */
[----:B------:R0:W-:Y:S04]  /*1140*/  REDG.E.MAX.S32.STRONG.GPU desc[UR8][R4.64+0x4], R0 ;  /* 0x000004000400798e */ /* 0x0001e8000d12e308 */
[----:B------:R0:W-:Y:S04]  /*1150*/  REDG.E.MIN.S32.STRONG.GPU desc[UR8][R4.64+0x8], R3 ;  /* 0x000008030400798e */ /* 0x0001e8000c92e308 */
[----:B------:R0:W-:Y:S02]  /*1160*/  REDG.E.MAX.S32.STRONG.GPU desc[UR8][R4.64+0xc], R3 ;  /* 0x00000c030400798e */ /* 0x0001e4000d12e308 */
.L_x_430:
[----:B------:R-:W-:Y:S05]  /*1170*/  BSYNC.RECONVERGENT B0 ;  /* 0x0000000000007941 */ /* 0x000fea0003800200 */
.L_x_429:
[----:B------:R-:W-:Y:S05]  /*1180*/  @!P1 EXIT ;  /* 0x000000000000994d */ /* 0x000fea0003800000 */
[----:B------:R-:W1:Y:S01]  /*1190*/  LDCU UR5, c[0x0][0x39c] ;  /* 0x00007380ff0577ac */ /* 0x000e620008000800 */
[C---:B------:R-:W-:Y:S01]  /*11a0*/  ISETP.GE.U32.AND P0, PT, R10.reuse, 0x8, PT ;  /* 0x000000080a00780c */ /* 0x040fe20003f06070 */
[----:B0-----:R-:W-:Y:S01]  /*11b0*/  IMAD.MOV.U32 R4, RZ, RZ, RZ ;  /* 0x000000ffff047224 */ /* 0x001fe200078e00ff */
[----:B------:R-:W-:Y:S01]  /*11c0*/  LOP3.LUT R12, R10, 0x7, RZ, 0xc0, !PT ;  /* 0x000000070a0c7812 */ /* 0x000fe200078ec0ff */
[----:B------:R-:W0:Y:S01]  /*11d0*/  LDCU UR4, c[0x0][0x398] ;  /* 0x00007300ff0477ac */ /* 0x000e220008000800 */
[----:B-1----:R-:W-:Y:S01]  /*11e0*/  UIMAD UR5, UR24, UR5, URZ ;  /* 0x00000005180572a4 */ /* 0x002fe2000f8e02ff */
[----:B0-----:R-:W-:-:S08]  /*11f0*/  IMAD R5, R3, UR4, R0 ;  /* 0x0000000403057c24 */ /* 0x001fd0000f8e0200 */
[----:B------:R-:W-:Y:S05]  /*1200*/  @!P0 BRA `(.L_x_431) ;  /* 0x0000000c00688947 */ /* 0x000fea0003800000 */
[----:B------:R-:W0:Y:S01]  /*1210*/  LDC.64 R6, c[0x0][0x3a8] ;  /* 0x0000ea00ff067b82 */ /* 0x000e220000000a00 */
[----:B------:R-:W-:Y:S01]  /*1220*/  LOP3.LUT R4, R10, 0x7ffffff8, RZ, 0xc0, !PT ;  /* 0x7ffffff80a047812 */ /* 0x000fe200078ec0ff */
[----:B------:R-:W-:Y:S01]  /*1230*/  IMAD.MOV.U32 R13, RZ, RZ, RZ ;  /* 0x000000ffff0d7224 */ /* 0x000fe200078e00ff */
[----:B------:R-:W-:Y:S02]  /*1240*/  USHF.L.U32 UR10, UR5, 0x1, URZ ;  /* 0x00000001050a7899 */ /* 0x000fe400080006ff */
[----:B------:R-:W-:Y:S01]  /*1250*/  UIMAD UR11, UR5, 0x3, URZ ;  /* 0x00000003050b78a4 */ /* 0x000fe2000f8e02ff */
[----:B------:R-:W-:Y:S01]  /*1260*/  IMAD.MOV R16, RZ, RZ, -R4 ;  /* 0x000000ffff107224 */ /* 0x000fe200078e0a04 */
[----:B------:R-:W-:Y:S01]  /*1270*/  USHF.L.U32 UR12, UR5, 0x2, URZ ;  /* 0x00000002050c7899 */ /* 0x000fe200080006ff */
[----:B------:R-:W1:Y:S01]  /*1280*/  LDC.64 R8, c[0x0][0x380] ;  /* 0x0000e000ff087b82 */ /* 0x000e620000000a00 */
[----:B------:R-:W-:Y:S02]  /*1290*/  UIMAD UR13, UR5, 0x5, URZ ;  /* 0x00000005050d78a4 */ /* 0x000fe4000f8e02ff */
[----:B------:R-:W-:-:S02]  /*12a0*/  UIMAD UR14, UR5, 0x6, URZ ;  /* 0x00000006050e78a4 */ /* 0x000fc4000f8e02ff */
[----:B------:R-:W-:Y:S01]  /*12b0*/  UIMAD UR15, UR5, 0x7, URZ ;  /* 0x00000007050f78a4 */ /* 0x000fe2000f8e02ff */
[----:B------:R-:W-:Y:S01]  /*12c0*/  UMOV UR4, URZ ;  /* 0x000000ff00047c82 */ /* 0x000fe20008000000 */
[----:B------:R-:W-:-:S10]  /*12d0*/  UMOV UR6, UR5 ;  /* 0x0000000500067c82 */ /* 0x000fd40008000000 */
.L_x_448:
[----:B------:R-:W-:Y:S02]  /*12e0*/  USHF.R.S32.HI UR7, URZ, 0x1f, UR4 ;  /* 0x0000001fff077899 */ /* 0x000fe40008011404 */
[----:B-1----:R-:W-:-:S04]  /*12f0*/  IADD3 R14, P0, P1, R8, UR4, R5 ;  /* 0x00000004080e7c10 */ /* 0x002fc8000f91e005 */
[----:B0-----:R-:W-:-:S05]  /*1300*/  IADD3.X R15, PT, PT, R9, UR7, R2, P0, P1 ;  /* 0x00000007090f7c10 */ /* 0x001fca00087e2402 */
[----:B------:R-:W2:Y:S01]  /*1310*/  LDG.E.U8 R14, desc[UR8][R14.64] ;  /* 0x000000080e0e7981 */ /* 0x000ea2000c1e1100 */
[----:B------:R-:W-:Y:S01]  /*1320*/  BSSY.RECONVERGENT B0, `(.L_x_432) ;  /* 0x0000014000007945 */ /* 0x000fe20003800200 */
[----:B0-----:R-:W-:Y:S01]  /*1330*/  IMAD.WIDE.U32 R10, R13, 0x4, R6 ;  /* 0x000000040d0a7825 */ /* 0x001fe200078e0006 */
[----:B--2---:R-:W-:-:S13]  /*1340*/  ISETP.NE.AND P0, PT, R14, RZ, PT ;  /* 0x000000ff0e00720c */ /* 0x004fda0003f05270 */
[----:B------:R-:W-:Y:S05]  /*1350*/  @!P0 BRA `(.L_x_433) ;  /* 0x0000000000408947 */ /* 0x000fea0003800000 */
[----:B------:R-:W0:Y:S01]  /*1360*/  S2R R14, SR_LANEID ;  /* 0x00000000000e7919 */ /* 0x000e220000000000 */
[----:B------:R-:W-:Y:S01]  /*1370*/  VOTEU.ANY UR7, UPT, PT ;  /* 0x0000000000077886 */ /* 0x000fe200038e0100 */
[C---:B------:R-:W-:Y:S01]  /*1380*/  CREDUX.MIN.S32 UR16, R0.reuse ;  /* 0x00000000001072cc */ /* 0x040fe20000008200 */
[----:B------:R-:W-:Y:S01]  /*1390*/  UFLO.U32 UR7, UR7 ;  /* 0x00000007000772bd */ /* 0x000fe200080e0000 */
[----:B------:R-:W-:Y:S02]  /*13a0*/  CREDUX.MAX.S32 UR17, R0 ;  /* 0x00000000001172cc */ /* 0x000fe40000000200 */
[C---:B------:R-:W-:Y:S02]  /*13b0*/  CREDUX.MIN.S32 UR18, R3.reuse ;  /* 0x00000000031272cc */ /* 0x040fe40000008200 */
[----:B------:R-:W-:-:S07]  /*13c0*/  CREDUX.MAX.S32 UR19, R3 ;  /* 0x00000000031372cc */ /* 0x000fce0000000200 */
[----:B------:R-:W-:Y:S02]  /*13d0*/  IMAD.U32 R15, RZ, RZ, UR16 ;  /* 0x00000010ff0f7e24 */ /* 0x000fe4000f8e00ff */
[----:B------:R-:W-:Y:S02]  /*13e0*/  IMAD.U32 R17, RZ, RZ, UR17 ;  /* 0x00000011ff117e24 */ /* 0x000fe4000f8e00ff */
[----:B------:R-:W-:Y:S02]  /*13f0*/  IMAD.U32 R19, RZ, RZ, UR18 ;  /* 0x00000012ff137e24 */ /* 0x000fe4000f8e00ff */
[----:B------:R-:W-:Y:S01]  /*1400*/  IMAD.U32 R21, RZ, RZ, UR19 ;  /* 0x00000013ff157e24 */ /* 0x000fe2000f8e00ff */
[----:B0-----:R-:W-:-:S13]  /*1410*/  ISETP.EQ.U32.AND P0, PT, R14, UR7, PT ;  /* 0x000000070e007c0c */ /* 0x001fda000bf02070 */
[----:B------:R0:W-:Y:S04]  /*1420*/  @P0 REDG.E.MIN.S32.STRONG.GPU desc[UR8][R10.64], R15 ;  /* 0x0000000f0a00098e */ /* 0x0001e8000c92e308 */
[----:B------:R0:W-:Y:S04]  /*1430*/  @P0 REDG.E.MAX.S32.STRONG.GPU desc[UR8][R10.64+0x4], R17 ;  /* 0x000004110a00098e */ /* 0x0001e8000d12e308 */
[----:B------:R0:W-:Y:S04]  /*1440*/  @P0 REDG.E.MIN.S32.STRONG.GPU desc[UR8][R10.64+0x8], R19 ;  /* 0x000008130a00098e */ /* 0x0001e8000c92e308 */
[----:B------:R0:W-:Y:S02]  /*1450*/  @P0 REDG.E.MAX.S32.STRONG.GPU desc[UR8][R10.64+0xc], R21 ;  /* 0x00000c150a00098e */ /* 0x0001e4000d12e308 */
.L_x_433:
[----:B------:R-:W-:Y:S05]  /*1460*/  BSYNC.RECONVERGENT B0 ;  /* 0x0000000000007941 */ /* 0x000fea0003800200 */
.L_x_432:
[----:B------:R-:W-:Y:S02]  /*1470*/  USHF.R.S32.HI UR7, URZ, 0x1f, UR6 ;  /* 0x0000001fff077899 */ /* 0x000fe40008011406 */
[----:B------:R-:W-:-:S04]  /*1480*/  IADD3 R14, P0, P1, R8, UR6, R5 ;  /* 0x00000006080e7c10 */ /* 0x000fc8000f91e005 */
[----:B0-----:R-:W-:-:S05]  /*1490*/  IADD3.X R15, PT, PT, R9, UR7, R2, P0, P1 ;  /* 0x00000007090f7c10 */ /* 0x001fca00087e2402 */
[----:B------:R-:W2:Y:S01]  /*14a0*/  LDG.E.U8 R14, desc[UR8][R14.64] ;  /* 0x000000080e0e7981 */ /* 0x000ea2000c1e1100 */
[----:B------:R-:W-:Y:S01]  /*14b0*/  BSSY.RECONVERGENT B0, `(.L_x_434) ;  /* 0x0000013000007945 */ /* 0x000fe20003800200 */
        /* <DEDUP_REMOVED lines=18> */
.L_x_435:
[----:B------:R-:W-:Y:S05]  /*15e0*/  BSYNC.RECONVERGENT B0 ;  /* 0x0000000000007941 */ /* 0x000fea0003800200 */
.L_x_434:
        /* <DEDUP_REMOVED lines=23> */
.L_x_437:
[----:B------:R-:W-:Y:S05]  /*1760*/  BSYNC.RECONVERGENT B0 ;  /* 0x0000000000007941 */ /* 0x000fea0003800200 */
.L_x_436:
        /* <DEDUP_REMOVED lines=23> */
.L_x_439:
[----:B------:R-:W-:Y:S05]  /*18e0*/  BSYNC.RECONVERGENT B0 ;  /* 0x0000000000007941 */ /* 0x000fea0003800200 */
.L_x_438:
        /* <DEDUP_REMOVED lines=23> */
.L_x_441:
[----:B------:R-:W-:Y:S05]  /*1a60*/  BSYNC.RECONVERGENT B0 ;  /* 0x0000000000007941 */ /* 0x000fea0003800200 */
.L_x_440:
        /* <DEDUP_REMOVED lines=23> */
.L_x_443:
[----:B------:R-:W-:Y:S05]  /*1be0*/  BSYNC.RECONVERGENT B0 ;  /* 0x0000000000007941 */ /* 0x000fea0003800200 */
.L_x_442:
        /* <DEDUP_REMOVED lines=23> */
.L_x_445:
[----:B------:R-:W-:Y:S05]  /*1d60*/  BSYNC.RECONVERGENT B0 ;  /* 0x0000000000007941 */ /* 0x000fea0003800200 */
.L_x_444:
        /* <DEDUP_REMOVED lines=23> */
.L_x_447:
[----:B------:R-:W-:Y:S05]  /*1ee0*/  BSYNC.RECONVERGENT B0 ;  /* 0x0000000000007941 */ /* 0x000fea0003800200 */
.L_x_446:
[----:B------:R-:W-:Y:S01]  /*1ef0*/  VIADD R16, R16, 0x8 ;  /* 0x0000000810107836 */ /* 0x000fe20000000000 */
[----:B------:R-:W-:Y:S01]  /*1f00*/  ULEA UR6, UR5, UR6, 0x3 ;  /* 0x0000000605067291 */ /* 0x000fe2000f8e18ff */
[----:B------:R-:W-:Y:S01]  /*1f10*/  VIADD R13, R13, 0x20 ;  /* 0x000000200d0d7836 */ /* 0x000fe20000000000 */
[----:B------:R-:W-:Y:S02]  /*1f20*/  ULEA UR10, UR5, UR10, 0x3 ;  /* 0x0000000a050a7291 */ /* 0x000fe4000f8e18ff */
[----:B------:R-:W-:Y:S01]  /*1f30*/  ISETP.NE.AND P0, PT, R16, RZ, PT ;  /* 0x000000ff1000720c */ /* 0x000fe20003f05270 */
[----:B------:R-:W-:Y:S02]  /*1f40*/  ULEA UR11, UR5, UR11, 0x3 ;  /* 0x0000000b050b7291 */ /* 0x000fe4000f8e18ff */
[----:B------:R-:W-:Y:S02]  /*1f50*/  ULEA UR12, UR5, UR12, 0x3 ;  /* 0x0000000c050c7291 */ /* 0x000fe4000f8e18ff */
[----:B------:R-:W-:-:S02]  /*1f60*/  ULEA UR13, UR5, UR13, 0x3 ;  /* 0x0000000d050d7291 */ /* 0x000fc4000f8e18ff */
[----:B------:R-:W-:Y:S02]  /*1f70*/  ULEA UR14, UR5, UR14, 0x3 ;  /* 0x0000000e050e7291 */ /* 0x000fe4000f8e18ff */
[----:B------:R-:W-:Y:S02]  /*1f80*/  ULEA UR15, UR5, UR15, 0x3 ;  /* 0x0000000f050f7291 */ /* 0x000fe4000f8e18ff */
[----:B------:R-:W-:Y:S02]  /*1f90*/  ULEA UR4, UR5, UR4, 0x3 ;  /* 0x0000000405047291 */ /* 0x000fe4000f8e18ff */
[----:B------:R-:W-:Y:S10]  /*1fa0*/  @P0 BRA `(.L_x_448) ;  /* 0xfffffff000cc0947 */ /* 0x000ff4000383ffff */
.L_x_431:
[----:B------:R-:W-:-:S13]  /*1fb0*/  ISETP.NE.AND P0, PT, R12, RZ, PT ;  /* 0x000000ff0c00720c */ /* 0x000fda0003f05270 */
[----:B------:R-:W-:Y:S05]  /*1fc0*/  @!P0 EXIT ;  /* 0x000000000000894d */ /* 0x000fea0003800000 */
[----:B------:R-:W1:Y:S01]  /*1fd0*/  LDC R6, c[0x0][0x388] ;  /* 0x0000e200ff067b82 */ /* 0x000e620000000800 */
[----:B------:R-:W-:Y:S02]  /*1fe0*/  ISETP.GE.U32.AND P0, PT, R12, 0x4, PT ;  /* 0x000000040c00780c */ /* 0x000fe40003f06070 */
[----:B-1----:R-:W-:-:S11]  /*1ff0*/  LOP3.LUT R7, R6, 0x3, RZ, 0xc0, !PT ;  /* 0x0000000306077812 */ /* 0x002fd600078ec0ff */
[----:B------:R-:W-:Y:S05]  /*2000*/  @!P0 BRA `(.L_x_449) ;  /* 0x0000000400c88947 */ /* 0x000fea0003800000 */
[----:B------:R-:W0:Y:S01]  /*2010*/  LDCU.64 UR6, c[0x0][0x380] ;  /* 0x00007000ff0677ac */ /* 0x000e220008000a00 */
[----:B------:R-:W-:-:S05]  /*2020*/  IMAD R8, R4, UR5, RZ ;  /* 0x0000000504087c24 */ /* 0x000fca000f8e02ff */
[----:B------:R-:W-:Y:S02]  /*2030*/  SHF.R.S32.HI R9, RZ, 0x1f, R8 ;  /* 0x0000001fff097819 */ /* 0x000fe40000011408 */
[----:B0-----:R-:W-:-:S04]  /*2040*/  IADD3 R10, P0, P1, R8, UR6, R5 ;  /* 0x00000006080a7c10 */ /* 0x001fc8000f91e005 */
[----:B------:R-:W-:-:S05]  /*2050*/  IADD3.X R11, PT, PT, R9, UR7, R2, P0, P1 ;  /* 0x00000007090b7c10 */ /* 0x000fca00087e2402 */
[----:B------:R-:W2:Y:S01]  /*2060*/  LDG.E.U8 R10, desc[UR8][R10.64] ;  /* 0x000000080a0a7981 */ /* 0x000ea2000c1e1100 */
[----:B------:R-:W-:Y:S01]  /*2070*/  VIADD R12, R8, UR5 ;  /* 0x00000005080c7c36 */ /* 0x000fe20008000000 */
[----:B------:R-:W-:Y:S04]  /*2080*/  BSSY.RECONVERGENT B0, `(.L_x_450) ;  /* 0x0000019000007945 */ /* 0x000fe80003800200 */
[----:B------:R-:W-:Y:S02]  /*2090*/  SHF.R.S32.HI R9, RZ, 0x1f, R12 ;  /* 0x0000001fff097819 */ /* 0x000fe4000001140c */
[----:B------:R-:W-:-:S04]  /*20a0*/  IADD3 R8, P1, P2, R12, UR6, R5 ;  /* 0x000000060c087c10 */ /* 0x000fc8000fa3e005 */
[----:B------:R-:W-:Y:S02]  /*20b0*/  IADD3.X R9, PT, PT, R9, UR7, R2, P1, P2 ;  /* 0x0000000709097c10 */ /* 0x000fe40008fe4402 */
[----:B--2---:R-:W-:-:S13]  /*20c0*/  ISETP.NE.AND P0, PT, R10, RZ, PT ;  /* 0x000000ff0a00720c */ /* 0x004fda0003f05270 */
[----:B------:R-:W-:Y:S05]  /*20d0*/  @!P0 BRA `(.L_x_451) ;  /* 0x00000000004c8947 */ /* 0x000fea0003800000 */
[----:B------:R-:W0:Y:S01]  /*20e0*/  S2R R13, SR_LANEID ;  /* 0x00000000000d7919 */ /* 0x000e220000000000 */
[----:B------:R-:W1:Y:S01]  /*20f0*/  LDC.64 R10, c[0x0][0x3a8] ;  /* 0x0000ea00ff0a7b82 */ /* 0x000e620000000a00 */
[----:B------:R-:W-:Y:S01]  /*2100*/  VOTEU.ANY UR4, UPT, PT ;  /* 0x0000000000047886 */ /* 0x000fe200038e0100 */
[C---:B------:R-:W-:Y:S01]  /*2110*/  CREDUX.MIN.S32 UR10, R0.reuse ;  /* 0x00000000000a72cc */ /* 0x040fe20000008200 */
[----:B------:R-:W-:Y:S01]  /*2120*/  UFLO.U32 UR4, UR4 ;  /* 0x00000004000472bd */ /* 0x000fe200080e0000 */
[----:B------:R-:W-:Y:S02]  /*2130*/  CREDUX.MAX.S32 UR11, R0 ;  /* 0x00000000000b72cc */ /* 0x000fe40000000200 */
[C---:B------:R-:W-:Y:S02]  /*2140*/  CREDUX.MIN.S32 UR12, R3.reuse ;  /* 0x00000000030c72cc */ /* 0x040fe40000008200 */
[----:B------:R-:W-:-:S09]  /*2150*/  CREDUX.MAX.S32 UR13, R3 ;  /* 0x00000000030d72cc */ /* 0x000fd20000000200 */
[----:B------:R-:W-:Y:S02]  /*2160*/  IMAD.U32 R15, RZ, RZ, UR11 ;  /* 0x0000000bff0f7e24 */ /* 0x000fe4000f8e00ff */
[----:B------:R-:W-:Y:S02]  /*2170*/  IMAD.U32 R17, RZ, RZ, UR12 ;  /* 0x0000000cff117e24 */ /* 0x000fe4000f8e00ff */
[----:B------:R-:W-:Y:S01]  /*2180*/  IMAD.U32 R19, RZ, RZ, UR13 ;  /* 0x0000000dff137e24 */ /* 0x000fe2000f8e00ff */
[----:B0-----:R-:W-:Y:S01]  /*2190*/  ISETP.EQ.U32.AND P0, PT, R13, UR4, PT ;  /* 0x000000040d007c0c */ /* 0x001fe2000bf02070 */
[----:B------:R-:W-:-:S04]  /*21a0*/  IMAD.SHL.U32 R13, R4, 0x4, RZ ;  /* 0x00000004040d7824 */ /* 0x000fc800078e00ff */
[----:B-1----:R-:W-:-:S04]  /*21b0*/  IMAD.WIDE.U32 R10, R13, 0x4, R10 ;  /* 0x000000040d0a7825 */ /* 0x002fc800078e000a */
[----:B------:R-:W-:-:S05]  /*21c0*/  IMAD.U32 R13, RZ, RZ, UR10 ;  /* 0x0000000aff0d7e24 */ /* 0x000fca000f8e00ff */
[----:B------:R0:W-:Y:S04]  /*21d0*/  @P0 REDG.E.MIN.S32.STRONG.GPU desc[UR8][R10.64], R13 ;  /* 0x0000000d0a00098e */ /* 0x0001e8000c92e308 */
[----:B------:R0:W-:Y:S04]  /*21e0*/  @P0 REDG.E.MAX.S32.STRONG.GPU desc[UR8][R10.64+0x4], R15 ;  /* 0x0000040f0a00098e */ /* 0x0001e8000d12e308 */
[----:B------:R0:W-:Y:S04]  /*21f0*/  @P0 REDG.E.MIN.S32.STRONG.GPU desc[UR8][R10.64+0x8], R17 ;  /* 0x000008110a00098e */ /* 0x0001e8000c92e308 */
[----:B------:R0:W-:Y:S02]  /*2200*/  @P0 REDG.E.MAX.S32.STRONG.GPU desc[UR8][R10.64+0xc], R19 ;  /* 0x00000c130a00098e */ /* 0x0001e4000d12e308 */
.L_x_451:
[----:B------:R-:W-:Y:S05]  /*2210*/  BSYNC.RECONVERGENT B0 ;  /* 0x0000000000007941 */ /* 0x000fea0003800200 */
.L_x_450:
[----:B------:R-:W2:Y:S01]  /*2220*/  LDG.E.U8 R8, desc[UR8][R8.64] ;  /* 0x0000000808087981 */ /* 0x000ea2000c1e1100 */
[----:B------:R-:W-:Y:S01]  /*2230*/  VIADD R12, R12, UR5 ;  /* 0x000000050c0c7c36 */ /* 0x000fe20008000000 */
[----:B------:R-:W-:Y:S04]  /*2240*/  BSSY.RECONVERGENT B0, `(.L_x_452) ;  /* 0x0000019000007945 */ /* 0x000fe80003800200 */
[----:B0-----:R-:W-:Y:S02]  /*2250*/  SHF.R.S32.HI R11, RZ, 0x1f, R12 ;  /* 0x0000001fff0b7819 */ /* 0x001fe4000001140c */
        /* <DEDUP_REMOVED lines=15> */
[----:B0-----:R-:W-:Y:S02]  /*2350*/  ISETP.EQ.U32.AND P0, PT, R13, UR4, PT ;  /* 0x000000040d007c0c */ /* 0x001fe4000bf02070 */
[----:B------:R-:W-:-:S05]  /*2360*/  LEA R13, R4, 0x4, 0x2 ;  /* 0x00000004040d7811 */ /* 0x000fca00078e10ff */
[----:B-1----:R-:W-:-:S04]  /*2370*/  IMAD.WIDE.U32 R8, R13, 0x4, R8 ;  /* 0x000000040d087825 */ /* 0x002fc800078e0008 */
[----:B------:R-:W-:-:S05]  /*2380*/  IMAD.U32 R13, RZ, RZ, UR10 ;  /* 0x0000000aff0d7e24 */ /* 0x000fca000f8e00ff */
[----:B------:R0:W-:Y:S04]  /*2390*/  @P0 REDG.E.MIN.S32.STRONG.GPU desc[UR8][R8.64], R13 ;  /* 0x0000000d0800098e */ /* 0x0001e8000c92e308 */
[----:B------:R0:W-:Y:S04]  /*23a0*/  @P0 REDG.E.MAX.S32.STRONG.GPU desc[UR8][R8.64+0x4], R15 ;  /* 0x0000040f0800098e */ /* 0x0001e8000d12e308 */
[----:B------:R0:W-:Y:S04]  /*23b0*/  @P0 REDG.E.MIN.S32.STRONG.GPU desc[UR8][R8.64+0x8], R17 ;  /* 0x000008110800098e */ /* 0x0001e8000c92e308 */
[----:B------:R0:W-:Y:S02]  /*23c0*/  @P0 REDG.E.MAX.S32.STRONG.GPU desc[UR8][R8.64+0xc], R19 ;  /* 0x00000c130800098e */ /* 0x0001e4000d12e308 */
.L_x_453:
[----:B------:R-:W-:Y:S05]  /*23d0*/  BSYNC.RECONVERGENT B0 ;  /* 0x0000000000007941 */ /* 0x000fea0003800200 */
.L_x_452:
[----:B------:R-:W2:Y:S01]  /*23e0*/  LDG.E.U8 R10, desc[UR8][R10.64] ;  /* 0x000000080a0a7981 */ /* 0x000ea2000c1e1100 */
[----:B0-----:R-:W-:Y:S01]  /*23f0*/  VIADD R8, R12, UR5 ;  /* 0x000000050c087c36 */ /* 0x001fe20008000000 */
        /* <DEDUP_REMOVED lines=13> */
[----:B------:R-:W-:Y:S02]  /*24d0*/  CREDUX.MAX.S32 UR13, R3 ;  /* 0x00000000030d72cc */ /* 0x000fe40000000200 */
[----:B------:R-:W-:-:S07]  /*24e0*/  LEA R13, R4, 0x8, 0x2 ;  /* 0x00000008040d7811 */ /* 0x000fce00078e10ff */
[----:B------:R-:W-:Y:S02]  /*24f0*/  IMAD.U32 R15, RZ, RZ, UR11 ;  /* 0x0000000bff0f7e24 */ /* 0x000fe4000f8e00ff */
[----:B------:R-:W-:Y:S02]  /*2500*/  IMAD.U32 R17, RZ, RZ, UR12 ;  /* 0x0000000cff117e24 */ /* 0x000fe4000f8e00ff */
[----:B------:R-:W-:Y:S02]  /*2510*/  IMAD.U32 R19, RZ, RZ, UR13 ;  /* 0x0000000dff137e24 */ /* 0x000fe4000f8e00ff */
[----:B-1----:R-:W-:-:S04]  /*2520*/  IMAD.WIDE.U32 R10, R13, 0x4, R10 ;  /* 0x000000040d0a7825 */ /* 0x002fc800078e000a */
[----:B------:R-:W-:Y:S01]  /*2530*/  IMAD.U32 R13, RZ, RZ, UR10 ;  /* 0x0000000aff0d7e24 */ /* 0x000fe2000f8e00ff */
[----:B0-----:R-:W-:-:S13]  /*2540*/  ISETP.EQ.U32.AND P0, PT, R12, UR4, PT ;  /* 0x000000040c007c0c */ /* 0x001fda000bf02070 */
[----:B------:R0:W-:Y:S04]  /*2550*/  @P0 REDG.E.MIN.S32.STRONG.GPU desc[UR8][R10.64], R13 ;  /* 0x0000000d0a00098e */ /* 0x0001e8000c92e308 */
[----:B------:R0:W-:Y:S04]  /*2560*/  @P0 REDG.E.MAX.S32.STRONG.GPU desc[UR8][R10.64+0x4], R15 ;  /* 0x0000040f0a00098e */ /* 0x0001e8000d12e308 */
[----:B------:R0:W-:Y:S04]  /*2570*/  @P0 REDG.E.MIN.S32.STRONG.GPU desc[UR8][R10.64+0x8], R17 ;  /* 0x000008110a00098e */ /* 0x0001e8000c92e308 */
[----:B------:R0:W-:Y:S02]  /*2580*/  @P0 REDG.E.MAX.S32.STRONG.GPU desc[UR8][R10.64+0xc], R19 ;  /* 0x00000c130a00098e */ /* 0x0001e4000d12e308 */
.L_x_455:
[----:B------:R-:W-:Y:S05]  /*2590*/  BSYNC.RECONVERGENT B0 ;  /* 0x0000000000007941 */ /* 0x000fea0003800200 */
.L_x_454:
[----:B------:R-:W2:Y:S01]  /*25a0*/  LDG.E.U8 R8, desc[UR8][R8.64] ;  /* 0x0000000808087981 */ /* 0x000ea2000c1e1100 */
[----:B------:R-:W-:Y:S01]  /*25b0*/  BSSY.RECONVERGENT B0, `(.L_x_456) ;  /* 0x0000016000007945 */ /* 0x000fe20003800200 */
[----:B--2---:R-:W-:-:S13]  /*25c0*/  ISETP.NE.AND P0, PT, R8, RZ, PT ;  /* 0x000000ff0800720c */ /* 0x004fda0003f05270 */
[----:B------:R-:W-:Y:S05]  /*25d0*/  @!P0 BRA `(.L_x_457) ;  /* 0x00000000004c8947 */ /* 0x000fea0003800000 */
[----:B0-----:R-:W0:Y:S01]  /*25e0*/  S2R R10, SR_LANEID ;  /* 0x00000000000a7919 */ /* 0x001e220000000000 */
        /* <DEDUP_REMOVED lines=18> */
.L_x_457:
[----:B------:R-:W-:Y:S05]  /*2710*/  BSYNC.RECONVERGENT B0 ;  /* 0x0000000000007941 */ /* 0x000fea0003800200 */
.L_x_456:
[----:B------:R-:W-:-:S07]  /*2720*/  VIADD R4, R4, 0x4 ;  /* 0x0000000404047836 */ /* 0x000fce0000000000 */
.L_x_449:
[----:B------:R-:W-:-:S13]  /*2730*/  ISETP.NE.AND P0, PT, R7, RZ, PT ;  /* 0x000000ff0700720c */ /* 0x000fda0003f05270 */
[----:B------:R-:W-:Y:S05]  /*2740*/  @!P0 EXIT ;  /* 0x000000000000894d */ /* 0x000fea0003800000 */
[----:B------:R-:W-:-:S13]  /*2750*/  ISETP.NE.AND P0, PT, R7, 0x1, PT ;  /* 0x000000010700780c */ /* 0x000fda0003f05270 */
[----:B------:R-:W-:Y:S05]  /*2760*/  @!P0 BRA `(.L_x_458) ;  /* 0x0000000000e88947 */ /* 0x000fea0003800000 */
[----:B------:R-:W0:Y:S01]  /*2770*/  LDCU.64 UR6, c[0x0][0x380] ;  /* 0x00007000ff0677ac */ /* 0x000e220008000a00 */
[----:B-1----:R-:W-:-:S05]  /*2780*/  IMAD R8, R4, UR5, RZ ;  /* 0x0000000504087c24 */ /* 0x002fca000f8e02ff */
        /* <DEDUP_REMOVED lines=30> */
.L_x_460:
[----:B------:R-:W-:Y:S05]  /*2970*/  BSYNC.RECONVERGENT B0 ;  /* 0x0000000000007941 */ /* 0x000fea0003800200 */
.L_x_459:
        /* <DEDUP_REMOVED lines=23> */
.L_x_462:
[----:B------:R-:W-:Y:S05]  /*2af0*/  BSYNC.RECONVERGENT B0 ;  /* 0x0000000000007941 */ /* 0x000fea0003800200 */
.L_x_461:
[----:B------:R-:W-:-:S07]  /*2b00*/  VIADD R4, R4, 0x2 ;  /* 0x0000000204047836 */ /* 0x000fce0000000000 */
.L_x_458:
[----:B------:R-:W-:-:S04]  /*2b10*/  LOP3.LUT R6, R6, 0x1, RZ, 0xc0, !PT ;  /* 0x0000000106067812 */ /* 0x000fc800078ec0ff */
[----:B------:R-:W-:-:S13]  /*2b20*/  ISETP.NE.U32.AND P0, PT, R6, 0x1, PT ;  /* 0x000000010600780c */ /* 0x000fda0003f05070 */
[----:B------:R-:W-:Y:S05]  /*2b30*/  @P0 EXIT ;  /* 0x000000000000094d */ /* 0x000fea0003800000 */
[----:B------:R-:W2:Y:S01]  /*2b40*/  LDCU.64 UR6, c[0x0][0x380] ;  /* 0x00007000ff0677ac */ /* 0x000ea20008000a00 */
[----:B-1----:R-:W-:-:S05]  /*2b50*/  IMAD R8, R4, UR5, RZ ;  /* 0x0000000504087c24 */ /* 0x002fca000f8e02ff */
[----:B--2---:R-:W-:Y:S02]  /*2b60*/  IADD3 R6, P0, P1, R8, UR6, R5 ;  /* 0x0000000608067c10 */ /* 0x004fe4000f91e005 */
[----:B------:R-:W-:-:S04]  /*2b70*/  SHF.R.S32.HI R5, RZ, 0x1f, R8 ;  /* 0x0000001fff057819 */ /* 0x000fc80000011408 */
[----:B0-----:R-:W-:-:S05]  /*2b80*/  IADD3.X R7, PT, PT, R5, UR7, R2, P0, P1 ;  /* 0x0000000705077c10 */ /* 0x001fca00087e2402 */
[----:B------:R-:W2:Y:S02]  /*2b90*/  LDG.E.U8 R6, desc[UR8][R6.64] ;  /* 0x0000000806067981 */ /* 0x000ea4000c1e1100 */
[----:B--2---:R-:W-:-:S13]  /*2ba0*/  ISETP.NE.AND P0, PT, R6, RZ, PT ;  /* 0x000000ff0600720c */ /* 0x004fda0003f05270 */
[----:B------:R-:W-:Y:S05]  /*2bb0*/  @!P0 EXIT ;  /* 0x000000000000894d */ /* 0x000fea0003800000 */
[----:B------:R-:W0:Y:S01]  /*2bc0*/  S2R R2, SR_LANEID ;  /* 0x0000000000027919 */ /* 0x000e220000000000 */
[----:B------:R-:W1:Y:S01]  /*2bd0*/  LDC.64 R6, c[0x0][0x3a8] ;  /* 0x0000ea00ff067b82 */ /* 0x000e620000000a00 */
[----:B------:R-:W-:Y:S01]  /*2be0*/  VOTEU.ANY UR4, UPT, PT ;  /* 0x0000000000047886 */ /* 0x000fe200038e0100 */
[C---:B------:R-:W-:Y:S01]  /*2bf0*/  CREDUX.MIN.S32 UR5, R0.reuse ;  /* 0x00000000000572cc */ /* 0x040fe20000008200 */
[----:B------:R-:W-:Y:S01]  /*2c00*/  UFLO.U32 UR4, UR4 ;  /* 0x00000004000472bd */ /* 0x000fe200080e0000 */
[----:B------:R-:W-:Y:S02]  /*2c10*/  CREDUX.MAX.S32 UR6, R0 ;  /* 0x00000000000672cc */ /* 0x000fe40000000200 */
[C---:B------:R-:W-:Y:S02]  /*2c20*/  CREDUX.MIN.S32 UR7, R3.reuse ;  /* 0x00000000030772cc */ /* 0x040fe40000008200 */
[----:B------:R-:W-:Y:S01]  /*2c30*/  CREDUX.MAX.S32 UR10, R3 ;  /* 0x00000000030a72cc */ /* 0x000fe20000000200 */
[----:B------:R-:W-:-:S06]  /*2c40*/  IMAD.SHL.U32 R3, R4, 0x4, RZ ;  /* 0x0000000404037824 */ /* 0x000fcc00078e00ff */
[----:B------:R-:W-:-:S04]  /*2c50*/  IMAD.U32 R5, RZ, RZ, UR5 ;  /* 0x00000005ff057e24 */ /* 0x000fc8000f8e00ff */
[----:B------:R-:W-:Y:S02]  /*2c60*/  IMAD.U32 R9, RZ, RZ, UR7 ;  /* 0x00000007ff097e24 */ /* 0x000fe4000f8e00ff */
[----:B------:R-:W-:Y:S01]  /*2c70*/  IMAD.U32 R11, RZ, RZ, UR10 ;  /* 0x0000000aff0b7e24 */ /* 0x000fe2000f8e00ff */
[----:B0-----:R-:W-:Y:S01]  /*2c80*/  ISETP.EQ.U32.AND P0, PT, R2, UR4, PT ;  /* 0x0000000402007c0c */ /* 0x001fe2000bf02070 */
[----:B-1----:R-:W-:-:S04]  /*2c90*/  IMAD.WIDE.U32 R2, R3, 0x4, R6 ;  /* 0x0000000403027825 */ /* 0x002fc800078e0006 */
[----:B------:R-:W-:-:S08]  /*2ca0*/  IMAD.U32 R7, RZ, RZ, UR6 ;  /* 0x00000006ff077e24 */ /* 0x000fd0000f8e00ff */
[----:B------:R-:W-:Y:S04]  /*2cb0*/  @P0 REDG.E.MIN.S32.STRONG.GPU desc[UR8][R2.64], R5 ;  /* 0x000000050200098e */ /* 0x000fe8000c92e308 */
[----:B------:R-:W-:Y:S04]  /*2cc0*/  @P0 REDG.E.MAX.S32.STRONG.GPU desc[UR8][R2.64+0x4], R7 ;  /* 0x000004070200098e */ /* 0x000fe8000d12e308 */
[----:B------:R-:W-:Y:S04]  /*2cd0*/  @P0 REDG.E.MIN.S32.STRONG.GPU desc[UR8][R2.64+0x8], R9 ;  /* 0x000008090200098e */ /* 0x000fe8000c92e308 */
[----:B------:R-:W-:Y:S01]  /*2ce0*/  @P0 REDG.E.MAX.S32.STRONG.GPU desc[UR8][R2.64+0xc], R11 ;  /* 0x00000c0b0200098e */ /* 0x000fe2000d12e308 */
[----:B------:R-:W-:Y:S05]  /*2cf0*/  EXIT ;  /* 0x000000000000794d */ /* 0x000fea0003800000 */
.L_x_463:
        /* <DEDUP_REMOVED lines=16> */
.L_x_762:


//--------------------- .text._Z25initMapsBoundingBoxKerneliiPiS_ii --------------------------
	.section	.text._Z25initMapsBoundingBoxKerneliiPiS_ii,"ax",@progbits
	.align	128
        .global         _Z25initMapsBoundingBoxKerneliiPiS_ii
        .type           _Z25initMapsBoundingBoxKerneliiPiS_ii,@function
        .size           _Z25initMapsBoundingBoxKerneliiPiS_ii,(.L_x_763 - _Z25initMapsBoundingBoxKerneliiPiS_ii)
        .other          _Z25initMapsBoundingBoxKerneliiPiS_ii,@"STO_CUDA_ENTRY STV_DEFAULT"
_Z25initMapsBoundingBoxKerneliiPiS_ii:
.text._Z25initMapsBoundingBoxKerneliiPiS_ii:
[----:B------:R-:W-:Y:S01]  /*0000*/  LDC R1, c[0x0][0x37c] ;  /* 0x0000df00ff017b82 */ /* 0x000fe20000000800 */
[----:B------:R-:W0:Y:S07]  /*0010*/  S2R R0, SR_TID.X ;  /* 0x0000000000007919 */ /* 0x000e2e0000002100 */
[----:B------:R-:W0:Y:S01]  /*0020*/  S2UR UR4, SR_CTAID.X ;  /* 0x00000000000479c3 */ /* 0x000e220000002500 */
[----:B------:R-:W1:Y:S01]  /*0030*/  LDCU UR6, c[0x0][0x384] ;  /* 0x00007080ff0677ac */ /* 0x000e620008000800 */
[----:B------:R-:W-:Y:S06]  /*0040*/  BSSY.RECONVERGENT B0, `(.L_x_464) ;  /* 0x0000055000007945 */ /* 0x000fec0003800200 */
[----:B------:R-:W0:Y:S02]  /*0050*/  LDC R5, c[0x0][0x360] ;  /* 0x0000d800ff057b82 */ /* 0x000e240000000800 */
[----:B0-----:R-:W-:Y:S01]  /*0060*/  IMAD R5, R5, UR4, R0 ;  /* 0x0000000405057c24 */ /* 0x001fe2000f8e0200 */
[----:B------:R-:W0:Y:S04]  /*0070*/  LDCU.64 UR4, c[0x0][0x358] ;  /* 0x00006b00ff0477ac */ /* 0x000e280008000a00 */
[----:B------:R-:W-:-:S04]  /*0080*/  SHF.R.S32.HI R0, RZ, 0x1f, R5 ;  /* 0x0000001fff007819 */ /* 0x000fc80000011405 */
[----:B------:R-:W-:-:S04]  /*0090*/  LEA.HI R0, R0, R5, RZ, 0x2 ;  /* 0x0000000500007211 */ /* 0x000fc800078f10ff */
[----:B------:R-:W-:Y:S02]  /*00a0*/  SHF.R.S32.HI R2, RZ, 0x2, R0 ;  /* 0x00000002ff027819 */ /* 0x000fe40000011400 */
[----:B------:R-:W-:Y:S02]  /*00b0*/  LOP3.LUT R0, R0, 0xfffffffc, RZ, 0xc0, !PT ;  /* 0xfffffffc00007812 */ /* 0x000fe400078ec0ff */
[----:B-1----:R-:W-:-:S03]  /*00c0*/  ISETP.GE.AND P0, PT, R2, UR6, PT ;  /* 0x0000000602007c0c */ /* 0x002fc6000bf06270 */
[----:B------:R-:W-:-:S10]  /*00d0*/  IMAD.IADD R0, R5, 0x1, -R0 ;  /* 0x0000000105007824 */ /* 0x000fd400078e0a00 */
[----:B0-----:R-:W-:Y:S05]  /*00e0*/  @P0 BRA `(.L_x_465) ;  /* 0x00000000008c0947 */ /* 0x001fea0003800000 */
[----:B------:R-:W-:-:S13]  /*00f0*/  ISETP.GT.AND P0, PT, R0, 0x1, PT ;  /* 0x000000010000780c */ /* 0x000fda0003f04270 */
[----:B------:R-:W-:Y:S05]  /*0100*/  @P0 BRA `(.L_x_466) ;  /* 0x0000000000400947 */ /* 0x000fea0003800000 */
[----:B------:R-:W-:-:S05]  /*0110*/  VIMNMX.U32 R0, PT, PT, R0, 0x2, PT ;  /* 0x0000000200007848 */ /* 0x000fca0003fe0000 */
[----:B------:R-:W-:-:S04]  /*0120*/  IMAD.SHL.U32 R0, R0, 0x4, RZ ;  /* 0x0000000400007824 */ /* 0x000fc800078e00ff */
[----:B------:R-:W0:Y:S02]  /*0130*/  LDC R2, c[0x2][R0] ;  /* 0x0080000000027b82 */ /* 0x000e240000000800 */
[----:B0-----:R-:W-:-:S04]  /*0140*/  SHF.R.S32.HI R3, RZ, 0x1f, R2 ;  /* 0x0000001fff037819 */ /* 0x001fc80000011402 */
.L_x_710:
[----:B------:R-:W-:Y:S05]  /*0150*/  BRX R2 -0x160                                                                    (*"BRANCH_TARGETS .L_x_711,.L_x_712,.L_x_713"*) ;  /* 0xfffffffc02a87949 */ /* 0x000fea000383ffff */
.L_x_712:
[----:B------:R-:W0:Y:S01]  /*0160*/  LDC.64 R2, c[0x0][0x390] ;  /* 0x0000e400ff027b82 */ /* 0x000e220000000a00 */
[----:B------:R-:W-:Y:S01]  /*0170*/  MOV R7, 0xffffffff ;  /* 0xffffffff00077802 */ /* 0x000fe20000000f00 */
[----:B0-----:R-:W-:-:S05]  /*0180*/  IMAD.WIDE R2, R5, 0x4, R2 ;  /* 0x0000000405027825 */ /* 0x001fca00078e0202 */
[----:B------:R-:W-:Y:S01]  /*0190*/  STG.E desc[UR4][R2.64], R7 ;  /* 0x0000000702007986 */ /* 0x000fe2000c101904 */
[----:B------:R-:W-:Y:S05]  /*01a0*/  EXIT ;  /* 0x000000000000794d */ /* 0x000fea0003800000 */
.L_x_711:
[----:B------:R-:W0:Y:S08]  /*01b0*/  LDC.64 R2, c[0x0][0x390] ;  /* 0x0000e400ff027b82 */ /* 0x000e300000000a00 */
[----:B------:R-:W1:Y:S01]  /*01c0*/  LDC R0, c[0x0][0x398] ;  /* 0x0000e600ff007b82 */ /* 0x000e620000000800 */
[----:B0-----:R-:W-:-:S04]  /*01d0*/  IMAD.WIDE R2, R5, 0x4, R2 ;  /* 0x0000000405027825 */ /* 0x001fc800078e0202 */
[----:B-1----:R-:W-:-:S05]  /*01e0*/  VIADD R5, R0, 0x1 ;  /* 0x0000000100057836 */ /* 0x002fca0000000000 */
[----:B------:R-:W-:Y:S01]  /*01f0*/  STG.E desc[UR4][R2.64], R5 ;  /* 0x0000000502007986 */ /* 0x000fe2000c101904 */
[----:B------:R-:W-:Y:S05]  /*0200*/  EXIT ;  /* 0x000000000000794d */ /* 0x000fea0003800000 */
.L_x_466:
[----:B------:R-:W-:-:S05]  /*0210*/  IMAD.MOV.U32 R3, RZ, RZ, -0x2 ;  /* 0xfffffffeff037424 */ /* 0x000fca00078e00ff */
[----:B------:R-:W-:-:S04]  /*0220*/  VIADDMNMX.U32 R0, R0, R3, 0x2, PT ;  /* 0x0000000200007446 */ /* 0x000fc80003800003 */
[----:B------:R-:W-:-:S04]  /*0230*/  SHF.L.U32 R0, R0, 0x2, RZ ;  /* 0x0000000200007819 */ /* 0x000fc800000006ff */
[----:B------:R-:W0:Y:S02]  /*0240*/  LDC R2, c[0x2][R0+0xc] ;  /* 0x0080030000027b82 */ /* 0x000e240000000800 */
[----:B0-----:R-:W-:-:S04]  /*0250*/  SHF.R.S32.HI R3, RZ, 0x1f, R2 ;  /* 0x0000001fff037819 */ /* 0x001fc80000011402 */
.L_x_714:
[----:B------:R-:W-:Y:S05]  /*0260*/  BRX R2 -0x270                                                                    (*"BRANCH_TARGETS .L_x_715,.L_x_716,.L_x_713"*) ;  /* 0xfffffffc02647949 */ /* 0x000fea000383ffff */
.L_x_716:
[----:B------:R-:W0:Y:S01]  /*0270*/  LDC.64 R2, c[0x0][0x390] ;  /* 0x0000e400ff027b82 */ /* 0x000e220000000a00 */
[----:B------:R-:W-:Y:S02]  /*0280*/  IMAD.MOV.U32 R7, RZ, RZ, -0x1 ;  /* 0xffffffffff077424 */ /* 0x000fe400078e00ff */
[----:B0-----:R-:W-:-:S05]  /*0290*/  IMAD.WIDE R2, R5, 0x4, R2 ;  /* 0x0000000405027825 */ /* 0x001fca00078e0202 */
[----:B------:R-:W-:Y:S01]  /*02a0*/  STG.E desc[UR4][R2.64], R7 ;  /* 0x0000000702007986 */ /* 0x000fe2000c101904 */
[----:B------:R-:W-:Y:S05]  /*02b0*/  EXIT ;  /* 0x000000000000794d */ /* 0x000fea0003800000 */
.L_x_715:
[----:B------:R-:W0:Y:S08]  /*02c0*/  LDC.64 R2, c[0x0][0x390] ;  /* 0x0000e400ff027b82 */ /* 0x000e300000000a00 */
[----:B------:R-:W1:Y:S01]  /*02d0*/  LDC R0, c[0x0][0x39c] ;  /* 0x0000e700ff007b82 */ /* 0x000e620000000800 */
[----:B0-----:R-:W-:-:S04]  /*02e0*/  IMAD.WIDE R2, R5, 0x4, R2 ;  /* 0x0000000405027825 */ /* 0x001fc800078e0202 */
[----:B-1----:R-:W-:-:S05]  /*02f0*/  VIADD R5, R0, 0x1 ;  /* 0x0000000100057836 */ /* 0x002fca0000000000 */
[----:B------:R-:W-:Y:S01]  /*0300*/  STG.E desc[UR4][R2.64], R5 ;  /* 0x0000000502007986 */ /* 0x000fe2000c101904 */
[----:B------:R-:W-:Y:S05]  /*0310*/  EXIT ;  /* 0x000000000000794d */ /* 0x000fea0003800000 */
.L_x_465:
[----:B------:R-:W-:Y:S02]  /*0320*/  ISETP.GT.AND P0, PT, R0, 0x1, PT ;  /* 0x000000010000780c */ /* 0x000fe40003f04270 */
[----:B------:R-:W-:-:S11]  /*0330*/  IADD3 R4, PT, PT, R2, -UR6, RZ ;  /* 0x8000000602047c10 */ /* 0x000fd6000fffe0ff */
[----:B------:R-:W-:Y:S05]  /*0340*/  @P0 BRA `(.L_x_467) ;  /* 0x0000000000480947 */ /* 0x000fea0003800000 */
[----:B------:R-:W-:-:S05]  /*0350*/  VIMNMX.U32 R0, PT, PT, R0, 0x2, PT ;  /* 0x0000000200007848 */ /* 0x000fca0003fe0000 */
[----:B------:R-:W-:-:S04]  /*0360*/  IMAD.SHL.U32 R0, R0, 0x4, RZ ;  /* 0x0000000400007824 */ /* 0x000fc800078e00ff */
[----:B------:R-:W0:Y:S02]  /*0370*/  LDC R2, c[0x2][R0+0x18] ;  /* 0x0080060000027b82 */ /* 0x000e240000000800 */
[----:B0-----:R-:W-:-:S04]  /*0380*/  SHF.R.S32.HI R3, RZ, 0x1f, R2 ;  /* 0x0000001fff037819 */ /* 0x001fc80000011402 */
.L_x_718:
[----:B------:R-:W-:Y:S05]  /*0390*/  BRX R2 -0x3a0                                                                    (*"BRANCH_TARGETS .L_x_719,.L_x_720,.L_x_713"*) ;  /* 0xfffffffc02187949 */ /* 0x000fea000383ffff */
.L_x_720:
[----:B------:R-:W0:Y:S01]  /*03a0*/  LDC.64 R2, c[0x0][0x388] ;  /* 0x0000e200ff027b82 */ /* 0x000e220000000a00 */
[----:B------:R-:W-:Y:S01]  /*03b0*/  IMAD.SHL.U32 R5, R4, 0x4, RZ ;  /* 0x0000000404057824 */ /* 0x000fe200078e00ff */
[----:B------:R-:W-:-:S03]  /*03c0*/  MOV R7, 0xffffffff ;  /* 0xffffffff00077802 */ /* 0x000fc60000000f00 */
[----:B0-----:R-:W-:-:S05]  /*03d0*/  IMAD.WIDE R2, R5, 0x4, R2 ;  /* 0x0000000405027825 */ /* 0x001fca00078e0202 */
[----:B------:R-:W-:Y:S01]  /*03e0*/  STG.E desc[UR4][R2.64+0x4], R7 ;  /* 0x0000040702007986 */ /* 0x000fe2000c101904 */
[----:B------:R-:W-:Y:S05]  /*03f0*/  EXIT ;  /* 0x000000000000794d */ /* 0x000fea0003800000 */
.L_x_719:
[----:B------:R-:W0:Y:S01]  /*0400*/  LDC.64 R2, c[0x0][0x388] ;  /* 0x0000e200ff027b82 */ /* 0x000e220000000a00 */
[----:B------:R-:W-:-:S07]  /*0410*/  IMAD.SHL.U32 R5, R4, 0x4, RZ ;  /* 0x0000000404057824 */ /* 0x000fce00078e00ff */
[----:B------:R-:W1:Y:S01]  /*0420*/  LDC R0, c[0x0][0x398] ;  /* 0x0000e600ff007b82 */ /* 0x000e620000000800 */
[----:B0-----:R-:W-:Y:S01]  /*0430*/  IMAD.WIDE R2, R5, 0x4, R2 ;  /* 0x0000000405027825 */ /* 0x001fe200078e0202 */
[----:B-1----:R-:W-:-:S05]  /*0440*/  IADD3 R5, PT, PT, R0, 0x1, RZ ;  /* 0x0000000100057810 */ /* 0x002fca0007ffe0ff */
[----:B------:R-:W-:Y:S01]  /*0450*/  STG.E desc[UR4][R2.64], R5 ;  /* 0x0000000502007986 */ /* 0x000fe2000c101904 */
[----:B------:R-:W-:Y:S05]  /*0460*/  EXIT ;  /* 0x000000000000794d */ /* 0x000fea0003800000 */
.L_x_467:
[----:B------:R-:W-:-:S05]  /*0470*/  IMAD.MOV.U32 R3, RZ, RZ, -0x2 ;  /* 0xfffffffeff037424 */ /* 0x000fca00078e00ff */
[----:B------:R-:W-:-:S04]  /*0480*/  VIADDMNMX.U32 R3, R0, R3, 0x2, PT ;  /* 0x0000000200037446 */ /* 0x000fc80003800003 */
[----:B------:R-:W-:-:S04]  /*0490*/  SHF.L.U32 R0, R3, 0x2, RZ ;  /* 0x0000000203007819 */ /* 0x000fc800000006ff */
[----:B------:R-:W0:Y:S02]  /*04a0*/  LDC R2, c[0x2][R0+0x24] ;  /* 0x0080090000027b82 */ /* 0x000e240000000800 */
[----:B0-----:R-:W-:-:S04]  /*04b0*/  SHF.R.S32.HI R3, RZ, 0x1f, R2 ;  /* 0x0000001fff037819 */ /* 0x001fc80000011402 */
.L_x_722:
[----:B------:R-:W-:Y:S05]  /*04c0*/  BRX R2 -0x4d0                                                                    (*"BRANCH_TARGETS .L_x_723,.L_x_724,.L_x_713"*) ;  /* 0xfffffff802cc7949 */ /* 0x000fea000383ffff */
.L_x_724:
[----:B------:R-:W0:Y:S01]  /*04d0*/  LDC.64 R2, c[0x0][0x388] ;  /* 0x0000e200ff027b82 */ /* 0x000e220000000a00 */
[----:B------:R-:W-:Y:S01]  /*04e0*/  IMAD.SHL.U32 R5, R4, 0x4, RZ ;  /* 0x0000000404057824 */ /* 0x000fe200078e00ff */
[----:B------:R-:W-:-:S03]  /*04f0*/  MOV R7, 0xffffffff ;  /* 0xffffffff00077802 */ /* 0x000fc60000000f00 */
[----:B0-----:R-:W-:-:S05]  /*0500*/  IMAD.WIDE R2, R5, 0x4, R2 ;  /* 0x0000000405027825 */ /* 0x001fca00078e0202 */
[----:B------:R-:W-:Y:S01]  /*0510*/  STG.E desc[UR4][R2.64+0xc], R7 ;  /* 0x00000c0702007986 */ /* 0x000fe2000c101904 */
[----:B------:R-:W-:Y:S05]  /*0520*/  EXIT ;  /* 0x000000000000794d */ /* 0x000fea0003800000 */
.L_x_723:
[----:B------:R-:W0:Y:S01]  /*0530*/  LDC.64 R2, c[0x0][0x388] ;  /* 0x0000e200ff027b82 */ /* 0x000e220000000a00 */
[----:B------:R-:W-:-:S07]  /*0540*/  IMAD.SHL.U32 R5, R4, 0x4, RZ ;  /* 0x0000000404057824 */ /* 0x000fce00078e00ff */
[----:B------:R-:W1:Y:S01]  /*0550*/  LDC R0, c[0x0][0x39c] ;  /* 0x0000e700ff007b82 */ /* 0x000e620000000800 */
[----:B0-----:R-:W-:Y:S01]  /*0560*/  IMAD.WIDE R2, R5, 0x4, R2 ;  /* 0x0000000405027825 */ /* 0x001fe200078e0202 */
[----:B-1----:R-:W-:-:S05]  /*0570*/  IADD3 R5, PT, PT, R0, 0x1, RZ ;  /* 0x0000000100057810 */ /* 0x002fca0007ffe0ff */
[----:B------:R0:W-:Y:S02]  /*0580*/  STG.E desc[UR4][R2.64+0x8], R5 ;  /* 0x0000080502007986 */ /* 0x0001e4000c101904 */
.L_x_713:
[----:B------:R-:W-:Y:S05]  /*0590*/  BSYNC.RECONVERGENT B0 ;  /* 0x0000000000007941 */ /* 0x000fea0003800200 */
.L_x_464:
[----:B------:R-:W-:Y:S05]  /*05a0*/  EXIT ;  /* 0x000000000000794d */ /* 0x000fea0003800000 */
.L_x_468:
        /* <DEDUP_REMOVED lines=13> */
.L_x_763:


//--------------------- .text._Z20maskCompareMapKernelPhiPiS0_iiiS0_S0_S0_ --------------------------
	.section	.text._Z20maskCompareMapKernelPhiPiS0_iiiS0_S0_S0_,"ax",@progbits
	.align	128
        .global         _Z20maskCompareMapKernelPhiPiS0_iiiS0_S0_S0_
        .type           _Z20maskCompareMapKernelPhiPiS0_iiiS0_S0_S0_,@function
        .size           _Z20maskCompareMapKernelPhiPiS0_iiiS0_S0_S0_,(.L_x_764 - _Z20maskCompareMapKernelPhiPiS0_iiiS0_S0_S0_)
        .other          _Z20maskCompareMapKernelPhiPiS0_iiiS0_S0_S0_,@"STO_CUDA_ENTRY STV_DEFAULT"
_Z20maskCompareMapKernelPhiPiS0_iiiS0_S0_S0_:
.text._Z20maskCompareMapKernelPhiPiS0_iiiS0_S0_S0_:
[----:B------:R-:W-:Y:S08]  /*0000*/  LDC R1, c[0x0][0x37c] ;  /* 0x0000df00ff017b82 */ /* 0x000ff00000000800 */
[----:B------:R-:W0:Y:S08]  /*0010*/  LDC R0, c[0x0][0x388] ;  /* 0x0000e200ff007b82 */ /* 0x000e300000000800 */
[----:B------:R-:W1:Y:S01]  /*0020*/  S2UR UR4, SR_CTAID.X ;  /* 0x00000000000479c3 */ /* 0x000e620000002500 */
[----:B0-----:R-:W-:-:S13]  /*0030*/  ISETP.GE.AND P0, PT, R0, 0x1, PT ;  /* 0x000000010000780c */ /* 0x001fda0003f06270 */
[----:B-1----:R-:W-:Y:S05]  /*0040*/  @!P0 EXIT ;  /* 0x000000000000894d */ /* 0x002fea0003800000 */
[----:B------:R-:W0:Y:S01]  /*0050*/  LDC R0, c[0x0][0x3a8] ;  /* 0x0000ea00ff007b82 */ /* 0x000e220000000800 */
[----:B------:R-:W1:Y:S01]  /*0060*/  S2R R3, SR_TID.X ;  /* 0x0000000000037919 */ /* 0x000e620000002100 */
[----:B0-----:R-:W-:-:S13]  /*0070*/  ISETP.GE.AND P0, PT, R0, 0x1, PT ;  /* 0x000000010000780c */ /* 0x001fda0003f06270 */
[----:B-1----:R-:W-:Y:S05]  /*0080*/  @!P0 EXIT ;  /* 0x000000000000894d */ /* 0x002fea0003800000 */
[----:B------:R-:W0:Y:S01]  /*0090*/  S2R R23, SR_TID.Y ;  /* 0x0000000000177919 */ /* 0x000e220000002200 */
[----:B------:R-:W1:Y:S01]  /*00a0*/  LDC R0, c[0x0][0x360] ;  /* 0x0000d800ff007b82 */ /* 0x000e620000000800 */
[----:B------:R-:W0:Y:S01]  /*00b0*/  LDCU UR5, c[0x0][0x364] ;  /* 0x00006c80ff0577ac */ /* 0x000e220008000800 */
[----:B------:R-:W0:Y:S01]  /*00c0*/  S2R R2, SR_CTAID.Y ;  /* 0x0000000000027919 */ /* 0x000e220000002600 */
[----:B------:R-:W2:Y:S01]  /*00d0*/  LDCU.64 UR8, c[0x0][0x3a0] ;  /* 0x00007400ff0877ac */ /* 0x000ea20008000a00 */
[----:B------:R-:W3:Y:S01]  /*00e0*/  LDCU.64 UR14, c[0x0][0x358] ;  /* 0x00006b00ff0e77ac */ /* 0x000ee20008000a00 */
[----:B-1----:R-:W-:Y:S01]  /*00f0*/  IMAD R0, R0, UR4, R3 ;  /* 0x0000000400007c24 */ /* 0x002fe2000f8e0203 */
[----:B------:R-:W-:-:S03]  /*0100*/  UMOV UR4, URZ ;  /* 0x000000ff00047c82 */ /* 0x000fc60008000000 */
[C---:B------:R-:W-:Y:S01]  /*0110*/  VIADD R3, R0.reuse, 0x1 ;  /* 0x0000000100037836 */ /* 0x040fe20000000000 */
[C---:B------:R-:W-:Y:S02]  /*0120*/  ISETP.GE.AND P1, PT, R0.reuse, 0x1, PT ;  /* 0x000000010000780c */ /* 0x040fe40003f26270 */
[C---:B------:R-:W-:Y:S02]  /*0130*/  ISETP.GE.AND P4, PT, R0.reuse, -0x1, PT ;  /* 0xffffffff0000780c */ /* 0x040fe40003f86270 */
[----:B--2---:R-:W-:Y:S01]  /*0140*/  ISETP.GT.OR P1, PT, R0, UR8, !P1 ;  /* 0x0000000800007c0c */ /* 0x004fe2000cf24670 */
[----:B0-----:R-:W-:Y:S01]  /*0150*/  IMAD R23, R2, UR5, R23 ;  /* 0x0000000502177c24 */ /* 0x001fe2000f8e0217 */
[----:B------:R-:W-:Y:S02]  /*0160*/  ISETP.GE.AND P0, PT, R0, RZ, PT ;  /* 0x000000ff0000720c */ /* 0x000fe40003f06270 */
[----:B------:R-:W-:Y:S01]  /*0170*/  ISETP.GE.OR P4, PT, R3, UR8, !P4 ;  /* 0x0000000803007c0c */ /* 0x000fe2000e786670 */
[C---:B------:R-:W-:Y:S01]  /*0180*/  VIADD R19, R23.reuse, 0xffffffff ;  /* 0xffffffff17137836 */ /* 0x040fe20000000000 */
[C---:B------:R-:W-:Y:S01]  /*0190*/  ISETP.NE.AND P3, PT, R23.reuse, RZ, PT ;  /* 0x000000ff1700720c */ /* 0x040fe20003f65270 */
[C---:B------:R-:W-:Y:S01]  /*01a0*/  VIADD R2, R23.reuse, 0x1 ;  /* 0x0000000117027836 */ /* 0x040fe20000000000 */
[----:B------:R-:W-:Y:S01]  /*01b0*/  ISETP.GE.OR P5, PT, R23, UR9, P1 ;  /* 0x0000000917007c0c */ /* 0x000fe20008fa6670 */
[----:B------:R-:W-:Y:S01]  /*01c0*/  IMAD R19, R19, UR8, RZ ;  /* 0x0000000813137c24 */ /* 0x000fe2000f8e02ff */
[----:B------:R-:W-:-:S02]  /*01d0*/  ISETP.GT.OR P3, PT, R23, UR9, !P3 ;  /* 0x0000000917007c0c */ /* 0x000fc4000df64670 */
[----:B------:R-:W-:Y:S02]  /*01e0*/  P2R R28, PR, RZ, 0x20 ;  /* 0x00000020ff1c7803 */ /* 0x000fe40000000000 */
[----:B------:R-:W-:Y:S02]  /*01f0*/  PLOP3.LUT P5, PT, P1, P3, PT, 0xf8, 0x8f ;  /* 0x00000000008f781c */ /* 0x000fe40000fa7f70 */
[----:B------:R-:W-:Y:S02]  /*0200*/  ISETP.GE.OR P0, PT, R0, UR8, !P0 ;  /* 0x0000000800007c0c */ /* 0x000fe4000c706670 */
[----:B------:R-:W-:Y:S02]  /*0210*/  ISETP.GE.OR P6, PT, R2, UR9, P1 ;  /* 0x0000000902007c0c */ /* 0x000fe40008fc6670 */
[----:B------:R-:W-:Y:S02]  /*0220*/  P2R R30, PR, RZ, 0x20 ;  /* 0x00000020ff1e7803 */ /* 0x000fe40000000000 */
[----:B------:R-:W-:-:S02]  /*0230*/  IADD3 R21, PT, PT, R19, UR8, R0 ;  /* 0x0000000813157c10 */ /* 0x000fc4000fffe000 */
[----:B------:R-:W-:Y:S02]  /*0240*/  ISETP.GE.OR P2, PT, R23, UR9, P0 ;  /* 0x0000000917007c0c */ /* 0x000fe40008746670 */
[C---:B------:R-:W-:Y:S01]  /*0250*/  ISETP.GE.OR P1, PT, R2.reuse, UR9, P0 ;  /* 0x0000000902007c0c */ /* 0x040fe20008726670 */
[----:B------:R-:W-:Y:S01]  /*0260*/  VIADD R25, R21, UR8 ;  /* 0x0000000815197c36 */ /* 0x000fe20008000000 */
[----:B------:R-:W-:Y:S02]  /*0270*/  PLOP3.LUT P5, PT, P4, P3, PT, 0xf8, 0x8f ;  /* 0x00000000008f781c */ /* 0x000fe400027a7f70 */
[----:B------:R-:W-:Y:S02]  /*0280*/  PLOP3.LUT P0, PT, P0, P3, PT, 0xf8, 0x8f ;  /* 0x00000000008f781c */ /* 0x000fe40000707f70 */
[----:B------:R-:W-:Y:S02]  /*0290*/  ISETP.GE.OR P3, PT, R2, UR9, P4 ;  /* 0x0000000902007c0c */ /* 0x000fe4000a766670 */
[C---:B------:R-:W-:Y:S01]  /*02a0*/  ISETP.GE.OR P4, PT, R23.reuse, UR9, P4 ;  /* 0x0000000917007c0c */ /* 0x040fe2000a786670 */
[----:B------:R-:W-:Y:S01]  /*02b0*/  IMAD R23, R23, UR8, RZ ;  /* 0x0000000817177c24 */ /* 0x000fe2000f8e02ff */
[----:B------:R-:W-:Y:S01]  /*02c0*/  P2R R29, PR, RZ, 0x40 ;  /* 0x00000040ff1d7803 */ /* 0x000fe20000000000 */
[----:B------:R-:W-:Y:S01]  /*02d0*/  UIMAD UR9, UR8, UR9, URZ ;  /* 0x00000009080972a4 */ /* 0x000fe2000f8e02ff */
[----:B---3--:R-:W-:-:S11]  /*02e0*/  P2R R31, PR, RZ, 0x20 ;  /* 0x00000020ff1f7803 */ /* 0x008fd60000000000 */
.L_x_475:
[----:B------:R-:W-:Y:S01]  /*02f0*/  UIMAD UR5, UR4, UR9, URZ ;  /* 0x00000009040572a4 */ /* 0x000fe2000f8e02ff */
[----:B------:R-:W-:Y:S01]  /*0300*/  SHF.R.S32.HI R6, RZ, 0x1f, R0 ;  /* 0x0000001fff067819 */ /* 0x000fe20000011400 */
[----:B0-----:R-:W0:Y:S01]  /*0310*/  LDCU.64 UR10, c[0x0][0x380] ;  /* 0x00007000ff0a77ac */ /* 0x001e220008000a00 */
[----:B------:R-:W-:Y:S01]  /*0320*/  IADD3 R18, P5, PT, R0, R19, RZ ;  /* 0x0000001300127210 */ /* 0x000fe20007fbe0ff */
[----:B------:R-:W-:Y:S02]  /*0330*/  USHF.R.S32.HI UR6, URZ, 0x1f, UR5 ;  /* 0x0000001fff067899 */ /* 0x000fe40008011405 */
[----:B------:R-:W-:Y:S01]  /*0340*/  IMAD.U32 R7, RZ, RZ, UR5 ;  /* 0x00000005ff077e24 */ /* 0x000fe2000f8e00ff */
[-C--:B------:R-:W-:Y:S01]  /*0350*/  LEA.HI.X.SX32 R20, R19, R6.reuse, 0x1, P5 ;  /* 0x0000000613147211 */ /* 0x080fe200028f0eff */
[----:B------:R-:W1:Y:S02]  /*0360*/  LDCU UR8, c[0x0][0x3a8] ;  /* 0x00007500ff0877ac */ /* 0x000e640008000800 */
[----:B------:R-:W-:Y:S01]  /*0370*/  IMAD.U32 R9, RZ, RZ, UR6 ;  /* 0x00000006ff097e24 */ /* 0x000fe2000f8e00ff */
[----:B--2---:R-:W2:Y:S04]  /*0380*/  LDCU UR5, c[0x0][0x3a0] ;  /* 0x00007400ff0577ac */ /* 0x004ea80008000800 */
[----:B------:R-:W3:Y:S01]  /*0390*/  LDCU.64 UR6, c[0x0][0x390] ;  /* 0x00007200ff0677ac */ /* 0x000ee20008000a00 */
[----:B0-----:R-:W-:Y:S01]  /*03a0*/  IADD3 R2, P6, P5, R18, UR10, R7 ;  /* 0x0000000a12027c10 */ /* 0x001fe2000fdde007 */
[----:B------:R-:W0:Y:S03]  /*03b0*/  LDCU.64 UR22, c[0x0][0x3b8] ;  /* 0x00007700ff1677ac */ /* 0x000e260008000a00 */
[----:B------:R-:W-:Y:S01]  /*03c0*/  IADD3.X R3, PT, PT, R20, UR11, R9, P6, P5 ;  /* 0x0000000b14037c10 */ /* 0x000fe2000b7ea409 */
[----:B------:R-:W4:Y:S01]  /*03d0*/  LDCU.64 UR24, c[0x0][0x3c0] ;  /* 0x00007800ff1877ac */ /* 0x000f220008000a00 */
[----:B------:R-:W-:Y:S01]  /*03e0*/  IADD3 R22, P5, PT, R0, R23, RZ ;  /* 0x0000001700167210 */ /* 0x000fe20007fbe0ff */
[----:B------:R-:W0:Y:S03]  /*03f0*/  LDCU.64 UR18, c[0x0][0x3b0] ;  /* 0x00007600ff1277ac */ /* 0x000e260008000a00 */
[C---:B------:R-:W-:Y:S01]  /*0400*/  LEA.HI.X.SX32 R24, R23.reuse, R6, 0x1, P5 ;  /* 0x0000000617187211 */ /* 0x040fe200028f0eff */
[----:B--2---:R-:W-:Y:S01]  /*0410*/  VIADD R27, R23, UR5 ;  /* 0x00000005171b7c36 */ /* 0x004fe20008000000 */
[----:B------:R-:W-:Y:S01]  /*0420*/  IADD3 R4, P6, P5, R22, UR10, R7 ;  /* 0x0000000a16047c10 */ /* 0x000fe2000fdde007 */
[----:B------:R-:W2:Y:S03]  /*0430*/  LDCU.64 UR20, c[0x0][0x398] ;  /* 0x00007300ff1477ac */ /* 0x000ea60008000a00 */
[----:B------:R-:W-:Y:S01]  /*0440*/  IADD3.X R5, PT, PT, R24, UR11, R9, P6, P5 ;  /* 0x0000000b18057c10 */ /* 0x000fe2000b7ea409 */
[----:B---3--:R-:W-:Y:S01]  /*0450*/  UIMAD.WIDE.U32 UR6, UR4, 0x4, UR6 ;  /* 0x00000004040678a5 */ /* 0x008fe2000f8e0006 */
[----:B------:R-:W-:Y:S01]  /*0460*/  IADD3 R26, P5, PT, R0, R27, RZ ;  /* 0x0000001b001a7210 */ /* 0x000fe20007fbe0ff */
[----:B------:R-:W-:-:S03]  /*0470*/  UMOV UR5, URZ ;  /* 0x000000ff00057c82 */ /* 0x000fc60008000000 */
[----:B------:R-:W-:Y:S02]  /*0480*/  LEA.HI.X.SX32 R27, R27, R6, 0x1, P5 ;  /* 0x000000061b1b7211 */ /* 0x000fe400028f0eff */
[----:B------:R-:W-:Y:S01]  /*0490*/  IADD3 R6, P6, P5, R26, UR10, R7 ;  /* 0x0000000a1a067c10 */ /* 0x000fe2000fdde007 */
[----:B-1----:R-:W-:Y:S02]  /*04a0*/  UIMAD UR10, UR4, UR8, URZ ;  /* 0x00000008040a72a4 */ /* 0x002fe4000f8e02ff */
[----:B------:R-:W-:Y:S01]  /*04b0*/  UIADD3 UR8, UPT, UPT, -UR8, URZ, URZ ;  /* 0x000000ff08087290 */ /* 0x000fe2000fffe1ff */
[----:B0---4-:R-:W-:-:S11]  /*04c0*/  IADD3.X R7, PT, PT, R27, UR11, R9, P6, P5 ;  /* 0x0000000b1b077c10 */ /* 0x011fd6000b7ea409 */
.L_x_474:
[----:B------:R-:W-:Y:S02]  /*04d0*/  IMAD.U32 R10, RZ, RZ, UR6 ;  /* 0x00000006ff0a7e24 */ /* 0x000fe4000f8e00ff */
[----:B0-----:R-:W-:Y:S02]  /*04e0*/  IMAD.U32 R9, RZ, RZ, UR19 ;  /* 0x00000013ff097e24 */ /* 0x001fe4000f8e00ff */
[----:B------:R-:W-:Y:S02]  /*04f0*/  IMAD.U32 R8, RZ, RZ, UR18 ;  /* 0x00000012ff087e24 */ /* 0x000fe4000f8e00ff */
[----:B------:R-:W-:-:S03]  /*0500*/  IMAD.U32 R11, RZ, RZ, UR7 ;  /* 0x00000007ff0b7e24 */ /* 0x000fc6000f8e00ff */
[----:B------:R-:W3:Y:S04]  /*0510*/  LDG.E R9, desc[UR14][R8.64] ;  /* 0x0000000e08097981 */ /* 0x000ee8000c1e1900 */
[----:B------:R-:W3:Y:S02]  /*0520*/  LDG.E R10, desc[UR14][R10.64] ;  /* 0x0000000e0a0a7981 */ /* 0x000ee4000c1e1900 */
[----:B---3--:R-:W-:-:S13]  /*0530*/  ISETP.NE.AND P5, PT, R10, R9, PT ;  /* 0x000000090a00720c */ /* 0x008fda0003fa5270 */
[----:B------:R-:W-:Y:S05]  /*0540*/  @P5 BRA `(.L_x_469) ;  /* 0x0000000800a05947 */ /* 0x000fea0003800000 */
[----:B------:R-:W0:Y:S01]  /*0550*/  @!P0 LDC.64 R12, c[0x0][0x380] ;  /* 0x0000e000ff0c8b82 */ /* 0x000e220000000a00 */
[----:B------:R-:W-:Y:S01]  /*0560*/  VOTEU.ALL UP0, P0 ;  /* 0x0000000000ff7886 */ /* 0x000fe20000000000 */
[----:B------:R-:W-:Y:S01]  /*0570*/  @!P0 IMAD.IADD R11, R0, 0x1, R19 ;  /* 0x00000001000b8824 */ /* 0x000fe200078e0213 */
[----:B------:R-:W-:Y:S02]  /*0580*/  P2R R32, PR, RZ, 0x8 ;  /* 0x00000008ff207803 */ /* 0x000fe40000000000 */
[----:B------:R-:W-:Y:S01]  /*0590*/  ISETP.NE.AND P3, PT, R28, RZ, PT ;  /* 0x000000ff1c00720c */ /* 0x000fe20003f65270 */
[----:B------:R-:W-:Y:S01]  /*05a0*/  @!UP0 UIMAD UR11, UR4, UR9, URZ ;  /* 0x00000009040b82a4 */ /* 0x000fe2000f8e02ff */
[----:B------:R-:W-:Y:S02]  /*05b0*/  @!P0 SHF.R.S32.HI R10, RZ, 0x1f, R11 ;  /* 0x0000001fff0a8819 */ /* 0x000fe4000001140b */
[----:B------:R-:W-:Y:S01]  /*05c0*/  P2R R33, PR, RZ, 0x10 ;  /* 0x00000010ff217803 */ /* 0x000fe20000000000 */
[----:B------:R-:W-:Y:S01]  /*05d0*/  @!UP0 USHF.R.S32.HI UR12, URZ, 0x1f, UR11 ;  /* 0x0000001fff0c8899 */ /* 0x000fe2000801140b */
[----:B------:R-:W-:-:S07]  /*05e0*/  ISETP.NE.AND P4, PT, R29, RZ, PT ;  /* 0x000000ff1d00720c */ /* 0x000fce0003f85270 */
[----:B------:R-:W3:Y:S01]  /*05f0*/  @!P3 LDG.E.U8 R17, desc[UR14][R4.64+-0x1] ;  /* 0xffffff0e0411b981 */ /* 0x000ee2000c1e1100 */
[----:B0-----:R-:W-:Y:S01]  /*0600*/  @!P0 IADD3 R12, P6, P5, R11, UR11, R12 ;  /* 0x0000000b0b0c8c10 */ /* 0x001fe2000fdde00c */
[----:B------:R-:W-:-:S04]  /*0610*/  USHF.R.S32.HI UR11, URZ, 0x1f, UR5 ;  /* 0x0000001fff0b7899 */ /* 0x000fc80008011405 */
[----:B------:R-:W4:Y:S01]  /*0620*/  @!P4 LDG.E.U8 R34, desc[UR14][R6.64+-0x1] ;  /* 0xffffff0e0622c981 */ /* 0x000f22000c1e1100 */
[----:B------:R-:W-:Y:S02]  /*0630*/  @!P0 IADD3.X R13, PT, PT, R10, UR12, R13, P6, P5 ;  /* 0x0000000c0a0d8c10 */ /* 0x000fe4000b7ea40d */
[----:B------:R-:W-:Y:S02]  /*0640*/  IADD3 R9, P5, PT, R18, UR5, RZ ;  /* 0x0000000512097c10 */ /* 0x000fe4000ffbe0ff */
[----:B------:R-:W-:Y:S01]  /*0650*/  ISETP.NE.AND P6, PT, R30, RZ, PT ;  /* 0x000000ff1e00720c */ /* 0x000fe20003fc5270 */
[----:B------:R-:W5:Y:S01]  /*0660*/  @!P0 LDG.E.U8 R12, desc[UR14][R12.64] ;  /* 0x0000000e0c0c8981 */ /* 0x000f62000c1e1100 */
[----:B------:R-:W-:Y:S02]  /*0670*/  IADD3.X R14, PT, PT, R20, UR11, RZ, P5, !PT ;  /* 0x0000000b140e7c10 */ /* 0x000fe4000affe4ff */
[----:B--2---:R-:W-:-:S04]  /*0680*/  LEA R8, P5, R9, UR20, 0x2 ;  /* 0x0000001409087c11 */ /* 0x004fc8000f8a10ff */
[----:B------:R-:W-:Y:S02]  /*0690*/  LEA.HI.X R9, R9, UR21, R14, 0x2, P5 ;  /* 0x0000001509097c11 */ /* 0x000fe4000a8f140e */
[----:B------:R-:W-:-:S04]  /*06a0*/  @!P0 IADD3 R11, P5, PT, R11, UR5, RZ ;  /* 0x000000050b0b8c10 */ /* 0x000fc8000ffbe0ff */
[----:B------:R-:W-:Y:S02]  /*06b0*/  @!P0 IADD3.X R10, PT, PT, R10, UR11, RZ, P5, !PT ;  /* 0x0000000b0a0a8c10 */ /* 0x000fe4000affe4ff */
[----:B------:R-:W-:-:S04]  /*06c0*/  @!P0 LEA R14, P5, R11, UR20, 0x2 ;  /* 0x000000140b0e8c11 */ /* 0x000fc8000f8a10ff */
[----:B------:R-:W-:Y:S02]  /*06d0*/  @!P0 LEA.HI.X R15, R11, UR21, R10, 0x2, P5 ;  /* 0x000000150b0f8c11 */ /* 0x000fe4000a8f140a */
[----:B------:R-:W-:-:S03]  /*06e0*/  IADD3 R11, P5, PT, R22, UR5, RZ ;  /* 0x00000005160b7c10 */ /* 0x000fc6000ffbe0ff */
[----:B------:R0:W2:Y:S01]  /*06f0*/  @!P0 LDG.E R35, desc[UR14][R14.64] ;  /* 0x0000000e0e238981 */ /* 0x0000a2000c1e1900 */
[----:B------:R-:W-:Y:S02]  /*0700*/  IADD3.X R16, PT, PT, R24, UR11, RZ, P5, !PT ;  /* 0x0000000b18107c10 */ /* 0x000fe4000affe4ff */
[----:B------:R-:W-:-:S04]  /*0710*/  LEA R10, P5, R11, UR20, 0x2 ;  /* 0x000000140b0a7c11 */ /* 0x000fc8000f8a10ff */
[----:B------:R-:W-:Y:S02]  /*0720*/  LEA.HI.X R11, R11, UR21, R16, 0x2, P5 ;  /* 0x000000150b0b7c11 */ /* 0x000fe4000a8f1410 */
[----:B------:R-:W5:Y:S01]  /*0730*/  @!P6 LDG.E.U8 R16, desc[UR14][R2.64+-0x1] ;  /* 0xffffff0e0210e981 */ /* 0x000f62000c1e1100 */
[----:B------:R-:W-:-:S05]  /*0740*/  VOTEU.ALL UP0, P2 ;  /* 0x0000000000ff7886 */ /* 0x000fca0001000000 */
[----:B------:R-:W-:-:S04]  /*0750*/  @!UP0 UIMAD UR12, UR4, UR9, URZ ;  /* 0x00000009040c82a4 */ /* 0x000fc8000f8e02ff */
[----:B------:R-:W-:Y:S01]  /*0760*/  @!UP0 USHF.R.S32.HI UR13, URZ, 0x1f, UR12 ;  /* 0x0000001fff0d8899 */ /* 0x000fe2000801140c */
[----:B---3--:R-:W-:-:S04]  /*0770*/  @!P3 ISETP.NE.AND P5, PT, R17, RZ, PT ;  /* 0x000000ff1100b20c */ /* 0x008fc80003fa5270 */
[----:B------:R-:W-:Y:S02]  /*0780*/  P2R R42, PR, RZ, 0x20 ;  /* 0x00000020ff2a7803 */ /* 0x000fe40000000000 */
[----:B----4-:R-:W-:Y:S02]  /*0790*/  @!P4 ISETP.NE.AND P4, PT, R34, RZ, PT ;  /* 0x000000ff2200c20c */ /* 0x010fe40003f85270 */
[----:B------:R-:W-:Y:S02]  /*07a0*/  SHF.R.S32.HI R34, RZ, 0x1f, R21 ;  /* 0x0000001fff227819 */ /* 0x000fe40000011415 */
[----:B------:R-:W-:Y:S02]  /*07b0*/  P2R R36, PR, RZ, 0x10 ;  /* 0x00000010ff247803 */ /* 0x000fe40000000000 */
[----:B-----5:R-:W-:Y:S02]  /*07c0*/  @!P6 ISETP.NE.AND P6, PT, R16, RZ, PT ;  /* 0x000000ff1000e20c */ /* 0x020fe40003fc5270 */
[----:B------:R-:W0:Y:S02]  /*07d0*/  @!P2 LDC.64 R16, c[0x0][0x380] ;  /* 0x0000e000ff10ab82 */ /* 0x000e240000000a00 */
[----:B------:R-:W-:-:S02]  /*07e0*/  P2R R41, PR, RZ, 0x40 ;  /* 0x00000040ff297803 */ /* 0x000fc40000000000 */
[----:B------:R-:W-:-:S04]  /*07f0*/  @!P0 ISETP.NE.AND P4, PT, R12, RZ, PT ;  /* 0x000000ff0c00820c */ /* 0x000fc80003f85270 */
[----:B------:R-:W-:Y:S02]  /*0800*/  P2R R37, PR, RZ, 0x10 ;  /* 0x00000010ff257803 */ /* 0x000fe40000000000 */
[----:B0-----:R-:W-:-:S04]  /*0810*/  @!P2 IADD3 R14, P6, P5, R21, UR12, R16 ;  /* 0x0000000c150eac10 */ /* 0x001fc8000fdde010 */
[----:B------:R-:W-:Y:S02]  /*0820*/  @!P2 IADD3.X R15, PT, PT, R34, UR13, R17, P6, P5 ;  /* 0x0000000d220fac10 */ /* 0x000fe4000b7ea411 */
[----:B------:R-:W-:Y:S02]  /*0830*/  ISETP.NE.AND P6, PT, R30, RZ, PT ;  /* 0x000000ff1e00720c */ /* 0x000fe40003fc5270 */
[----:B--2---:R-:W-:Y:S02]  /*0840*/  @!P0 ISETP.GE.AND P4, PT, R35, 0x1, PT ;  /* 0x000000012300880c */ /* 0x004fe40003f86270 */
[----:B------:R-:W-:Y:S01]  /*0850*/  @!P2 IADD3 R13, P5, PT, R21, UR5, RZ ;  /* 0x00000005150dac10 */ /* 0x000fe2000ffbe0ff */
[----:B------:R-:W2:Y:S08]  /*0860*/  @!P2 LDG.E.U8 R15, desc[UR14][R14.64] ;  /* 0x0000000e0e0fa981 */ /* 0x000eb0000c1e1100 */
[----:B------:R-:W3:Y:S01]  /*0870*/  @!P6 LDG.E R35, desc[UR14][R8.64+-0x4] ;  /* 0xfffffc0e0823e981 */ /* 0x000ee2000c1e1900 */
[----:B------:R-:W-:-:S02]  /*0880*/  @!P2 IADD3.X R34, PT, PT, R34, UR11, RZ, P5, !PT ;  /* 0x0000000b2222ac10 */ /* 0x000fc4000affe4ff */
[----:B------:R-:W-:-:S04]  /*0890*/  @!P2 LEA R16, P5, R13, UR20, 0x2 ;  /* 0x000000140d10ac11 */ /* 0x000fc8000f8a10ff */
[----:B------:R-:W-:Y:S02]  /*08a0*/  @!P2 LEA.HI.X R17, R13, UR21, R34, 0x2, P5 ;  /* 0x000000150d11ac11 */ /* 0x000fe4000a8f1422 */
[----:B------:R-:W-:-:S03]  /*08b0*/  IADD3 R13, P5, PT, R26, UR5, RZ ;  /* 0x000000051a0d7c10 */ /* 0x000fc6000ffbe0ff */
[----:B------:R0:W4:Y:S01]  /*08c0*/  @!P2 LDG.E R34, desc[UR14][R16.64] ;  /* 0x0000000e1022a981 */ /* 0x000122000c1e1900 */
[----:B------:R-:W-:Y:S02]  /*08d0*/  IADD3.X R38, PT, PT, R27, UR11, RZ, P5, !PT ;  /* 0x0000000b1b267c10 */ /* 0x000fe4000affe4ff */
[----:B------:R-:W-:-:S04]  /*08e0*/  LEA R12, P5, R13, UR20, 0x2 ;  /* 0x000000140d0c7c11 */ /* 0x000fc8000f8a10ff */
[----:B------:R-:W-:Y:S02]  /*08f0*/  LEA.HI.X R13, R13, UR21, R38, 0x2, P5 ;  /* 0x000000150d0d7c11 */ /* 0x000fe4000a8f1426 */
[----:B------:R-:W-:Y:S01]  /*0900*/  P2R R38, PR, RZ, 0x1 ;  /* 0x00000001ff267803 */ /* 0x000fe20000000000 */
[----:B0-----:R-:W0:Y:S01]  /*0910*/  @!P1 LDC.64 R16, c[0x0][0x380] ;  /* 0x0000e000ff109b82 */ /* 0x001e220000000a00 */
[----:B------:R-:W-:Y:S02]  /*0920*/  ISETP.NE.AND P0, PT, R36, RZ, PT ;  /* 0x000000ff2400720c */ /* 0x000fe40003f05270 */
[----:B------:R-:W-:Y:S02]  /*0930*/  P2R R36, PR, RZ, 0x10 ;  /* 0x00000010ff247803 */ /* 0x000fe40000000000 */
[----:B------:R-:W-:Y:S02]  /*0940*/  P2R R39, PR, RZ, 0x1 ;  /* 0x00000001ff277803 */ /* 0x000fe40000000000 */
[----:B------:R-:W-:-:S13]  /*0950*/  ISETP.NE.AND P4, PT, R29, RZ, PT ;  /* 0x000000ff1d00720c */ /* 0x000fda0003f85270 */
[----:B------:R-:W5:Y:S01]  /*0960*/  @!P4 LDG.E R44, desc[UR14][R12.64+-0x4] ;  /* 0xfffffc0e0c2cc981 */ /* 0x000f62000c1e1900 */
[----:B---3--:R-:W-:-:S04]  /*0970*/  @!P6 ISETP.GT.AND P0, PT, R35, RZ, PT ;  /* 0x000000ff2300e20c */ /* 0x008fc80003f04270 */
[----:B------:R-:W-:Y:S02]  /*0980*/  P2R R40, PR, RZ, 0x1 ;  /* 0x00000001ff287803 */ /* 0x000fe40000000000 */
[----:B------:R-:W-:-:S04]  /*0990*/  ISETP.NE.AND P0, PT, R42, RZ, PT ;  /* 0x000000ff2a00720c */ /* 0x000fc80003f05270 */
[----:B------:R-:W-:Y:S02]  /*09a0*/  P2R R35, PR, RZ, 0x1 ;  /* 0x00000001ff237803 */ /* 0x000fe40000000000 */
[----:B------:R-:W-:Y:S02]  /*09b0*/  ISETP.NE.AND P0, PT, R41, RZ, PT ;  /* 0x000000ff2900720c */ /* 0x000fe40003f05270 */
[----:B------:R-:W3:Y:S01]  /*09c0*/  @!P3 LDG.E R41, desc[UR14][R10.64+-0x4] ;  /* 0xfffffc0e0a29b981 */ /* 0x000ee2000c1e1900 */
[----:B------:R-:W-:Y:S01]  /*09d0*/  VOTEU.ALL UP0, P1 ;  /* 0x0000000000ff7886 */ /* 0x000fe20000800000 */
[----:B--2---:R-:W-:-:S04]  /*09e0*/  @!P2 ISETP.NE.AND P5, PT, R15, RZ, PT ;  /* 0x000000ff0f00a20c */ /* 0x004fc80003fa5270 */
[----:B------:R-:W-:Y:S01]  /*09f0*/  @!UP0 UIMAD UR12, UR4, UR9, URZ ;  /* 0x00000009040c82a4 */ /* 0x000fe2000f8e02ff */
[----:B------:R-:W-:-:S03]  /*0a00*/  P2R R43, PR, RZ, 0x4 ;  /* 0x00000004ff2b7803 */ /* 0x000fc60000000000 */
[----:B------:R-:W-:Y:S01]  /*0a10*/  @!UP0 USHF.R.S32.HI UR13, URZ, 0x1f, UR12 ;  /* 0x0000001fff0d8899 */ /* 0x000fe2000801140c */
[----:B------:R-:W-:Y:S02]  /*0a20*/  SHF.R.S32.HI R14, RZ, 0x1f, R25 ;  /* 0x0000001fff0e7819 */ /* 0x000fe40000011419 */
[----:B---3--:R-:W-:Y:S02]  /*0a30*/  @!P3 ISETP.GE.AND P3, PT, R41, 0x1, PT ;  /* 0x000000012900b80c */ /* 0x008fe40003f66270 */
[----:B------:R-:W-:Y:S02]  /*0a40*/  P2R R41, PR, RZ, 0x20 ;  /* 0x00000020ff297803 */ /* 0x000fe40000000000 */
[----:B-----5:R-:W-:Y:S02]  /*0a50*/  @!P4 ISETP.GE.AND P5, PT, R44, 0x1, PT ;  /* 0x000000012c00c80c */ /* 0x020fe40003fa6270 */
[----:B------:R-:W-:Y:S02]  /*0a60*/  P2R R42, PR, RZ, 0x8 ;  /* 0x00000008ff2a7803 */ /* 0x000fe40000000000 */
[----:B----4-:R-:W-:-:S02]  /*0a70*/  @!P2 ISETP.GE.AND P3, PT, R34, 0x1, PT ;  /* 0x000000012200a80c */ /* 0x010fc40003f66270 */
[----:B------:R-:W-:Y:S02]  /*0a80*/  ISETP.NE.AND P2, PT, R37, RZ, PT ;  /* 0x000000ff2500720c */ /* 0x000fe40003f45270 */
[----:B------:R-:W-:Y:S02]  /*0a90*/  P2R R37, PR, RZ, 0x20 ;  /* 0x00000020ff257803 */ /* 0x000fe40000000000 */
[----:B0-----:R-:W-:-:S04]  /*0aa0*/  @!P1 IADD3 R16, P6, P5, R25, UR12, R16 ;  /* 0x0000000c19109c10 */ /* 0x001fc8000fdde010 */
[----:B------:R-:W-:-:S05]  /*0ab0*/  @!P1 IADD3.X R17, PT, PT, R14, UR13, R17, P6, P5 ;  /* 0x0000000d0e119c10 */ /* 0x000fca000b7ea411 */
[----:B------:R-:W2:Y:S01]  /*0ac0*/  @!P1 LDG.E.U8 R16, desc[UR14][R16.64] ;  /* 0x0000000e10109981 */ /* 0x000ea2000c1e1100 */
[----:B------:R-:W-:Y:S02]  /*0ad0*/  P2R R15, PR, RZ, 0x8 ;  /* 0x00000008ff0f7803 */ /* 0x000fe40000000000 */
[----:B------:R-:W-:Y:S02]  /*0ae0*/  ISETP.NE.AND P3, PT, R30, RZ, PT ;  /* 0x000000ff1e00720c */ /* 0x000fe40003f65270 */
[----:B------:R-:W-:Y:S01]  /*0af0*/  ISETP.NE.AND P6, PT, R28, RZ, PT ;  /* 0x000000ff1c00720c */ /* 0x000fe20003fc5270 */
[----:B------:R-:W-:-:S10]  /*0b00*/  IMAD.MOV.U32 R34, RZ, RZ, RZ ;  /* 0x000000ffff227224 */ /* 0x000fd400078e00ff */
[----:B------:R-:W-:Y:S02]  /*0b10*/  @!P3 SEL R34, RZ, 0x1, !P0 ;  /* 0x00000001ff22b807 */ /* 0x000fe40004000000 */
[----:B------:R-:W-:-:S04]  /*0b20*/  ISETP.NE.AND P0, PT, R35, RZ, PT ;  /* 0x000000ff2300720c */ /* 0x000fc80003f05270 */
[----:B------:R-:W-:Y:S02]  /*0b30*/  @!P6 SEL R34, R34, 0x1, !P0 ;  /* 0x000000012222e807 */ /* 0x000fe40004000000 */
[----:B------:R-:W-:Y:S01]  /*0b40*/  ISETP.NE.AND P0, PT, R40, RZ, PT ;  /* 0x000000ff2800720c */ /* 0x000fe20003f05270 */
[----:B------:R-:W-:-:S03]  /*0b50*/  IMAD.MOV.U32 R35, RZ, RZ, RZ ;  /* 0x000000ffff237224 */ /* 0x000fc600078e00ff */
[----:B------:R-:W-:Y:S02]  /*0b60*/  @!P3 SEL R35, RZ, 0x1, !P0 ;  /* 0x00000001ff23b807 */ /* 0x000fe40004000000 */
[----:B------:R-:W-:-:S04]  /*0b70*/  ISETP.NE.AND P0, PT, R39, RZ, PT ;  /* 0x000000ff2700720c */ /* 0x000fc80003f05270 */
[----:B------:R-:W-:Y:S02]  /*0b80*/  @!P4 SEL R34, R34, 0x1, !P0 ;  /* 0x000000012222c807 */ /* 0x000fe40004000000 */
[----:B------:R-:W-:Y:S02]  /*0b90*/  ISETP.NE.AND P0, PT, R38, RZ, PT ;  /* 0x000000ff2600720c */ /* 0x000fe40003f05270 */
[----:B------:R-:W-:Y:S02]  /*0ba0*/  ISETP.NE.AND P5, PT, R42, RZ, PT ;  /* 0x000000ff2a00720c */ /* 0x000fe40003fa5270 */
[----:B------:R-:W-:Y:S02]  /*0bb0*/  ISETP.NE.AND P3, PT, R15, RZ, PT ;  /* 0x000000ff0f00720c */ /* 0x000fe40003f65270 */
[----:B------:R-:W-:Y:S02]  /*0bc0*/  @!P6 SEL R35, R35, 0x1, !P5 ;  /* 0x000000012323e807 */ /* 0x000fe40006800000 */
[----:B------:R-:W-:-:S04]  /*0bd0*/  @!P1 IADD3 R15, P5, PT, R25, UR5, RZ ;  /* 0x00000005190f9c10 */ /* 0x000fc8000ffbe0ff */
[----:B------:R-:W-:Y:S02]  /*0be0*/  @!P1 IADD3.X R38, PT, PT, R14, UR11, RZ, P5, !PT ;  /* 0x0000000b0e269c10 */ /* 0x000fe4000affe4ff */
[----:B------:R-:W-:Y:S02]  /*0bf0*/  ISETP.NE.AND P5, PT, R37, RZ, PT ;  /* 0x000000ff2500720c */ /* 0x000fe40003fa5270 */
[----:B------:R-:W-:Y:S02]  /*0c00*/  @!P0 SEL R34, R34, 0x1, !P2 ;  /* 0x0000000122228807 */ /* 0x000fe40005000000 */
[----:B------:R-:W-:Y:S02]  /*0c10*/  ISETP.NE.AND P2, PT, R43, RZ, PT ;  /* 0x000000ff2b00720c */ /* 0x000fe40003f45270 */
[----:B------:R-:W-:Y:S02]  /*0c20*/  @!P4 SEL R35, R35, 0x1, !P5 ;  /* 0x000000012323c807 */ /* 0x000fe40006800000 */
[----:B------:R-:W-:-:S04]  /*0c30*/  @!P1 LEA R14, P5, R15, UR20, 0x2 ;  /* 0x000000140f0e9c11 */ /* 0x000fc8000f8a10ff */
[----:B------:R-:W-:Y:S02]  /*0c40*/  @!P1 LEA.HI.X R15, R15, UR21, R38, 0x2, P5 ;  /* 0x000000150f0f9c11 */ /* 0x000fe4000a8f1426 */
[----:B------:R-:W-:-:S03]  /*0c50*/  ISETP.NE.AND P5, PT, R41, RZ, PT ;  /* 0x000000ff2900720c */ /* 0x000fc60003fa5270 */
[----:B------:R-:W3:Y:S01]  /*0c60*/  @!P1 LDG.E R14, desc[UR14][R14.64] ;  /* 0x0000000e0e0e9981 */ /* 0x000ee2000c1e1900 */
[----:B------:R-:W-:Y:S02]  /*0c70*/  @!P2 SEL R34, R34, 0x1, !P5 ;  /* 0x000000012222a807 */ /* 0x000fe40006800000 */
[----:B--2---:R-:W-:-:S04]  /*0c80*/  @!P1 ISETP.NE.AND P6, PT, R16, RZ, PT ;  /* 0x000000ff1000920c */ /* 0x004fc80003fc5270 */
[----:B------:R-:W-:Y:S02]  /*0c90*/  @!P1 SEL R34, R34, 0x1, !P6 ;  /* 0x0000000122229807 */ /* 0x000fe40007000000 */
[----:B------:R-:W-:-:S13]  /*0ca0*/  ISETP.NE.AND P6, PT, R31, RZ, PT ;  /* 0x000000ff1f00720c */ /* 0x000fda0003fc5270 */
[----:B------:R-:W2:Y:S01]  /*0cb0*/  @!P6 LDG.E.U8 R16, desc[UR14][R2.64+0x1] ;  /* 0x0000010e0210e981 */ /* 0x000ea2000c1e1100 */
[----:B------:R-:W-:-:S03]  /*0cc0*/  ISETP.NE.AND P4, PT, R36, RZ, PT ;  /* 0x000000ff2400720c */ /* 0x000fc60003f85270 */
[----:B------:R-:W4:Y:S01]  /*0cd0*/  @!P6 LDG.E R8, desc[UR14][R8.64+0x4] ;  /* 0x0000040e0808e981 */ /* 0x000f22000c1e1900 */
[----:B------:R-:W-:Y:S02]  /*0ce0*/  @!P0 SEL R35, R35, 0x1, !P4 ;  /* 0x0000000123238807 */ /* 0x000fe40006000000 */
[----:B------:R-:W-:Y:S02]  /*0cf0*/  ISETP.NE.AND P4, PT, R33, RZ, PT ;  /* 0x000000ff2100720c */ /* 0x000fe40003f85270 */
[----:B------:R-:W-:Y:S02]  /*0d00*/  @!P2 SEL R35, R35, 0x1, !P3 ;  /* 0x000000012323a807 */ /* 0x000fe40005800000 */
[----:B------:R-:W-:-:S09]  /*0d10*/  ISETP.NE.AND P3, PT, R32, RZ, PT ;  /* 0x000000ff2000720c */ /* 0x000fd20003f65270 */
[----:B------:R-:W5:Y:S04]  /*0d20*/  @!P4 LDG.E R10, desc[UR14][R10.64+0x4] ;  /* 0x0000040e0a0ac981 */ /* 0x000f68000c1e1900 */
[----:B------:R-:W5:Y:S01]  /*0d30*/  @!P3 LDG.E R12, desc[UR14][R12.64+0x4] ;  /* 0x0000040e0c0cb981 */ /* 0x000f62000c1e1900 */
[----:B--2---:R-:W-:-:S03]  /*0d40*/  @!P6 ISETP.NE.AND P5, PT, R16, RZ, PT ;  /* 0x000000ff1000e20c */ /* 0x004fc60003fa5270 */
[----:B------:R-:W2:Y:S01]  /*0d50*/  @!P4 LDG.E.U8 R16, desc[UR14][R4.64+0x1] ;  /* 0x0000010e0410c981 */ /* 0x000ea2000c1e1100 */
[----:B------:R-:W-:Y:S02]  /*0d60*/  @!P6 SEL R34, R34, 0x1, !P5 ;  /* 0x000000012222e807 */ /* 0x000fe40006800000 */
[----:B---3--:R-:W-:Y:S02]  /*0d70*/  @!P1 ISETP.GE.AND P5, PT, R14, 0x1, PT ;  /* 0x000000010e00980c */ /* 0x008fe40003fa6270 */
[----:B------:R-:W3:Y:S02]  /*0d80*/  @!P3 LDG.E.U8 R14, desc[UR14][R6.64+0x1] ;  /* 0x0000010e060eb981 */ /* 0x000ee4000c1e1100 */
[----:B------:R-:W-:Y:S01]  /*0d90*/  @!P1 SEL R35, R35, 0x1, !P5 ;  /* 0x0000000123239807 */ /* 0x000fe20006800000 */
[----:B------:R-:W-:Y:S04]  /*0da0*/  BSSY.RECONVERGENT B0, `(.L_x_469) ;  /* 0x0000022000007945 */ /* 0x000fe80003800200 */
[----:B------:R-:W-:Y:S01]  /*0db0*/  BSSY.RELIABLE B1, `(.L_x_470) ;  /* 0x000001b000017945 */ /* 0x000fe20003800100 */
[----:B--2---:R-:W-:-:S04]  /*0dc0*/  @!P4 ISETP.NE.AND P5, PT, R16, RZ, PT ;  /* 0x000000ff1000c20c */ /* 0x004fc80003fa5270 */
[----:B------:R-:W-:Y:S02]  /*0dd0*/  @!P4 SEL R34, R34, 0x1, !P5 ;  /* 0x000000012222c807 */ /* 0x000fe40006800000 */
[----:B----4-:R-:W-:-:S04]  /*0de0*/  @!P6 ISETP.GE.AND P5, PT, R8, 0x1, PT ;  /* 0x000000010800e80c */ /* 0x010fc80003fa6270 */
[----:B------:R-:W-:Y:S02]  /*0df0*/  @!P6 SEL R35, R35, 0x1, !P5 ;  /* 0x000000012323e807 */ /* 0x000fe40006800000 */
[----:B---3--:R-:W-:-:S04]  /*0e00*/  @!P3 ISETP.NE.AND P5, PT, R14, RZ, PT ;  /* 0x000000ff0e00b20c */ /* 0x008fc80003fa5270 */
[----:B------:R-:W-:Y:S02]  /*0e10*/  @!P3 SEL R34, R34, 0x1, !P5 ;  /* 0x000000012222b807 */ /* 0x000fe40006800000 */
[----:B-----5:R-:W-:-:S04]  /*0e20*/  @!P4 ISETP.GE.AND P5, PT, R10, 0x1, PT ;  /* 0x000000010a00c80c */ /* 0x020fc80003fa6270 */
[----:B------:R-:W-:Y:S02]  /*0e30*/  @!P4 SEL R35, R35, 0x1, !P5 ;  /* 0x000000012323c807 */ /* 0x000fe40006800000 */
[----:B------:R-:W-:-:S04]  /*0e40*/  @!P3 ISETP.GE.AND P5, PT, R12, 0x1, PT ;  /* 0x000000010c00b80c */ /* 0x000fc80003fa6270 */
[----:B------:R-:W-:Y:S02]  /*0e50*/  @!P3 SEL R35, R35, 0x1, !P5 ;  /* 0x000000012323b807 */ /* 0x000fe40006800000 */
[----:B------:R-:W-:Y:S02]  /*0e60*/  ISETP.NE.AND P5, PT, R34, RZ, PT ;  /* 0x000000ff2200720c */ /* 0x000fe40003fa5270 */
[----:B------:R-:W-:-:S13]  /*0e70*/  ISETP.NE.AND P6, PT, R35, RZ, PT ;  /* 0x000000ff2300720c */ /* 0x000fda0003fc5270 */
[----:B------:R-:W-:Y:S05]  /*0e80*/  @P6 BRA P5, `(.L_x_471) ;  /* 0x0000000000106947 */ /* 0x000fea0002800000 */
[----:B------:R-:W-:-:S13]  /*0e90*/  LOP3.LUT P5, RZ, R34, R35, RZ, 0xfc, !PT ;  /* 0x0000002322ff7212 */ /* 0x000fda00078afcff */
[----:B------:R-:W-:Y:S05]  /*0ea0*/  @!P5 BREAK.RELIABLE B1 ;  /* 0x000000000001d942 */ /* 0x000fea0003800100 */
[----:B------:R-:W-:Y:S05]  /*0eb0*/  @P5 BRA `(.L_x_472) ;  /* 0x0000000000285947 */ /* 0x000fea0003800000 */
[----:B------:R-:W-:Y:S05]  /*0ec0*/  BRA `(.L_x_473) ;  /* 0x00000000003c7947 */ /* 0x000fea0003800000 */
.L_x_471:
[----:B------:R-:W0:Y:S01]  /*0ed0*/  S2R R10, SR_LANEID ;  /* 0x00000000000a7919 */ /* 0x000e220000000000 */
[----:B------:R-:W-:Y:S01]  /*0ee0*/  VOTEU.ANY UR11, UPT, PT ;  /* 0x00000000000b7886 */ /* 0x000fe200038e0100 */
[----:B------:R-:W-:Y:S01]  /*0ef0*/  UIMAD.WIDE.U32 UR12, UR10, 0x4, UR22 ;  /* 0x000000040a0c78a5 */ /* 0x000fe2000f8e0016 */
[----:B------:R-:W1:Y:S01]  /*0f00*/  POPC R11, UR11 ;  /* 0x0000000b000b7d09 */ /* 0x000e620008000000 */
[----:B------:R-:W-:-:S04]  /*0f10*/  UFLO.U32 UR16, UR11 ;  /* 0x0000000b001072bd */ /* 0x000fc800080e0000 */
[----:B------:R-:W-:Y:S02]  /*0f20*/  IMAD.U32 R8, RZ, RZ, UR12 ;  /* 0x0000000cff087e24 */ /* 0x000fe4000f8e00ff */
[----:B------:R-:W-:Y:S01]  /*0f30*/  IMAD.U32 R9, RZ, RZ, UR13 ;  /* 0x0000000dff097e24 */ /* 0x000fe2000f8e00ff */
[----:B0-----:R-:W-:-:S13]  /*0f40*/  ISETP.EQ.U32.AND P5, PT, R10, UR16, PT ;  /* 0x000000100a007c0c */ /* 0x001fda000bfa2070 */
[----:B-1----:R0:W-:Y:S02]  /*0f50*/  @P5 REDG.E.ADD.STRONG.GPU desc[UR14][R8.64], R11 ;  /* 0x0000000b0800598e */ /* 0x0021e4000c12e10e */
.L_x_472:
[----:B------:R-:W-:Y:S05]  /*0f60*/  BSYNC.RELIABLE B1 ;  /* 0x0000000000017941 */ /* 0x000fea0003800100 */
.L_x_470:
[----:B------:R-:W-:Y:S01]  /*0f70*/  UIMAD.WIDE.U32 UR12, UR10, 0x4, UR24 ;  /* 0x000000040a0c78a5 */ /* 0x000fe2000f8e0018 */
[----:B0-----:R-:W-:-:S05]  /*0f80*/  IMAD.MOV.U32 R11, RZ, RZ, 0x1 ;  /* 0x00000001ff0b7424 */ /* 0x001fca00078e00ff */
[----:B------:R-:W-:Y:S02]  /*0f90*/  IMAD.U32 R8, RZ, RZ, UR12 ;  /* 0x0000000cff087e24 */ /* 0x000fe4000f8e00ff */
[----:B------:R-:W-:-:S05]  /*0fa0*/  IMAD.U32 R9, RZ, RZ, UR13 ;  /* 0x0000000dff097e24 */ /* 0x000fca000f8e00ff */
[----:B------:R0:W-:Y:S02]  /*0fb0*/  REDG.E.ADD.STRONG.GPU desc[UR14][R8.64], R11 ;  /* 0x0000000b0800798e */ /* 0x0001e4000c12e10e */
.L_x_473:
[----:B------:R-:W-:Y:S05]  /*0fc0*/  BSYNC.RECONVERGENT B0 ;  /* 0x0000000000007941 */ /* 0x000fea0003800200 */
.L_x_469:
[----:B------:R-:W-:Y:S02]  /*0fd0*/  UIADD3 UR18, UP0, UPT, UR18, 0x4, URZ ;  /* 0x0000000412127890 */ /* 0x000fe4000ff1e0ff */
[----:B------:R-:W-:Y:S02]  /*0fe0*/  UIADD3 UR8, UPT, UPT, UR8, 0x1, URZ ;  /* 0x0000000108087890 */ /* 0x000fe4000fffe0ff */
[----:B------:R-:W-:Y:S02]  /*0ff0*/  UIADD3.X UR19, UPT, UPT, URZ, UR19, URZ, UP0, !UPT ;  /* 0x00000013ff137290 */ /* 0x000fe400087fe4ff */
[----:B------:R-:W-:Y:S02]  /*1000*/  UISETP.NE.AND UP0, UPT, UR8, URZ, UPT ;  /* 0x000000ff0800728c */ /* 0x000fe4000bf05270 */
[----:B------:R-:W-:Y:S02]  /*1010*/  UIADD3 UR10, UPT, UPT, UR10, 0x1, URZ ;  /* 0x000000010a0a7890 */ /* 0x000fe4000fffe0ff */
[----:B------:R-:W-:-:S05]  /*1020*/  UIADD3 UR5, UPT, UPT, UR5, UR9, URZ ;  /* 0x0000000905057290 */ /* 0x000fca000fffe0ff */
[----:B------:R-:W-:Y:S07]  /*1030*/  BRA.U UP0, `(.L_x_474) ;  /* 0xfffffff500247547 */ /* 0x000fee000b83ffff */
[----:B------:R-:W1:Y:S01]  /*1040*/  LDCU UR5, c[0x0][0x388] ;  /* 0x00007100ff0577ac */ /* 0x000e620008000800 */
[----:B------:R-:W-:-:S04]  /*1050*/  UIADD3 UR4, UPT, UPT, UR4, 0x1, URZ ;  /* 0x0000000104047890 */ /* 0x000fc8000fffe0ff */
[----:B-1----:R-:W-:-:S09]  /*1060*/  UISETP.NE.AND UP0, UPT, UR4, UR5, UPT ;  /* 0x000000050400728c */ /* 0x002fd2000bf05270 */
[----:B------:R-:W-:Y:S05]  /*1070*/  BRA.U UP0, `(.L_x_475) ;  /* 0xfffffff1009c7547 */ /* 0x000fea000b83ffff */
[----:B--2---:R-:W-:Y:S05]  /*1080*/  EXIT ;  /* 0x000000000000794d */ /* 0x004fea0003800000 */
.L_x_476:
        /* <DEDUP_REMOVED lines=15> */
.L_x_764:


//--------------------- .text._Z28getProjectInstanceListKernelyiPfPiiiii --------------------------
	.section	.text._Z28getProjectInstanceListKernelyiPfPiiiii,"ax",@progbits
	.align	128
        .global         _Z28getProjectInstanceListKernelyiPfPiiiii
        .type           _Z28getProjectInstanceListKernelyiPfPiiiii,@function
        .size           _Z28getProjectInstanceListKernelyiPfPiiiii,(.L_x_765 - _Z28getProjectInstanceListKernelyiPfPiiiii)
        .other          _Z28getProjectInstanceListKernelyiPfPiiiii,@"STO_CUDA_ENTRY STV_DEFAULT"
_Z28getProjectInstanceListKernelyiPfPiiiii:
.text._Z28getProjectInstanceListKernelyiPfPiiiii:
[----:B------:R-:W-:Y:S08]  /*0000*/  LDC R1, c[0x0][0x37c] ;  /* 0x0000df00ff017b82 */ /* 0x000ff00000000800 */
[----:B------:R-:W0:Y:S01]  /*0010*/  S2UR UR6, SR_CTAID.Y ;  /* 0x00000000000679c3 */ /* 0x000e220000002600 */
[----:B------:R-:W1:Y:S01]  /*0020*/  S2R R0, SR_TID.X ;  /* 0x0000000000007919 */ /* 0x000e620000002100 */
[----:B------:R-:W-:Y:S01]  /*0030*/  HFMA2 R4, -RZ, RZ, -3, 0 ;  /* 0xc2000000ff047431 */ /* 0x000fe200000001ff */
[----:B------:R-:W2:Y:S05]  /*0040*/  S2R R12, SR_TID.Y ;  /* 0x00000000000c7919 */ /* 0x000eaa0000002200 */
[----:B------:R-:W1:Y:S01]  /*0050*/  LDC R11, c[0x0][0x360] ;  /* 0x0000d800ff0b7b82 */ /* 0x000e620000000800 */
[----:B------:R-:W0:Y:S07]  /*0060*/  LDCU UR4, c[0x0][0x364] ;  /* 0x00006c80ff0477ac */ /* 0x000e2e0008000800 */
[----:B------:R-:W1:Y:S01]  /*0070*/  S2UR UR5, SR_CTAID.X ;  /* 0x00000000000579c3 */ /* 0x000e620000002500 */
[----:B0-----:R-:W-:Y:S01]  /*0080*/  UIMAD UR6, UR6, UR4, URZ ;  /* 0x00000004060672a4 */ /* 0x001fe2000f8e02ff */
[----:B------:R-:W0:Y:S05]  /*0090*/  LDCU UR4, c[0x0][0x380] ;  /* 0x00007000ff0477ac */ /* 0x000e2a0008000800 */
[----:B--2---:R-:W-:Y:S01]  /*00a0*/  IADD3 R10, PT, PT, R12, UR6, RZ ;  /* 0x000000060c0a7c10 */ /* 0x004fe2000fffe0ff */
[----:B-1----:R-:W-:-:S03]  /*00b0*/  IMAD R11, R11, UR5, R0 ;  /* 0x000000050b0b7c24 */ /* 0x002fc6000f8e0200 */
[----:B------:R-:W-:Y:S01]  /*00c0*/  I2FP.F32.U32 R3, R10 ;  /* 0x0000000a00037245 */ /* 0x000fe20000201000 */
[----:B------:R-:W-:Y:S01]  /*00d0*/  UMOV UR5, URZ ;  /* 0x000000ff00057c82 */ /* 0x000fe20008000000 */
[----:B------:R-:W-:-:S04]  /*00e0*/  I2FP.F32.S32 R2, R11 ;  /* 0x0000000b00027245 */ /* 0x000fc80000201400 */
[----:B0-----:R0:W5:Y:S01]  /*00f0*/  TEX.LL RZ, R4, R2, R4, UR4, 2D, 0x1 ;  /* 0x28ff040402047f60 */ /* 0x00116200089e01ff */
[----:B------:R-:W1:Y:S02]  /*0100*/  LDC.64 R6, c[0x0][0x3a8] ;  /* 0x0000ea00ff067b82 */ /* 0x000e640000000a00 */
[----:B-1----:R-:W-:-:S05]  /*0110*/  IMAD.IADD R0, R6, 0x1, -R7 ;  /* 0x0000000106007824 */ /* 0x002fca00078e0a07 */
[----:B------:R-:W-:-:S13]  /*0120*/  ISETP.GE.AND P0, PT, R0, 0x1, PT ;  /* 0x000000010000780c */ /* 0x000fda0003f06270 */
[----:B0----5:R-:W-:Y:S05]  /*0130*/  @!P0 EXIT ;  /* 0x000000000000894d */ /* 0x021fea0003800000 */
[----:B------:R-:W0:Y:S01]  /*0140*/  LDC.64 R8, c[0x0][0x3a0] ;  /* 0x0000e800ff087b82 */ /* 0x000e220000000a00 */
[----:B------:R-:W1:Y:S01]  /*0150*/  LDCU UR4, c[0x0][0x388] ;  /* 0x00007100ff0477ac */ /* 0x000e620008000800 */
[----:B------:R-:W-:Y:S02]  /*0160*/  IADD3 R3, PT, PT, -R6, R7, RZ ;  /* 0x0000000706037210 */ /* 0x000fe40007ffe1ff */
[----:B------:R-:W-:Y:S01]  /*0170*/  LOP3.LUT R2, R0, 0x3, RZ, 0xc0, !PT ;  /* 0x0000000300027812 */ /* 0x000fe200078ec0ff */
[----:B------:R-:W2:Y:S01]  /*0180*/  LDCU.64 UR8, c[0x0][0x358] ;  /* 0x00006b00ff0877ac */ /* 0x000ea20008000a00 */
[----:B------:R-:W-:Y:S01]  /*0190*/  ISETP.GT.U32.AND P2, PT, R3, -0x4, PT ;  /* 0xfffffffc0300780c */ /* 0x000fe20003f44070 */
[----:B-----5:R-:W-:Y:S01]  /*01a0*/  IMAD R3, R4, R6, R7 ;  /* 0x0000000604037224 */ /* 0x020fe200078e0207 */
[----:B------:R-:W-:Y:S02]  /*01b0*/  ISETP.NE.AND P1, PT, R2, RZ, PT ;  /* 0x000000ff0200720c */ /* 0x000fe40003f25270 */
[----:B-1----:R-:W-:-:S04]  /*01c0*/  ISETP.GE.AND P0, PT, R4, UR4, PT ;  /* 0x0000000404007c0c */ /* 0x002fc8000bf06270 */
[----:B------:R-:W-:Y:S01]  /*01d0*/  ISETP.GT.AND P0, PT, R4, RZ, !P0 ;  /* 0x000000ff0400720c */ /* 0x000fe20004704270 */
[----:B------:R-:W-:Y:S02]  /*01e0*/  IMAD.MOV.U32 R4, RZ, RZ, RZ ;  /* 0x000000ffff047224 */ /* 0x000fe400078e00ff */
[----:B0-----:R-:W-:Y:S02]  /*01f0*/  IMAD R5, R10, R8, R11 ;  /* 0x000000080a057224 */ /* 0x001fe400078e020b */
[----:B------:R-:W-:Y:S01]  /*0200*/  IMAD R6, R8, R9, RZ ;  /* 0x0000000908067224 */ /* 0x000fe200078e02ff */
[----:B--2---:R-:W-:Y:S07]  /*0210*/  @P2 BRA `(.L_x_477) ;  /* 0x0000000400442947 */ /* 0x004fee0003800000 */
[C---:B------:R-:W-:Y:S01]  /*0220*/  IMAD R27, R9.reuse, 0x7, R10 ;  /* 0x00000007091b7824 */ /* 0x040fe200078e020a */
[C---:B------:R-:W-:Y:S01]  /*0230*/  IADD3 R12, PT, PT, R9.reuse, UR6, R12 ;  /* 0x00000006090c7c10 */ /* 0x040fe2000fffe00c */
[C-C-:B------:R-:W-:Y:S01]  /*0240*/  IMAD R7, R9.reuse, 0x5, R10.reuse ;  /* 0x0000000509077824 */ /* 0x140fe200078e020a */
[----:B------:R-:W-:Y:S01]  /*0250*/  LOP3.LUT R4, R0, 0x7ffffffc, RZ, 0xc0, !PT ;  /* 0x7ffffffc00047812 */ /* 0x000fe200078ec0ff */
[----:B------:R-:W-:Y:S01]  /*0260*/  IMAD R10, R9, 0x3, R10 ;  /* 0x00000003090a7824 */ /* 0x000fe200078e020a */
[----:B------:R-:W0:Y:S01]  /*0270*/  LDCU.64 UR10, c[0x0][0x390] ;  /* 0x00007200ff0a77ac */ /* 0x000e220008000a00 */
[-CC-:B------:R-:W-:Y:S02]  /*0280*/  IMAD R27, R27, R8.reuse, R11.reuse ;  /* 0x000000081b1b7224 */ /* 0x180fe400078e020b */
[-CC-:B------:R-:W-:Y:S01]  /*0290*/  IMAD R7, R7, R8.reuse, R11.reuse ;  /* 0x0000000807077224 */ /* 0x180fe200078e020b */
[----:B------:R-:W-:Y:S01]  /*02a0*/  UMOV UR4, URZ ;  /* 0x000000ff00047c82 */ /* 0x000fe20008000000 */
[-CC-:B------:R-:W-:Y:S01]  /*02b0*/  IMAD R9, R10, R8.reuse, R11.reuse ;  /* 0x000000080a097224 */ /* 0x180fe200078e020b */
[----:B------:R-:W-:Y:S01]  /*02c0*/  IADD3 R10, PT, PT, -R4, RZ, RZ ;  /* 0x000000ff040a7210 */ /* 0x000fe20007ffe1ff */
[----:B------:R-:W-:Y:S01]  /*02d0*/  IMAD R11, R12, R8, R11 ;  /* 0x000000080c0b7224 */ /* 0x000fe200078e020b */
[----:B------:R-:W-:Y:S01]  /*02e0*/  MOV R8, R3 ;  /* 0x0000000300087202 */ /* 0x000fe20000000f00 */
[----:B------:R-:W-:-:S07]  /*02f0*/  IMAD.MOV.U32 R25, RZ, RZ, R5 ;  /* 0x000000ffff197224 */ /* 0x000fce00078e0005 */
.L_x_478:
[----:B-1----:R-:W1:Y:S08]  /*0300*/  LDC.64 R18, c[0x0][0x390] ;  /* 0x0000e400ff127b82 */ /* 0x002e700000000a00 */
[----:B------:R-:W2:Y:S01]  /*0310*/  LDC.64 R14, c[0x0][0x398] ;  /* 0x0000e600ff0e7b82 */ /* 0x000ea20000000a00 */
[----:B-1----:R-:W-:-:S06]  /*0320*/  @P0 IMAD.WIDE R18, R8, 0x4, R18 ;  /* 0x0000000408120825 */ /* 0x002fcc00078e0212 */
[----:B------:R-:W3:Y:S01]  /*0330*/  @P0 LDG.E R18, desc[UR8][R18.64] ;  /* 0x0000000812120981 */ /* 0x000ee2000c1e1900 */
[----:B------:R-:W-:Y:S01]  /*0340*/  USHF.R.S32.HI UR5, URZ, 0x1f, UR4 ;  /* 0x0000001fff057899 */ /* 0x000fe20008011404 */
[----:B--2---:R-:W-:Y:S01]  /*0350*/  @P0 IMAD.WIDE R16, R25, 0x4, R14 ;  /* 0x0000000419100825 */ /* 0x004fe200078e020e */
[C---:B------:R-:W-:Y:S01]  /*0360*/  IADD3 R13, P2, PT, R3.reuse, UR4, RZ ;  /* 0x00000004030d7c10 */ /* 0x040fe2000ff5e0ff */
[----:B------:R-:W1:Y:S02]  /*0370*/  @!P0 LDC.64 R14, c[0x0][0x398] ;  /* 0x0000e600ff0e8b82 */ /* 0x000e640000000a00 */
[----:B------:R-:W-:Y:S01]  /*0380*/  @!P0 IMAD.MOV.U32 R28, RZ, RZ, -0x1 ;  /* 0xffffffffff1c8424 */ /* 0x000fe200078e00ff */
[----:B------:R-:W-:Y:S01]  /*0390*/  LEA.HI.X.SX32 R26, R3, UR5, 0x1, P2 ;  /* 0x00000005031a7c11 */ /* 0x000fe200090f0eff */
[----:B------:R-:W-:Y:S02]  /*03a0*/  @!P0 IMAD.MOV.U32 R19, RZ, RZ, -0x1 ;  /* 0xffffffffff138424 */ /* 0x000fe400078e00ff */
[----:B-1----:R-:W-:-:S04]  /*03b0*/  IMAD.WIDE R20, R11, 0x4, R14 ;  /* 0x000000040b147825 */ /* 0x002fc800078e020e */
[----:B------:R-:W-:Y:S01]  /*03c0*/  @!P0 IMAD.WIDE R22, R25, 0x4, R14 ;  /* 0x0000000419168825 */ /* 0x000fe200078e020e */
[----:B---3--:R-:W1:Y:S02]  /*03d0*/  @P0 F2I.TRUNC.NTZ R12, R18 ;  /* 0x00000012000c0305 */ /* 0x008e64000020f100 */
[----:B-1----:R-:W-:Y:S02]  /*03e0*/  @P0 SHF.R.S32.HI R29, RZ, 0x10, R12 ;  /* 0x00000010ff1d0819 */ /* 0x002fe4000001140c */
[----:B------:R-:W-:Y:S02]  /*03f0*/  @P0 PRMT R24, R12, 0x9910, RZ ;  /* 0x000099100c180816 */ /* 0x000fe400000000ff */
[C---:B0-----:R-:W-:Y:S01]  /*0400*/  LEA R12, P2, R13.reuse, UR10, 0x2 ;  /* 0x0000000a0d0c7c11 */ /* 0x041fe2000f8410ff */
[----:B------:R0:W-:Y:S01]  /*0410*/  @P0 STG.E desc[UR8][R16.64], R29 ;  /* 0x0000001d10000986 */ /* 0x0001e2000c101908 */
[----:B------:R-:W-:Y:S02]  /*0420*/  @!P0 MOV R24, 0xffffffff ;  /* 0xffffffff00188802 */ /* 0x000fe40000000f00 */
[----:B------:R-:W-:Y:S01]  /*0430*/  LEA.HI.X R13, R13, UR11, R26, 0x2, P2 ;  /* 0x0000000b0d0d7c11 */ /* 0x000fe200090f141a */
[----:B------:R1:W-:Y:S04]  /*0440*/  @!P0 STG.E desc[UR8][R22.64], R28 ;  /* 0x0000001c16008986 */ /* 0x0003e8000c101908 */
[----:B------:R-:W-:Y:S01]  /*0450*/  STG.E desc[UR8][R20.64], R24 ;  /* 0x0000001814007986 */ /* 0x000fe2000c101908 */
[----:B0-----:R-:W-:-:S05]  /*0460*/  IMAD.WIDE R16, R6, 0x4, R20 ;  /* 0x0000000406107825 */ /* 0x001fca00078e0214 */
[----:B------:R0:W-:Y:S04]  /*0470*/  @!P0 STG.E desc[UR8][R16.64], R19 ;  /* 0x0000001310008986 */ /* 0x0001e8000c101908 */
[----:B------:R-:W2:Y:S01]  /*0480*/  @P0 LDG.E R26, desc[UR8][R12.64+0x4] ;  /* 0x000004080c1a0981 */ /* 0x000ea2000c1e1900 */
[----:B------:R-:W-:Y:S02]  /*0490*/  @!P0 MOV R29, 0xffffffff ;  /* 0xffffffff001d8802 */ /* 0x000fe40000000f00 */
[----:B-1----:R-:W-:Y:S01]  /*04a0*/  @!P0 MOV R23, 0xffffffff ;  /* 0xffffffff00178802 */ /* 0x002fe20000000f00 */
[----:B0-----:R-:W-:-:S04]  /*04b0*/  IMAD.WIDE R18, R9, 0x4, R14 ;  /* 0x0000000409127825 */ /* 0x001fc800078e020e */
[----:B------:R-:W-:Y:S01]  /*04c0*/  IMAD.WIDE R20, R6, 0x4, R18 ;  /* 0x0000000406147825 */ /* 0x000fe200078e0212 */
[----:B--2---:R-:W0:Y:S02]  /*04d0*/  @P0 F2I.TRUNC.NTZ R26, R26 ;  /* 0x0000001a001a0305 */ /* 0x004e24000020f100 */
[----:B0-----:R-:W-:Y:S02]  /*04e0*/  @P0 PRMT R22, R26, 0x9910, RZ ;  /* 0x000099101a160816 */ /* 0x001fe400000000ff */
[----:B------:R-:W-:-:S03]  /*04f0*/  @P0 SHF.R.S32.HI R28, RZ, 0x10, R26 ;  /* 0x00000010ff1c0819 */ /* 0x000fc6000001141a */
[----:B------:R-:W-:Y:S02]  /*0500*/  @P0 IMAD.MOV.U32 R29, RZ, RZ, R22 ;  /* 0x000000ffff1d0224 */ /* 0x000fe400078e0016 */
[----:B------:R-:W-:Y:S04]  /*0510*/  @P0 STG.E desc[UR8][R16.64], R28 ;  /* 0x0000001c10000986 */ /* 0x000fe8000c101908 */
[----:B------:R-:W-:Y:S04]  /*0520*/  STG.E desc[UR8][R18.64], R29 ;  /* 0x0000001d12007986 */ /* 0x000fe8000c101908 */
[----:B------:R0:W-:Y:S04]  /*0530*/  @!P0 STG.E desc[UR8][R20.64], R23 ;  /* 0x0000001714008986 */ /* 0x0001e8000c101908 */
[----:B------:R-:W2:Y:S01]  /*0540*/  @P0 LDG.E R26, desc[UR8][R12.64+0x8] ;  /* 0x000008080c1a0981 */ /* 0x000ea2000c1e1900 */
[----:B------:R-:W-:-:S02]  /*0550*/  @!P0 IMAD.MOV.U32 R24, RZ, RZ, -0x1 ;  /* 0xffffffffff188424 */ /* 0x000fc400078e00ff */
[----:B------:R-:W-:Y:S02]  /*0560*/  @!P0 IMAD.MOV.U32 R28, RZ, RZ, -0x1 ;  /* 0xffffffffff1c8424 */ /* 0x000fe400078e00ff */
[----:B0-----:R-:W-:Y:S01]  /*0570*/  IMAD.WIDE R22, R7, 0x4, R14 ;  /* 0x0000000407167825 */ /* 0x001fe200078e020e */
[----:B--2---:R-:W0:Y:S02]  /*0580*/  @P0 F2I.TRUNC.NTZ R26, R26 ;  /* 0x0000001a001a0305 */ /* 0x004e24000020f100 */
[----:B0-----:R-:W-:Y:S02]  /*0590*/  @P0 PRMT R16, R26, 0x9910, RZ ;  /* 0x000099101a100816 */ /* 0x001fe400000000ff */
[----:B------:R-:W-:Y:S02]  /*05a0*/  @P0 SHF.R.S32.HI R19, RZ, 0x10, R26 ;  /* 0x00000010ff130819 */ /* 0x000fe4000001141a */
[----:B------:R-:W-:Y:S01]  /*05b0*/  @P0 MOV R24, R16 ;  /* 0x0000001000180202 */ /* 0x000fe20000000f00 */
[----:B------:R-:W-:-:S02]  /*05c0*/  IMAD.WIDE R16, R6, 0x4, R22 ;  /* 0x0000000406107825 */ /* 0x000fc400078e0216 */
[----:B------:R0:W-:Y:S04]  /*05d0*/  @P0 STG.E desc[UR8][R20.64], R19 ;  /* 0x0000001314000986 */ /* 0x0001e8000c101908 */
[----:B------:R1:W-:Y:S04]  /*05e0*/  STG.E desc[UR8][R22.64], R24 ;  /* 0x0000001816007986 */ /* 0x0003e8000c101908 */
[----:B------:R1:W-:Y:S04]  /*05f0*/  @!P0 STG.E desc[UR8][R16.64], R28 ;  /* 0x0000001c10008986 */ /* 0x0003e8000c101908 */
[----:B------:R-:W2:Y:S01]  /*0600*/  @P0 LDG.E R12, desc[UR8][R12.64+0xc] ;  /* 0x00000c080c0c0981 */ /* 0x000ea2000c1e1900 */
[----:B------:R-:W-:Y:S01]  /*0610*/  IADD3 R10, PT, PT, R10, 0x4, RZ ;  /* 0x000000040a0a7810 */ /* 0x000fe20007ffe0ff */
[----:B------:R-:W-:Y:S01]  /*0620*/  IMAD.WIDE R14, R27, 0x4, R14 ;  /* 0x000000041b0e7825 */ /* 0x000fe200078e020e */
[----:B------:R-:W-:Y:S01]  /*0630*/  @!P0 MOV R29, 0xffffffff ;  /* 0xffffffff001d8802 */ /* 0x000fe20000000f00 */
[----:B------:R-:W-:Y:S01]  /*0640*/  UIADD3 UR4, UPT, UPT, UR4, 0x4, URZ ;  /* 0x0000000404047890 */ /* 0x000fe2000fffe0ff */
[----:B------:R-:W-:Y:S01]  /*0650*/  ISETP.NE.AND P2, PT, R10, RZ, PT ;  /* 0x000000ff0a00720c */ /* 0x000fe20003f45270 */
[----:B------:R-:W-:Y:S01]  /*0660*/  VIADD R8, R8, 0x4 ;  /* 0x0000000408087836 */ /* 0x000fe20000000000 */
[C---:B------:R-:W-:Y:S01]  /*0670*/  LEA R25, R6.reuse, R25, 0x3 ;  /* 0x0000001906197211 */ /* 0x040fe200078e18ff */
[C---:B------:R-:W-:Y:S01]  /*0680*/  IMAD R27, R6.reuse, 0x8, R27 ;  /* 0x00000008061b7824 */ /* 0x040fe200078e021b */
[C---:B------:R-:W-:Y:S01]  /*0690*/  LEA R7, R6.reuse, R7, 0x3 ;  /* 0x0000000706077211 */ /* 0x040fe200078e18ff */
[C---:B------:R-:W-:Y:S01]  /*06a0*/  IMAD R9, R6.reuse, 0x8, R9 ;  /* 0x0000000806097824 */ /* 0x040fe200078e0209 */
[----:B------:R-:W-:Y:S01]  /*06b0*/  LEA R11, R6, R11, 0x3 ;  /* 0x0000000b060b7211 */ /* 0x000fe200078e18ff */
[----:B--2---:R-:W2:Y:S02]  /*06c0*/  @P0 F2I.TRUNC.NTZ R18, R12 ;  /* 0x0000000c00120305 */ /* 0x004ea4000020f100 */
[----:B--2---:R-:W-:-:S02]  /*06d0*/  @P0 PRMT R26, R18, 0x9910, RZ ;  /* 0x00009910121a0816 */ /* 0x004fc400000000ff */
[----:B0-----:R-:W-:-:S03]  /*06e0*/  @P0 SHF.R.S32.HI R19, RZ, 0x10, R18 ;  /* 0x00000010ff130819 */ /* 0x001fc60000011412 */
[----:B------:R-:W-:Y:S02]  /*06f0*/  @P0 IMAD.MOV.U32 R29, RZ, RZ, R26 ;  /* 0x000000ffff1d0224 */ /* 0x000fe400078e001a */
[----:B------:R1:W-:Y:S04]  /*0700*/  @P0 STG.E desc[UR8][R16.64], R19 ;  /* 0x0000001310000986 */ /* 0x0003e8000c101908 */
[----:B------:R1:W-:Y:S01]  /*0710*/  STG.E desc[UR8][R14.64], R29 ;  /* 0x0000001d0e007986 */ /* 0x0003e2000c101908 */
[----:B------:R-:W-:Y:S05]  /*0720*/  @P2 BRA `(.L_x_478) ;  /* 0xfffffff800f42947 */ /* 0x000fea000383ffff */
.L_x_477:
[----:B------:R-:W-:Y:S05]  /*0730*/  @!P1 EXIT ;  /* 0x000000000000994d */ /* 0x000fea0003800000 */
[----:B------:R-:W-:Y:S02]  /*0740*/  ISETP.NE.AND P2, PT, R2, 0x1, PT ;  /* 0x000000010200780c */ /* 0x000fe40003f45270 */
[----:B------:R-:W-:-:S04]  /*0750*/  LOP3.LUT R0, R0, 0x1, RZ, 0xc0, !PT ;  /* 0x0000000100007812 */ /* 0x000fc800078ec0ff */
[----:B------:R-:W-:-:S07]  /*0760*/  ISETP.NE.U32.AND P1, PT, R0, 0x1, PT ;  /* 0x000000010000780c */ /* 0x000fce0003f25070 */
[----:B------:R-:W-:Y:S06]  /*0770*/  @!P2 BRA `(.L_x_479) ;  /* 0x0000000000a8a947 */ /* 0x000fec0003800000 */
[----:B------:R-:W0:Y:S01]  /*0780*/  @!P0 LDC.64 R8, c[0x0][0x398] ;  /* 0x0000e600ff088b82 */ /* 0x000e220000000a00 */
[----:B------:R-:W-:Y:S01]  /*0790*/  IMAD.SHL.U32 R7, R4, 0x2, RZ ;  /* 0x0000000204077824 */ /* 0x000fe200078e00ff */
[----:B------:R-:W-:Y:S01]  /*07a0*/  @P0 IADD3 R11, PT, PT, R3, R4, RZ ;  /* 0x00000004030b0210 */ /* 0x000fe20007ffe0ff */
[----:B-1----:R-:W-:Y:S02]  /*07b0*/  @!P0 IMAD.MOV.U32 R23, RZ, RZ, -0x1 ;  /* 0xffffffffff178424 */ /* 0x002fe400078e00ff */
[----:B------:R-:W-:-:S03]  /*07c0*/  IMAD R17, R6, R7, R5 ;  /* 0x0000000706117224 */ /* 0x000fc600078e0205 */
[----:B------:R-:W1:Y:S01]  /*07d0*/  LDC.64 R14, c[0x0][0x390] ;  /* 0x0000e400ff0e7b82 */ /* 0x000e620000000a00 */
[----:B0-----:R-:W-:-:S07]  /*07e0*/  @!P0 IMAD.WIDE R12, R17, 0x4, R8 ;  /* 0x00000004110c8825 */ /* 0x001fce00078e0208 */
[----:B------:R-:W0:Y:S01]  /*07f0*/  LDC.64 R8, c[0x0][0x398] ;  /* 0x0000e600ff087b82 */ /* 0x000e220000000a00 */
[----:B------:R0:W-:Y:S01]  /*0800*/  @!P0 STG.E desc[UR8][R12.64], R23 ;  /* 0x000000170c008986 */ /* 0x0001e2000c101908 */
[----:B-1----:R-:W-:-:S06]  /*0810*/  @P0 IMAD.WIDE R14, R11, 0x4, R14 ;  /* 0x000000040b0e0825 */ /* 0x002fcc00078e020e */
[----:B------:R-:W1:Y:S01]  /*0820*/  @P0 LDC.64 R10, c[0x0][0x390] ;  /* 0x0000e400ff0a0b82 */ /* 0x000e620000000a00 */
[----:B------:R-:W2:Y:S01]  /*0830*/  @P0 LDG.E R14, desc[UR8][R14.64] ;  /* 0x000000080e0e0981 */ /* 0x000ea2000c1e1900 */
[----:B------:R-:W-:Y:S01]  /*0840*/  IMAD R2, R6, R7, R6 ;  /* 0x0000000706027224 */ /* 0x000fe200078e0206 */
[----:B------:R-:W-:Y:S01]  /*0850*/  @P0 IADD3 R18, P2, PT, R3, R4, RZ ;  /* 0x0000000403120210 */ /* 0x000fe20007f5e0ff */
[----:B------:R-:W-:Y:S02]  /*0860*/  @!P0 IMAD.MOV.U32 R19, RZ, RZ, -0x1 ;  /* 0xffffffffff138424 */ /* 0x000fe400078e00ff */
[----:B------:R-:W-:Y:S01]  /*0870*/  @!P0 IMAD.MOV.U32 R25, RZ, RZ, -0x1 ;  /* 0xffffffffff198424 */ /* 0x000fe200078e00ff */
[----:B------:R-:W-:Y:S02]  /*0880*/  IADD3 R21, PT, PT, R5, R2, RZ ;  /* 0x0000000205157210 */ /* 0x000fe40007ffe0ff */
[----:B------:R-:W-:-:S03]  /*0890*/  @P0 LEA.HI.X.SX32 R2, R3, RZ, 0x1, P2 ;  /* 0x000000ff03020211 */ /* 0x000fc600010f0eff */
[----:B0-----:R-:W-:Y:S01]  /*08a0*/  IMAD.WIDE R12, R21, 0x4, R8 ;  /* 0x00000004150c7825 */ /* 0x001fe200078e0208 */
[----:B-1----:R-:W-:-:S04]  /*08b0*/  @P0 LEA R10, P2, R18, R10, 0x2 ;  /* 0x0000000a120a0211 */ /* 0x002fc800078410ff */
[----:B------:R-:W-:Y:S01]  /*08c0*/  @P0 LEA.HI.X R11, R18, R11, R2, 0x2, P2 ;  /* 0x0000000b120b0211 */ /* 0x000fe200010f1402 */
[----:B--2---:R0:W1:Y:S02]  /*08d0*/  @P0 F2I.TRUNC.NTZ R0, R14 ;  /* 0x0000000e00000305 */ /* 0x004064000020f100 */
[----:B0-----:R-:W-:Y:S01]  /*08e0*/  IMAD.WIDE R14, R6, 0x4, R12 ;  /* 0x00000004060e7825 */ /* 0x001fe200078e020c */
[----:B-1----:R-:W-:Y:S02]  /*08f0*/  @P0 PRMT R16, R0, 0x9910, RZ ;  /* 0x0000991000100816 */ /* 0x002fe400000000ff */
[----:B------:R-:W-:Y:S02]  /*0900*/  @P0 SHF.R.S32.HI R21, RZ, 0x10, R0 ;  /* 0x00000010ff150819 */ /* 0x000fe40000011400 */
[----:B------:R-:W-:Y:S01]  /*0910*/  @P0 MOV R19, R16 ;  /* 0x0000001000130202 */ /* 0x000fe20000000f00 */
[----:B------:R-:W-:-:S05]  /*0920*/  @P0 IMAD.WIDE R16, R17, 0x4, R8 ;  /* 0x0000000411100825 */ /* 0x000fca00078e0208 */
[----:B------:R0:W-:Y:S04]  /*0930*/  @P0 STG.E desc[UR8][R16.64], R21 ;  /* 0x0000001510000986 */ /* 0x0001e8000c101908 */
[----:B------:R0:W-:Y:S04]  /*0940*/  STG.E desc[UR8][R12.64], R19 ;  /* 0x000000130c007986 */ /* 0x0001e8000c101908 */
[----:B------:R0:W-:Y:S04]  /*0950*/  @!P0 STG.E desc[UR8][R14.64], R25 ;  /* 0x000000190e008986 */ /* 0x0001e8000c101908 */
[----:B------:R-:W2:Y:S01]  /*0960*/  @P0 LDG.E R10, desc[UR8][R10.64+0x4] ;  /* 0x000004080a0a0981 */ /* 0x000ea2000c1e1900 */
[----:B------:R-:W-:Y:S01]  /*0970*/  IADD3 R7, PT, PT, R7, 0x3, RZ ;  /* 0x0000000307077810 */ /* 0x000fe20007ffe0ff */
[----:B------:R-:W-:-:S04]  /*0980*/  VIADD R4, R4, 0x2 ;  /* 0x0000000204047836 */ /* 0x000fc80000000000 */
[----:B------:R-:W-:Y:S02]  /*0990*/  IMAD R23, R6, R7, R5 ;  /* 0x0000000706177224 */ /* 0x000fe400078e0205 */
[----:B------:R-:W-:Y:S02]  /*09a0*/  @!P0 IMAD.MOV.U32 R7, RZ, RZ, -0x1 ;  /* 0xffffffffff078424 */ /* 0x000fe400078e00ff */
[----:B------:R-:W-:Y:S01]  /*09b0*/  IMAD.WIDE R8, R23, 0x4, R8 ;  /* 0x0000000417087825 */ /* 0x000fe200078e0208 */
[----:B--2---:R-:W1:Y:S02]  /*09c0*/  @P0 F2I.TRUNC.NTZ R0, R10 ;  /* 0x0000000a00000305 */ /* 0x004e64000020f100 */
[----:B-1----:R-:W-:Y:S02]  /*09d0*/  @P0 PRMT R2, R0, 0x9910, RZ ;  /* 0x0000991000020816 */ /* 0x002fe400000000ff */
[----:B------:R-:W-:Y:S02]  /*09e0*/  @P0 SHF.R.S32.HI R23, RZ, 0x10, R0 ;  /* 0x00000010ff170819 */ /* 0x000fe40000011400 */
[----:B------:R-:W-:-:S03]  /*09f0*/  @P0 MOV R7, R2 ;  /* 0x0000000200070202 */ /* 0x000fc60000000f00 */
[----:B------:R0:W-:Y:S04]  /*0a00*/  @P0 STG.E desc[UR8][R14.64], R23 ;  /* 0x000000170e000986 */ /* 0x0001e8000c101908 */
[----:B------:R0:W-:Y:S02]  /*0a10*/  STG.E desc[UR8][R8.64], R7 ;  /* 0x0000000708007986 */ /* 0x0001e4000c101908 */
.L_x_479:
[----:B------:R-:W-:Y:S05]  /*0a20*/  @P1 EXIT ;  /* 0x000000000000194d */ /* 0x000fea0003800000 */
[----:B0-----:R-:W0:Y:S01]  /*0a30*/  @!P0 LDC.64 R8, c[0x0][0x398] ;  /* 0x0000e600ff088b82 */ /* 0x001e220000000a00 */
[----:B------:R-:W-:Y:S01]  /*0a40*/  SHF.L.U32 R0, R4, 0x1, RZ ;  /* 0x0000000104007819 */ /* 0x000fe200000006ff */
[----:B------:R-:W-:Y:S01]  /*0a50*/  @P0 IMAD.IADD R13, R3, 0x1, R4 ;  /* 0x00000001030d0824 */ /* 0x000fe200078e0204 */
[----:B-1----:R-:W-:-:S03]  /*0a60*/  @!P0 MOV R17, 0xffffffff ;  /* 0xffffffff00118802 */ /* 0x002fc60000000f00 */
[----:B------:R-:W-:Y:S02]  /*0a70*/  IMAD R7, R6, R0, R5 ;  /* 0x0000000006077224 */ /* 0x000fe400078e0205 */
[----:B------:R-:W1:Y:S02]  /*0a80*/  LDC.64 R10, c[0x0][0x390] ;  /* 0x0000e400ff0a7b82 */ /* 0x000e640000000a00 */
[----:B0-----:R-:W-:-:S06]  /*0a90*/  @!P0 IMAD.WIDE R2, R7, 0x4, R8 ;  /* 0x0000000407028825 */ /* 0x001fcc00078e0208 */
[----:B------:R-:W0:Y:S01]  /*0aa0*/  LDC.64 R8, c[0x0][0x398] ;  /* 0x0000e600ff087b82 */ /* 0x000e220000000a00 */
[----:B------:R-:W-:Y:S01]  /*0ab0*/  @!P0 STG.E desc[UR8][R2.64], R17 ;  /* 0x0000001102008986 */ /* 0x000fe2000c101908 */
[----:B-1----:R-:W-:-:S06]  /*0ac0*/  @P0 IMAD.WIDE R10, R13, 0x4, R10 ;  /* 0x000000040d0a0825 */ /* 0x002fcc00078e020a */
[----:B------:R-:W2:Y:S01]  /*0ad0*/  @P0 LDG.E R10, desc[UR8][R10.64] ;  /* 0x000000080a0a0981 */ /* 0x000ea2000c1e1900 */
[----:B------:R-:W-:Y:S02]  /*0ae0*/  IMAD R0, R6, R0, R6 ;  /* 0x0000000006007224 */ /* 0x000fe400078e0206 */
[----:B------:R-:W-:-:S03]  /*0af0*/  @!P0 IMAD.MOV.U32 R13, RZ, RZ, -0x1 ;  /* 0xffffffffff0d8424 */ /* 0x000fc600078e00ff */
[----:B------:R-:W-:Y:S01]  /*0b00*/  IADD3 R15, PT, PT, R5, R0, RZ ;  /* 0x00000000050f7210 */ /* 0x000fe20007ffe0ff */
[----:B0-----:R-:W-:-:S04]  /*0b10*/  @P0 IMAD.WIDE R4, R7, 0x4, R8 ;  /* 0x0000000407040825 */ /* 0x001fc800078e0208 */
[----:B------:R-:W-:Y:S01]  /*0b20*/  IMAD.WIDE R8, R15, 0x4, R8 ;  /* 0x000000040f087825 */ /* 0x000fe200078e0208 */
[----:B--2---:R-:W0:Y:S02]  /*0b30*/  @P0 F2I.TRUNC.NTZ R12, R10 ;  /* 0x0000000a000c0305 */ /* 0x004e24000020f100 */
[----:B0-----:R-:W-:Y:S02]  /*0b40*/  @P0 PRMT R6, R12, 0x9910, RZ ;  /* 0x000099100c060816 */ /* 0x001fe400000000ff */
[----:B------:R-:W-:-:S03]  /*0b50*/  @P0 SHF.R.S32.HI R3, RZ, 0x10, R12 ;  /* 0x00000010ff030819 */ /* 0x000fc6000001140c */
[----:B------:R-:W-:Y:S02]  /*0b60*/  @P0 IMAD.MOV.U32 R13, RZ, RZ, R6 ;  /* 0x000000ffff0d0224 */ /* 0x000fe400078e0006 */
[----:B------:R-:W-:Y:S04]  /*0b70*/  @P0 STG.E desc[UR8][R4.64], R3 ;  /* 0x0000000304000986 */ /* 0x000fe8000c101908 */
[----:B------:R-:W-:Y:S01]  /*0b80*/  STG.E desc[UR8][R8.64], R13 ;  /* 0x0000000d08007986 */ /* 0x000fe2000c101908 */
[----:B------:R-:W-:Y:S05]  /*0b90*/  EXIT ;  /* 0x000000000000794d */ /* 0x000fea0003800000 */
.L_x_480:
        /* <DEDUP_REMOVED lines=14> */
.L_x_765:


//--------------------- .text._Z34checkProjectDepthAndInstanceKernelyiPfiiiiiPi --------------------------
	.section	.text._Z34checkProjectDepthAndInstanceKernelyiPfiiiiiPi,"ax",@progbits
	.align	128
        .global         _Z34checkProjectDepthAndInstanceKernelyiPfiiiiiPi
        .type           _Z34checkProjectDepthAndInstanceKernelyiPfiiiiiPi,@function
        .size           _Z34checkProjectDepthAndInstanceKernelyiPfiiiiiPi,(.L_x_766 - _Z34checkProjectDepthAndInstanceKernelyiPfiiiiiPi)
        .other          _Z34checkProjectDepthAndInstanceKernelyiPfiiiiiPi,@"STO_CUDA_ENTRY STV_DEFAULT"
_Z34checkProjectDepthAndInstanceKernelyiPfiiiiiPi:
.text._Z34checkProjectDepthAndInstanceKernelyiPfiiiiiPi:
[----:B------:R-:W-:Y:S08]  /*0000*/  LDC R1, c[0x0][0x37c] ;  /* 0x0000df00ff017b82 */ /* 0x000ff00000000800 */
[----:B------:R-:W0:Y:S01]  /*0010*/  LDC R6, c[0x0][0x3a8] ;  /* 0x0000ea00ff067b82 */ /* 0x000e220000000800 */
[----:B------:R-:W1:Y:S07]  /*0020*/  S2R R7, SR_TID.X ;  /* 0x0000000000077919 */ /* 0x000e6e0000002100 */
[----:B------:R-:W1:Y:S08]  /*0030*/  S2UR UR4, SR_CTAID.X ;  /* 0x00000000000479c3 */ /* 0x000e700000002500 */
[----:B------:R-:W1:Y:S01]  /*0040*/  LDC R4, c[0x0][0x360] ;  /* 0x0000d800ff047b82 */ /* 0x000e620000000800 */
[----:B0-----:R-:W-:-:S04]  /*0050*/  IABS R0, R6 ;  /* 0x0000000600007213 */ /* 0x001fc80000000000 */
[----:B------:R-:W0:Y:S01]  /*0060*/  I2F.RP R5, R0 ;  /* 0x0000000000057306 */ /* 0x000e220000209400 */
[----:B-1----:R-:W-:Y:S02]  /*0070*/  IMAD R4, R4, UR4, R7 ;  /* 0x0000000404047c24 */ /* 0x002fe4000f8e0207 */
[----:B------:R-:W1:Y:S05]  /*0080*/  S2UR UR4, SR_CTAID.Y ;  /* 0x00000000000479c3 */ /* 0x000e6a0000002600 */
[----:B0-----:R-:W0:Y:S01]  /*0090*/  MUFU.RCP R5, R5 ;  /* 0x0000000500057308 */ /* 0x001e220000001000 */
[----:B------:R-:W-:Y:S02]  /*00a0*/  IABS R8, R4 ;  /* 0x0000000400087213 */ /* 0x000fe40000000000 */
[----:B------:R-:W-:Y:S01]  /*00b0*/  ISETP.GE.AND P1, PT, R4, RZ, PT ;  /* 0x000000ff0400720c */ /* 0x000fe20003f26270 */
[----:B0-----:R-:W-:-:S04]  /*00c0*/  VIADD R2, R5, 0xffffffe ;  /* 0x0ffffffe05027836 */ /* 0x001fc80000000000 */
[----:B------:R0:W2:Y:S02]  /*00d0*/  F2I.FTZ.U32.TRUNC.NTZ R3, R2 ;  /* 0x0000000200037305 */ /* 0x0000a4000021f000 */
[----:B0-----:R-:W-:Y:S02]  /*00e0*/  IMAD.MOV.U32 R2, RZ, RZ, RZ ;  /* 0x000000ffff027224 */ /* 0x001fe400078e00ff */
[----:B--2---:R-:W-:-:S04]  /*00f0*/  IMAD.MOV R9, RZ, RZ, -R3 ;  /* 0x000000ffff097224 */ /* 0x004fc800078e0a03 */
[----:B------:R-:W-:-:S04]  /*0100*/  IMAD R7, R9, R0, RZ ;  /* 0x0000000009077224 */ /* 0x000fc800078e02ff */
[----:B------:R-:W-:Y:S02]  /*0110*/  IMAD.HI.U32 R3, R3, R7, R2 ;  /* 0x0000000703037227 */ /* 0x000fe400078e0002 */
[----:B------:R-:W1:Y:S02]  /*0120*/  LDC R2, c[0x0][0x364] ;  /* 0x0000d900ff027b82 */ /* 0x000e640000000800 */
[----:B------:R-:W-:-:S04]  /*0130*/  IMAD.MOV.U32 R7, RZ, RZ, R8 ;  /* 0x000000ffff077224 */ /* 0x000fc800078e0008 */
[----:B------:R-:W-:-:S04]  /*0140*/  IMAD.HI.U32 R5, R3, R7, RZ ;  /* 0x0000000703057227 */ /* 0x000fc800078e00ff */
[----:B------:R-:W-:-:S04]  /*0150*/  IMAD.MOV R5, RZ, RZ, -R5 ;  /* 0x000000ffff057224 */ /* 0x000fc800078e0a05 */
[C---:B------:R-:W-:Y:S02]  /*0160*/  IMAD R5, R0.reuse, R5, R7 ;  /* 0x0000000500057224 */ /* 0x040fe400078e0207 */
[----:B------:R-:W1:Y:S03]  /*0170*/  S2R R7, SR_TID.Y ;  /* 0x0000000000077919 */ /* 0x000e660000002200 */
[----:B------:R-:W-:-:S13]  /*0180*/  ISETP.GT.U32.AND P0, PT, R0, R5, PT ;  /* 0x000000050000720c */ /* 0x000fda0003f04070 */
[----:B------:R-:W-:-:S05]  /*0190*/  @!P0 IMAD.IADD R5, R5, 0x1, -R0 ;  /* 0x0000000105058824 */ /* 0x000fca00078e0a00 */
[----:B------:R-:W-:Y:S01]  /*01a0*/  ISETP.GT.U32.AND P0, PT, R0, R5, PT ;  /* 0x000000050000720c */ /* 0x000fe20003f04070 */
[----:B-1----:R-:W-:-:S12]  /*01b0*/  IMAD R2, R2, UR4, R7 ;  /* 0x0000000402027c24 */ /* 0x002fd8000f8e0207 */
[----:B------:R-:W-:Y:S01]  /*01c0*/  @!P0 IMAD.IADD R5, R5, 0x1, -R0 ;  /* 0x0000000105058824 */ /* 0x000fe200078e0a00 */
[----:B------:R-:W-:Y:S02]  /*01d0*/  ISETP.NE.AND P0, PT, R6, RZ, PT ;  /* 0x000000ff0600720c */ /* 0x000fe40003f05270 */
[----:B------:R-:W-:Y:S01]  /*01e0*/  LOP3.LUT R6, RZ, R6, RZ, 0x33, !PT ;  /* 0x00000006ff067212 */ /* 0x000fe200078e33ff */
[----:B------:R-:W-:-:S05]  /*01f0*/  @!P1 IMAD.MOV R5, RZ, RZ, -R5 ;  /* 0x000000ffff059224 */ /* 0x000fca00078e0a05 */
[----:B------:R-:W-:-:S04]  /*0200*/  SEL R5, R6, R5, !P0 ;  /* 0x0000000506057207 */ /* 0x000fc80004000000 */
[----:B------:R-:W-:-:S13]  /*0210*/  ISETP.NE.AND P1, PT, R5, RZ, PT ;  /* 0x000000ff0500720c */ /* 0x000fda0003f25270 */
[----:B------:R-:W-:Y:S05]  /*0220*/  @P1 EXIT ;  /* 0x000000000000194d */ /* 0x000fea0003800000 */
[----:B------:R-:W-:Y:S02]  /*0230*/  IABS R5, R2 ;  /* 0x0000000200057213 */ /* 0x000fe40000000000 */
[----:B------:R-:W-:-:S03]  /*0240*/  ISETP.GE.AND P2, PT, R2, RZ, PT ;  /* 0x000000ff0200720c */ /* 0x000fc60003f46270 */
[----:B------:R-:W-:-:S04]  /*0250*/  IMAD.HI.U32 R3, R3, R5, RZ ;  /* 0x0000000503037227 */ /* 0x000fc800078e00ff */
[----:B------:R-:W-:-:S04]  /*0260*/  IMAD.MOV R3, RZ, RZ, -R3 ;  /* 0x000000ffff037224 */ /* 0x000fc800078e0a03 */
[----:B------:R-:W-:-:S05]  /*0270*/  IMAD R3, R0, R3, R5 ;  /* 0x0000000300037224 */ /* 0x000fca00078e0205 */
[----:B------:R-:W-:-:S13]  /*0280*/  ISETP.GT.U32.AND P1, PT, R0, R3, PT ;  /* 0x000000030000720c */ /* 0x000fda0003f24070 */
[----:B------:R-:W-:-:S05]  /*0290*/  @!P1 IMAD.IADD R3, R3, 0x1, -R0 ;  /* 0x0000000103039824 */ /* 0x000fca00078e0a00 */
[----:B------:R-:W-:-:S13]  /*02a0*/  ISETP.GT.U32.AND P1, PT, R0, R3, PT ;  /* 0x000000030000720c */ /* 0x000fda0003f24070 */
[----:B------:R-:W-:-:S04]  /*02b0*/  @!P1 IMAD.IADD R3, R3, 0x1, -R0 ;  /* 0x0000000103039824 */ /* 0x000fc800078e0a00 */
[----:B------:R-:W-:-:S05]  /*02c0*/  @!P2 IMAD.MOV R3, RZ, RZ, -R3 ;  /* 0x000000ffff03a224 */ /* 0x000fca00078e0a03 */
[----:B------:R-:W-:-:S04]  /*02d0*/  SEL R3, R6, R3, !P0 ;  /* 0x0000000306037207 */ /* 0x000fc80004000000 */
[----:B------:R-:W-:-:S13]  /*02e0*/  ISETP.NE.AND P0, PT, R3, RZ, PT ;  /* 0x000000ff0300720c */ /* 0x000fda0003f05270 */
[----:B------:R-:W-:Y:S05]  /*02f0*/  @P0 EXIT ;  /* 0x000000000000094d */ /* 0x000fea0003800000 */
[----:B------:R-:W0:Y:S01]  /*0300*/  LDCU UR4, c[0x0][0x380] ;  /* 0x00007000ff0477ac */ /* 0x000e220008000800 */
[----:B------:R-:W-:Y:S01]  /*0310*/  I2FP.F32.S32 R4, R4 ;  /* 0x0000000400047245 */ /* 0x000fe20000201400 */
[----:B------:R-:W-:Y:S01]  /*0320*/  IMAD.MOV.U32 R0, RZ, RZ, -0x3e000000 ;  /* 0xc2000000ff007424 */ /* 0x000fe200078e00ff */
[----:B------:R-:W-:Y:S01]  /*0330*/  I2FP.F32.U32 R5, R2 ;  /* 0x0000000200057245 */ /* 0x000fe20000201000 */
[----:B------:R-:W-:-:S03]  /*0340*/  UMOV UR5, URZ ;  /* 0x000000ff00057c82 */ /* 0x000fc60008000000 */
[----:B0-----:R0:W5:Y:S01]  /*0350*/  TEX.LL RZ, R4, R4, R0, UR4, 2D, 0x1 ;  /* 0x28ff040004047f60 */ /* 0x00116200089e01ff */
[----:B------:R-:W1:Y:S01]  /*0360*/  LDCU.64 UR8, c[0x0][0x358] ;  /* 0x00006b00ff0877ac */ /* 0x000e620008000a00 */
[----:B0-----:R-:W0:Y:S02]  /*0370*/  LDCU UR4, c[0x0][0x388] ;  /* 0x00007100ff0477ac */ /* 0x001e240008000800 */
[----:B0----5:R-:W-:-:S04]  /*0380*/  ISETP.GE.AND P0, PT, R4, UR4, PT ;  /* 0x0000000404007c0c */ /* 0x021fc8000bf06270 */
[----:B------:R-:W-:-:S13]  /*0390*/  ISETP.LT.OR P0, PT, R4, 0x1, P0 ;  /* 0x000000010400780c */ /* 0x000fda0000701670 */
[----:B-1----:R-:W-:Y:S05]  /*03a0*/  @P0 BRA `(.L_x_481) ;  /* 0x0000000c00640947 */ /* 0x002fea0003800000 */
[----:B------:R-:W0:Y:S02]  /*03b0*/  LDC.64 R6, c[0x0][0x3a0] ;  /* 0x0000e800ff067b82 */ /* 0x000e240000000a00 */
[----:B0-----:R-:W-:-:S05]  /*03c0*/  IMAD.IADD R2, R6, 0x1, -R7 ;  /* 0x0000000106027824 */ /* 0x001fca00078e0a07 */
[----:B------:R-:W-:-:S13]  /*03d0*/  ISETP.GE.AND P0, PT, R2, 0x1, PT ;  /* 0x000000010200780c */ /* 0x000fda0003f06270 */
[----:B------:R-:W-:Y:S05]  /*03e0*/  @!P0 EXIT ;  /* 0x000000000000894d */ /* 0x000fea0003800000 */
[----:B------:R-:W-:Y:S01]  /*03f0*/  IADD3 R0, PT, PT, -R6, R7, RZ ;  /* 0x0000000706007210 */ /* 0x000fe20007ffe1ff */
[----:B------:R-:W-:Y:S01]  /*0400*/  IMAD.MOV.U32 R3, RZ, RZ, RZ ;  /* 0x000000ffff037224 */ /* 0x000fe200078e00ff */
[----:B------:R-:W-:Y:S02]  /*0410*/  LOP3.LUT R14, R2, 0x7, RZ, 0xc0, !PT ;  /* 0x00000007020e7812 */ /* 0x000fe400078ec0ff */
[----:B------:R-:W-:Y:S01]  /*0420*/  ISETP.GT.U32.AND P1, PT, R0, -0x8, PT ;  /* 0xfffffff80000780c */ /* 0x000fe20003f24070 */
[----:B------:R-:W-:Y:S01]  /*0430*/  IMAD R0, R4, R6, R7 ;  /* 0x0000000604007224 */ /* 0x000fe200078e0207 */
[----:B------:R-:W-:-:S11]  /*0440*/  ISETP.NE.AND P0, PT, R14, RZ, PT ;  /* 0x000000ff0e00720c */ /* 0x000fd60003f05270 */
[----:B------:R-:W-:Y:S05]  /*0450*/  @P1 BRA `(.L_x_482) ;  /* 0x0000000400881947 */ /* 0x000fea0003800000 */
[----:B------:R-:W0:Y:S01]  /*0460*/  LDC.64 R4, c[0x0][0x3b0] ;  /* 0x0000ec00ff047b82 */ /* 0x000e220000000a00 */
[----:B------:R-:W1:Y:S01]  /*0470*/  LDCU.64 UR6, c[0x0][0x390] ;  /* 0x00007200ff0677ac */ /* 0x000e620008000a00 */
[----:B------:R-:W-:Y:S01]  /*0480*/  LOP3.LUT R3, R2, 0x7ffffff8, RZ, 0xc0, !PT ;  /* 0x7ffffff802037812 */ /* 0x000fe200078ec0ff */
[----:B------:R-:W-:-:S04]  /*0490*/  IMAD.MOV.U32 R8, RZ, RZ, R0 ;  /* 0x000000ffff087224 */ /* 0x000fc800078e0000 */
[----:B------:R-:W-:Y:S01]  /*04a0*/  IMAD.MOV R9, RZ, RZ, -R3 ;  /* 0x000000ffff097224 */ /* 0x000fe200078e0a03 */
[----:B-1----:R-:W-:-:S04]  /*04b0*/  UIADD3 UR5, UP0, UPT, UR6, 0x10, URZ ;  /* 0x0000001006057890 */ /* 0x002fc8000ff1e0ff */
[----:B------:R-:W-:-:S12]  /*04c0*/  UIADD3.X UR6, UPT, UPT, URZ, UR7, URZ, UP0, !UPT ;  /* 0x00000007ff067290 */ /* 0x000fd800087fe4ff */
.L_x_483:
[----:B------:R-:W-:Y:S02]  /*04d0*/  IMAD.U32 R6, RZ, RZ, UR5 ;  /* 0x00000005ff067e24 */ /* 0x000fe4000f8e00ff */
[----:B------:R-:W-:Y:S02]  /*04e0*/  IMAD.U32 R7, RZ, RZ, UR6 ;  /* 0x00000006ff077e24 */ /* 0x000fe4000f8e00ff */
[----:B------:R-:W-:-:S05]  /*04f0*/  IMAD.WIDE R6, R8, 0x4, R6 ;  /* 0x0000000408067825 */ /* 0x000fca00078e0206 */
[----:B------:R-:W2:Y:S01]  /*0500*/  LDG.E R10, desc[UR8][R6.64+-0x10] ;  /* 0xfffff008060a7981 */ /* 0x000ea2000c1e1900 */
[----:B------:R-:W-:Y:S02]  /*0510*/  VOTEU.ANY UR4, UPT, PT ;  /* 0x0000000000047886 */ /* 0x000fe400038e0100 */
[----:B------:R-:W-:Y:S01]  /*0520*/  UFLO.U32 UR4, UR4 ;  /* 0x00000004000472bd */ /* 0x000fe200080e0000 */
[----:B------:R-:W1:Y:S05]  /*0530*/  S2R R13, SR_LANEID ;  /* 0x00000000000d7919 */ /* 0x000e6a0000000000 */
[----:B-1----:R-:W-:Y:S01]  /*0540*/  ISETP.EQ.U32.AND P1, PT, R13, UR4, PT ;  /* 0x000000040d007c0c */ /* 0x002fe2000bf22070 */
[----:B--2---:R-:W1:Y:S02]  /*0550*/  F2I.TRUNC.NTZ R10, R10 ;  /* 0x0000000a000a7305 */ /* 0x004e64000020f100 */
[----:B-1----:R-:W-:-:S02]  /*0560*/  SHF.R.S32.HI R11, RZ, 0x10, R10 ;  /* 0x00000010ff0b7819 */ /* 0x002fc4000001140a */
[----:B------:R-:W-:Y:S02]  /*0570*/  PRMT R12, R10, 0x9910, RZ ;  /* 0x000099100a0c7816 */ /* 0x000fe400000000ff */
[----:B------:R-:W1:Y:S08]  /*0580*/  REDUX.SUM UR7, R11 ;  /* 0x000000000b0773c4 */ /* 0x000e70000000c000 */
[----:B------:R-:W2:Y:S01]  /*0590*/  REDUX.SUM UR10, R12 ;  /* 0x000000000c0a73c4 */ /* 0x000ea2000000c000 */
[----:B-1----:R-:W-:-:S05]  /*05a0*/  IMAD.U32 R13, RZ, RZ, UR7 ;  /* 0x00000007ff0d7e24 */ /* 0x002fca000f8e00ff */
[----:B0-----:R0:W-:Y:S01]  /*05b0*/  @P1 REDG.E.ADD.STRONG.GPU desc[UR8][R4.64], R13 ;  /* 0x0000000d0400198e */ /* 0x0011e2000c12e108 */
[----:B--2---:R-:W-:-:S05]  /*05c0*/  IMAD.U32 R15, RZ, RZ, UR10 ;  /* 0x0000000aff0f7e24 */ /* 0x004fca000f8e00ff */
[----:B------:R1:W-:Y:S04]  /*05d0*/  @P1 REDG.E.ADD.STRONG.GPU desc[UR8][R4.64], R15 ;  /* 0x0000000f0400198e */ /* 0x0003e8000c12e108 */
[----:B------:R-:W2:Y:S02]  /*05e0*/  LDG.E R10, desc[UR8][R6.64+-0xc] ;  /* 0xfffff408060a7981 */ /* 0x000ea4000c1e1900 */
[----:B--2---:R-:W2:Y:S02]  /*05f0*/  F2I.TRUNC.NTZ R10, R10 ;  /* 0x0000000a000a7305 */ /* 0x004ea4000020f100 */
[----:B--2---:R-:W-:Y:S02]  /*0600*/  SHF.R.S32.HI R11, RZ, 0x10, R10 ;  /* 0x00000010ff0b7819 */ /* 0x004fe4000001140a */
[----:B------:R-:W-:-:S02]  /*0610*/  PRMT R12, R10, 0x9910, RZ ;  /* 0x000099100a0c7816 */ /* 0x000fc400000000ff */
[----:B------:R-:W2:Y:S08]  /*0620*/  REDUX.SUM UR4, R11 ;  /* 0x000000000b0473c4 */ /* 0x000eb0000000c000 */
[----:B------:R-:W3:Y:S01]  /*0630*/  REDUX.SUM UR7, R12 ;  /* 0x000000000c0773c4 */ /* 0x000ee2000000c000 */
[----:B--2---:R-:W-:-:S05]  /*0640*/  IMAD.U32 R17, RZ, RZ, UR4 ;  /* 0x00000004ff117e24 */ /* 0x004fca000f8e00ff */
[----:B------:R2:W-:Y:S01]  /*0650*/  @P1 REDG.E.ADD.STRONG.GPU desc[UR8][R4.64], R17 ;  /* 0x000000110400198e */ /* 0x0005e2000c12e108 */
[----:B---3--:R-:W-:-:S05]  /*0660*/  IMAD.U32 R19, RZ, RZ, UR7 ;  /* 0x00000007ff137e24 */ /* 0x008fca000f8e00ff */
[----:B------:R3:W-:Y:S04]  /*0670*/  @P1 REDG.E.ADD.STRONG.GPU desc[UR8][R4.64], R19 ;  /* 0x000000130400198e */ /* 0x0007e8000c12e108 */
[----:B0-----:R-:W4:Y:S02]  /*0680*/  LDG.E R13, desc[UR8][R6.64+-0x8] ;  /* 0xfffff808060d7981 */ /* 0x001f24000c1e1900 */
[----:B----4-:R-:W0:Y:S02]  /*0690*/  F2I.TRUNC.NTZ R13, R13 ;  /* 0x0000000d000d7305 */ /* 0x010e24000020f100 */
[----:B0-----:R-:W-:Y:S02]  /*06a0*/  SHF.R.S32.HI R10, RZ, 0x10, R13 ;  /* 0x00000010ff0a7819 */ /* 0x001fe4000001140d */
[----:B------:R-:W-:-:S02]  /*06b0*/  PRMT R11, R13, 0x9910, RZ ;  /* 0x000099100d0b7816 */ /* 0x000fc400000000ff */
[----:B------:R-:W1:Y:S08]  /*06c0*/  REDUX.SUM UR4, R10 ;  /* 0x000000000a0473c4 */ /* 0x000e70000000c000 */
[----:B------:R-:W0:Y:S01]  /*06d0*/  REDUX.SUM UR7, R11 ;  /* 0x000000000b0773c4 */ /* 0x000e22000000c000 */
[----:B-1----:R-:W-:-:S05]  /*06e0*/  IMAD.U32 R15, RZ, RZ, UR4 ;  /* 0x00000004ff0f7e24 */ /* 0x002fca000f8e00ff */
[----:B------:R1:W-:Y:S01]  /*06f0*/  @P1 REDG.E.ADD.STRONG.GPU desc[UR8][R4.64], R15 ;  /* 0x0000000f0400198e */ /* 0x0003e2000c12e108 */
[----:B0-----:R-:W-:-:S05]  /*0700*/  IMAD.U32 R21, RZ, RZ, UR7 ;  /* 0x00000007ff157e24 */ /* 0x001fca000f8e00ff */
[----:B------:R0:W-:Y:S04]  /*0710*/  @P1 REDG.E.ADD.STRONG.GPU desc[UR8][R4.64], R21 ;  /* 0x000000150400198e */ /* 0x0001e8000c12e108 */
[----:B------:R-:W4:Y:S02]  /*0720*/  LDG.E R12, desc[UR8][R6.64+-0x4] ;  /* 0xfffffc08060c7981 */ /* 0x000f24000c1e1900 */
[----:B----4-:R-:W4:Y:S02]  /*0730*/  F2I.TRUNC.NTZ R12, R12 ;  /* 0x0000000c000c7305 */ /* 0x010f24000020f100 */
[----:B----4-:R-:W-:Y:S02]  /*0740*/  SHF.R.S32.HI R13, RZ, 0x10, R12 ;  /* 0x00000010ff0d7819 */ /* 0x010fe4000001140c */
[----:B------:R-:W-:-:S02]  /*0750*/  PRMT R10, R12, 0x9910, RZ ;  /* 0x000099100c0a7816 */ /* 0x000fc400000000ff */
[----:B------:R-:W2:Y:S08]  /*0760*/  REDUX.SUM UR4, R13 ;  /* 0x000000000d0473c4 */ /* 0x000eb0000000c000 */
[----:B------:R-:W3:Y:S01]  /*0770*/  REDUX.SUM UR7, R10 ;  /* 0x000000000a0773c4 */ /* 0x000ee2000000c000 */
[----:B--2---:R-:W-:-:S05]  /*0780*/  MOV R17, UR4 ;  /* 0x0000000400117c02 */ /* 0x004fca0008000f00 */
[----:B------:R2:W-:Y:S01]  /*0790*/  @P1 REDG.E.ADD.STRONG.GPU desc[UR8][R4.64], R17 ;  /* 0x000000110400198e */ /* 0x0005e2000c12e108 */
[----:B---3--:R-:W-:-:S05]  /*07a0*/  IMAD.U32 R19, RZ, RZ, UR7 ;  /* 0x00000007ff137e24 */ /* 0x008fca000f8e00ff */
[----:B------:R3:W-:Y:S04]  /*07b0*/  @P1 REDG.E.ADD.STRONG.GPU desc[UR8][R4.64], R19 ;  /* 0x000000130400198e */ /* 0x0007e8000c12e108 */
[----:B------:R-:W4:Y:S02]  /*07c0*/  LDG.E R11, desc[UR8][R6.64] ;  /* 0x00000008060b7981 */ /* 0x000f24000c1e1900 */
[----:B----4-:R-:W4:Y:S02]  /*07d0*/  F2I.TRUNC.NTZ R11, R11 ;  /* 0x0000000b000b7305 */ /* 0x010f24000020f100 */
[----:B----4-:R-:W-:Y:S02]  /*07e0*/  SHF.R.S32.HI R12, RZ, 0x10, R11 ;  /* 0x00000010ff0c7819 */ /* 0x010fe4000001140b */
        /* <DEDUP_REMOVED lines=13> */
[----:B--2---:R-:W-:-:S05]  /*08c0*/  IMAD.U32 R17, RZ, RZ, UR4 ;  /* 0x00000004ff117e24 */ /* 0x004fca000f8e00ff */
        /* <DEDUP_REMOVED lines=13> */
[----:B------:R-:W4:Y:S01]  /*09a0*/  LDG.E R6, desc[UR8][R6.64+0xc] ;  /* 0x00000c0806067981 */ /* 0x000f22000c1e1900 */
[----:B------:R-:W-:Y:S02]  /*09b0*/  VIADD R9, R9, 0x8 ;  /* 0x0000000809097836 */ /* 0x000fe40000000000 */
[----:B------:R-:W-:Y:S01]  /*09c0*/  VIADD R8, R8, 0x8 ;  /* 0x0000000808087836 */ /* 0x000fe20000000000 */
[----:B----4-:R-:W0:Y:S02]  /*09d0*/  F2I.TRUNC.NTZ R12, R6 ;  /* 0x00000006000c7305 */ /* 0x010e24000020f100 */
[----:B0-----:R-:W-:-:S02]  /*09e0*/  SHF.R.S32.HI R13, RZ, 0x10, R12 ;  /* 0x00000010ff0d7819 */ /* 0x001fc4000001140c */
[----:B------:R-:W-:Y:S02]  /*09f0*/  PRMT R10, R12, 0x9910, RZ ;  /* 0x000099100c0a7816 */ /* 0x000fe400000000ff */
[----:B------:R-:W0:Y:S08]  /*0a00*/  REDUX.SUM UR4, R13 ;  /* 0x000000000d0473c4 */ /* 0x000e30000000c000 */
[----:B------:R-:W2:Y:S01]  /*0a10*/  REDUX.SUM UR7, R10 ;  /* 0x000000000a0773c4 */ /* 0x000ea2000000c000 */
[----:B0-----:R-:W-:-:S05]  /*0a20*/  IMAD.U32 R11, RZ, RZ, UR4 ;  /* 0x00000004ff0b7e24 */ /* 0x001fca000f8e00ff */
[----:B------:R3:W-:Y:S01]  /*0a30*/  @P1 REDG.E.ADD.STRONG.GPU desc[UR8][R4.64], R11 ;  /* 0x0000000b0400198e */ /* 0x0007e2000c12e108 */
[----:B--2---:R-:W-:-:S05]  /*0a40*/  IMAD.U32 R17, RZ, RZ, UR7 ;  /* 0x00000007ff117e24 */ /* 0x004fca000f8e00ff */
[----:B------:R3:W-:Y:S01]  /*0a50*/  @P1 REDG.E.ADD.STRONG.GPU desc[UR8][R4.64], R17 ;  /* 0x000000110400198e */ /* 0x0007e2000c12e108 */
[----:B------:R-:W-:-:S13]  /*0a60*/  ISETP.NE.AND P1, PT, R9, RZ, PT ;  /* 0x000000ff0900720c */ /* 0x000fda0003f25270 */
[----:B---3--:R-:W-:Y:S05]  /*0a70*/  @P1 BRA `(.L_x_483) ;  /* 0xfffffff800941947 */ /* 0x008fea000383ffff */
.L_x_482:
[----:B------:R-:W-:Y:S05]  /*0a80*/  @!P0 EXIT ;  /* 0x000000000000894d */ /* 0x000fea0003800000 */
[----:B------:R-:W-:Y:S02]  /*0a90*/  ISETP.GE.U32.AND P0, PT, R14, 0x4, PT ;  /* 0x000000040e00780c */ /* 0x000fe40003f06070 */
[----:B------:R-:W-:-:S04]  /*0aa0*/  LOP3.LUT R12, R2, 0x3, RZ, 0xc0, !PT ;  /* 0x00000003020c7812 */ /* 0x000fc800078ec0ff */
[----:B------:R-:W-:-:S07]  /*0ab0*/  ISETP.NE.AND P1, PT, R12, RZ, PT ;  /* 0x000000ff0c00720c */ /* 0x000fce0003f25270 */
[----:B------:R-:W-:Y:S06]  /*0ac0*/  @!P0 BRA `(.L_x_484) ;  /* 0x0000000000c48947 */ /* 0x000fec0003800000 */
[----:B------:R-:W0:Y:S01]  /*0ad0*/  LDC.64 R4, c[0x0][0x390] ;  /* 0x0000e400ff047b82 */ /* 0x000e220000000a00 */
[----:B------:R-:W-:-:S05]  /*0ae0*/  IADD3 R7, PT, PT, R0, R3, RZ ;  /* 0x0000000300077210 */ /* 0x000fca0007ffe0ff */
[----:B0-----:R-:W-:-:S05]  /*0af0*/  IMAD.WIDE R4, R7, 0x4, R4 ;  /* 0x0000000407047825 */ /* 0x001fca00078e0204 */
[----:B------:R-:W2:Y:S01]  /*0b00*/  LDG.E R8, desc[UR8][R4.64] ;  /* 0x0000000804087981 */ /* 0x000ea2000c1e1900 */
[----:B------:R-:W0:Y:S01]  /*0b10*/  LDC.64 R6, c[0x0][0x3b0] ;  /* 0x0000ec00ff067b82 */ /* 0x000e220000000a00 */
[----:B------:R-:W-:Y:S01]  /*0b20*/  VOTEU.ANY UR4, UPT, PT ;  /* 0x0000000000047886 */ /* 0x000fe200038e0100 */
[----:B------:R-:W1:Y:S01]  /*0b30*/  S2R R11, SR_LANEID ;  /* 0x00000000000b7919 */ /* 0x000e620000000000 */
[----:B------:R-:W-:-:S06]  /*0b40*/  UFLO.U32 UR4, UR4 ;  /* 0x00000004000472bd */ /* 0x000fcc00080e0000 */
[----:B-1----:R-:W-:Y:S01]  /*0b50*/  ISETP.EQ.U32.AND P0, PT, R11, UR4, PT ;  /* 0x000000040b007c0c */ /* 0x002fe2000bf02070 */
[----:B--2---:R-:W1:Y:S02]  /*0b60*/  F2I.TRUNC.NTZ R8, R8 ;  /* 0x0000000800087305 */ /* 0x004e64000020f100 */
[----:B-1----:R-:W-:Y:S02]  /*0b70*/  SHF.R.S32.HI R9, RZ, 0x10, R8 ;  /* 0x00000010ff097819 */ /* 0x002fe40000011408 */
        /* <DEDUP_REMOVED lines=28> */
[----:B----4-:R-:W0:Y:S02]  /*0d40*/  F2I.TRUNC.NTZ R10, R4 ;  /* 0x00000004000a7305 */ /* 0x010e24000020f100 */
[----:B0-----:R-:W-:Y:S02]  /*0d50*/  SHF.R.S32.HI R11, RZ, 0x10, R10 ;  /* 0x00000010ff0b7819 */ /* 0x001fe4000001140a */
[----:B------:R-:W-:-:S02]  /*0d60*/  PRMT R8, R10, 0x9910, RZ ;  /* 0x000099100a087816 */ /* 0x000fc400000000ff */
[----:B------:R-:W0:Y:S08]  /*0d70*/  REDUX.SUM UR4, R11 ;  /* 0x000000000b0473c4 */ /* 0x000e30000000c000 */
[----:B------:R-:W2:Y:S01]  /*0d80*/  REDUX.SUM UR5, R8 ;  /* 0x00000000080573c4 */ /* 0x000ea2000000c000 */
[----:B0-----:R-:W-:-:S05]  /*0d90*/  IMAD.U32 R9, RZ, RZ, UR4 ;  /* 0x00000004ff097e24 */ /* 0x001fca000f8e00ff */
[----:B------:R3:W-:Y:S01]  /*0da0*/  @P0 REDG.E.ADD.STRONG.GPU desc[UR8][R6.64], R9 ;  /* 0x000000090600098e */ /* 0x0007e2000c12e108 */
[----:B--2---:R-:W-:-:S05]  /*0db0*/  IMAD.U32 R15, RZ, RZ, UR5 ;  /* 0x00000005ff0f7e24 */ /* 0x004fca000f8e00ff */
[----:B------:R3:W-:Y:S01]  /*0dc0*/  @P0 REDG.E.ADD.STRONG.GPU desc[UR8][R6.64], R15 ;  /* 0x0000000f0600098e */ /* 0x0007e2000c12e108 */
[----:B------:R-:W-:-:S07]  /*0dd0*/  VIADD R3, R3, 0x4 ;  /* 0x0000000403037836 */ /* 0x000fce0000000000 */
.L_x_484:
[----:B------:R-:W-:Y:S05]  /*0de0*/  @!P1 EXIT ;  /* 0x000000000000994d */ /* 0x000fea0003800000 */
[----:B------:R-:W-:Y:S02]  /*0df0*/  ISETP.NE.AND P0, PT, R12, 0x1, PT ;  /* 0x000000010c00780c */ /* 0x000fe40003f05270 */
[----:B------:R-:W-:-:S04]  /*0e00*/  LOP3.LUT R2, R2, 0x1, RZ, 0xc0, !PT ;  /* 0x0000000102027812 */ /* 0x000fc800078ec0ff */
[----:B------:R-:W-:-:S07]  /*0e10*/  ISETP.NE.U32.AND P1, PT, R2, 0x1, PT ;  /* 0x000000010200780c */ /* 0x000fce0003f25070 */
[----:B------:R-:W-:Y:S06]  /*0e20*/  @!P0 BRA `(.L_x_485) ;  /* 0x0000000000748947 */ /* 0x000fec0003800000 */
[----:B------:R-:W0:Y:S01]  /*0e30*/  LDC.64 R4, c[0x0][0x390] ;  /* 0x0000e400ff047b82 */ /* 0x000e220000000a00 */
[----:B---3--:R-:W-:-:S04]  /*0e40*/  IMAD.IADD R7, R0, 0x1, R3 ;  /* 0x0000000100077824 */ /* 0x008fc800078e0203 */
        /* <DEDUP_REMOVED lines=12> */
[----:B-1----:R-:W-:-:S05]  /*0f10*/  MOV R11, UR5 ;  /* 0x00000005000b7c02 */ /* 0x002fca0008000f00 */
[----:B0-----:R0:W-:Y:S01]  /*0f20*/  @P0 REDG.E.ADD.STRONG.GPU desc[UR8][R6.64], R11 ;  /* 0x0000000b0600098e */ /* 0x0011e2000c12e108 */
[----:B--2---:R-:W-:-:S05]  /*0f30*/  IMAD.U32 R13, RZ, RZ, UR6 ;  /* 0x00000006ff0d7e24 */ /* 0x004fca000f8e00ff */
[----:B------:R0:W-:Y:S04]  /*0f40*/  @P0 REDG.E.ADD.STRONG.GPU desc[UR8][R6.64], R13 ;  /* 0x0000000d0600098e */ /* 0x0001e8000c12e108 */
[----:B------:R-:W2:Y:S02]  /*0f50*/  LDG.E R4, desc[UR8][R4.64+0x4] ;  /* 0x0000040804047981 */ /* 0x000ea4000c1e1900 */
[----:B--2---:R-:W1:Y:S02]  /*0f60*/  F2I.TRUNC.NTZ R2, R4 ;  /* 0x0000000400027305 */ /* 0x004e64000020f100 */
[----:B-1----:R-:W-:Y:S02]  /*0f70*/  SHF.R.S32.HI R8, RZ, 0x10, R2 ;  /* 0x00000010ff087819 */ /* 0x002fe40000011402 */
[----:B------:R-:W-:-:S02]  /*0f80*/  PRMT R2, R2, 0x9910, RZ ;  /* 0x0000991002027816 */ /* 0x000fc400000000ff */
[----:B------:R-:W1:Y:S08]  /*0f90*/  REDUX.SUM UR4, R8 ;  /* 0x00000000080473c4 */ /* 0x000e70000000c000 */
[----:B------:R-:W2:Y:S01]  /*0fa0*/  REDUX.SUM UR5, R2 ;  /* 0x00000000020573c4 */ /* 0x000ea2000000c000 */
[----:B-1----:R-:W-:-:S05]  /*0fb0*/  IMAD.U32 R9, RZ, RZ, UR4 ;  /* 0x00000004ff097e24 */ /* 0x002fca000f8e00ff */
[----:B------:R0:W-:Y:S01]  /*0fc0*/  @P0 REDG.E.ADD.STRONG.GPU desc[UR8][R6.64], R9 ;  /* 0x000000090600098e */ /* 0x0001e2000c12e108 */
[----:B--2---:R-:W-:-:S05]  /*0fd0*/  IMAD.U32 R15, RZ, RZ, UR5 ;  /* 0x00000005ff0f7e24 */ /* 0x004fca000f8e00ff */
[----:B------:R0:W-:Y:S01]  /*0fe0*/  @P0 REDG.E.ADD.STRONG.GPU desc[UR8][R6.64], R15 ;  /* 0x0000000f0600098e */ /* 0x0001e2000c12e108 */
[----:B------:R-:W-:-:S07]  /*0ff0*/  VIADD R3, R3, 0x2 ;  /* 0x0000000203037836 */ /* 0x000fce0000000000 */
.L_x_485:
[----:B------:R-:W-:Y:S05]  /*1000*/  @P1 EXIT ;  /* 0x000000000000194d */ /* 0x000fea0003800000 */
[----:B------:R-:W1:Y:S01]  /*1010*/  LDC.64 R4, c[0x0][0x390] ;  /* 0x0000e400ff047b82 */ /* 0x000e620000000a00 */
[----:B------:R-:W-:-:S04]  /*1020*/  IMAD.IADD R3, R0, 0x1, R3 ;  /* 0x0000000100037824 */ /* 0x000fc800078e0203 */
[----:B-1----:R-:W-:-:S06]  /*1030*/  IMAD.WIDE R2, R3, 0x4, R4 ;  /* 0x0000000403027825 */ /* 0x002fcc00078e0204 */
[----:B------:R-:W2:Y:S01]  /*1040*/  LDG.E R2, desc[UR8][R2.64] ;  /* 0x0000000802027981 */ /* 0x000ea2000c1e1900 */
[----:B------:R-:W1:Y:S01]  /*1050*/  LDC.64 R4, c[0x0][0x3b0] ;  /* 0x0000ec00ff047b82 */ /* 0x000e620000000a00 */
[----:B------:R-:W-:Y:S01]  /*1060*/  VOTEU.ANY UR4, UPT, PT ;  /* 0x0000000000047886 */ /* 0x000fe200038e0100 */
[----:B0--3--:R-:W0:Y:S01]  /*1070*/  S2R R7, SR_LANEID ;  /* 0x0000000000077919 */ /* 0x009e220000000000 */
[----:B------:R-:W-:-:S06]  /*1080*/  UFLO.U32 UR4, UR4 ;  /* 0x00000004000472bd */ /* 0x000fcc00080e0000 */
[----:B0-----:R-:W-:Y:S01]  /*1090*/  ISETP.EQ.U32.AND P0, PT, R7, UR4, PT ;  /* 0x0000000407007c0c */ /* 0x001fe2000bf02070 */
[----:B--2---:R-:W0:Y:S02]  /*10a0*/  F2I.TRUNC.NTZ R0, R2 ;  /* 0x0000000200007305 */ /* 0x004e24000020f100 */
[----:B0-----:R-:W-:Y:S02]  /*10b0*/  SHF.R.S32.HI R6, RZ, 0x10, R0 ;  /* 0x00000010ff067819 */ /* 0x001fe40000011400 */
[----:B------:R-:W-:Y:S02]  /*10c0*/  PRMT R0, R0, 0x9910, RZ ;  /* 0x0000991000007816 */ /* 0x000fe400000000ff */
[----:B------:R-:W0:Y:S08]  /*10d0*/  REDUX.SUM UR5, R6 ;  /* 0x00000000060573c4 */ /* 0x000e30000000c000 */
[----:B------:R-:W2:Y:S01]  /*10e0*/  REDUX.SUM UR6, R0 ;  /* 0x00000000000673c4 */ /* 0x000ea2000000c000 */
[----:B0-----:R-:W-:-:S05]  /*10f0*/  IMAD.U32 R3, RZ, RZ, UR5 ;  /* 0x00000005ff037e24 */ /* 0x001fca000f8e00ff */
[----:B-1----:R-:W-:Y:S01]  /*1100*/  @P0 REDG.E.ADD.STRONG.GPU desc[UR8][R4.64], R3 ;  /* 0x000000030400098e */ /* 0x002fe2000c12e108 */
[----:B--2---:R-:W-:-:S05]  /*1110*/  IMAD.U32 R7, RZ, RZ, UR6 ;  /* 0x00000006ff077e24 */ /* 0x004fca000f8e00ff */
[----:B------:R-:W-:Y:S01]  /*1120*/  @P0 REDG.E.ADD.STRONG.GPU desc[UR8][R4.64], R7 ;  /* 0x000000070400098e */ /* 0x000fe2000c12e108 */
[----:B------:R-:W-:Y:S05]  /*1130*/  EXIT ;  /* 0x000000000000794d */ /* 0x000fea0003800000 */
.L_x_481:
[----:B------:R-:W0:Y:S01]  /*1140*/  S2R R0, SR_LANEID ;  /* 0x0000000000007919 */ /* 0x000e220000000000 */
[----:B------:R-:W1:Y:S01]  /*1150*/  LDCU.64 UR4, c[0x0][0x3b0] ;  /* 0x00007600ff0477ac */ /* 0x000e620008000a00 */
[----:B------:R-:W-:Y:S02]  /*1160*/  VOTEU.ANY UR6, UPT, PT ;  /* 0x0000000000067886 */ /* 0x000fe400038e0100 */
[----:B------:R-:W-:Y:S02]  /*1170*/  UFLO.U32 UR7, UR6 ;  /* 0x00000006000772bd */ /* 0x000fe400080e0000 */
[----:B------:R-:W2:Y:S01]  /*1180*/  POPC R5, UR6 ;  /* 0x0000000600057d09 */ /* 0x000ea20008000000 */
[----:B-1----:R-:W-:-:S04]  /*1190*/  UIADD3 UR4, UP0, UPT, UR4, 0x4, URZ ;  /* 0x0000000404047890 */ /* 0x002fc8000ff1e0ff */
[----:B------:R-:W-:Y:S02]  /*11a0*/  UIADD3.X UR5, UPT, UPT, URZ, UR5, URZ, UP0, !UPT ;  /* 0x00000005ff057290 */ /* 0x000fe400087fe4ff */
[----:B------:R-:W-:-:S04]  /*11b0*/  IMAD.U32 R2, RZ, RZ, UR4 ;  /* 0x00000004ff027e24 */ /* 0x000fc8000f8e00ff */
[----:B------:R-:W-:Y:S01]  /*11c0*/  IMAD.U32 R3, RZ, RZ, UR5 ;  /* 0x00000005ff037e24 */ /* 0x000fe2000f8e00ff */
[----:B0-----:R-:W-:-:S13]  /*11d0*/  ISETP.EQ.U32.AND P0, PT, R0, UR7, PT ;  /* 0x0000000700007c0c */ /* 0x001fda000bf02070 */
[----:B--2---:R-:W-:Y:S01]  /*11e0*/  @P0 REDG.E.ADD.STRONG.GPU desc[UR8][R2.64], R5 ;  /* 0x000000050200098e */ /* 0x004fe2000c12e108 */
[----:B------:R-:W-:Y:S05]  /*11f0*/  EXIT ;  /* 0x000000000000794d */ /* 0x000fea0003800000 */
.L_x_486:
        /* <DEDUP_REMOVED lines=16> */
.L_x_766:


//--------------------- .text._Z24getFinalSuperPiexlKernelPfiiPiS0_ --------------------------
	.section	.text._Z24getFinalSuperPiexlKernelPfiiPiS0_,"ax",@progbits
	.align	128
        .global         _Z24getFinalSuperPiexlKernelPfiiPiS0_
        .type           _Z24getFinalSuperPiexlKernelPfiiPiS0_,@function
        .size           _Z24getFinalSuperPiexlKernelPfiiPiS0_,(.L_x_767 - _Z24getFinalSuperPiexlKernelPfiiPiS0_)
        .other          _Z24getFinalSuperPiexlKernelPfiiPiS0_,@"STO_CUDA_ENTRY STV_DEFAULT"
_Z24getFinalSuperPiexlKernelPfiiPiS0_:
.text._Z24getFinalSuperPiexlKernelPfiiPiS0_:
        /* <DEDUP_REMOVED lines=14> */
[----:B---3--:R-:W2:Y:S01]  /*00e0*/  LDG.E R9, desc[UR4][R2.64] ;  /* 0x0000000402097981 */ /* 0x008ea2000c1e1900 */
[----:B------:R-:W-:Y:S01]  /*00f0*/  BSSY.RECONVERGENT B0, `(.L_x_487) ;  /* 0x000000b000007945 */ /* 0x000fe20003800200 */
[----:B--2---:R-:W-:-:S13]  /*0100*/  ISETP.GE.AND P0, PT, R9, RZ, PT ;  /* 0x000000ff0900720c */ /* 0x004fda0003f06270 */
[----:B------:R-:W-:Y:S05]  /*0110*/  @!P0 BRA `(.L_x_488) ;  /* 0x0000000000208947 */ /* 0x000fea0003800000 */
[----:B------:R-:W0:Y:S08]  /*0120*/  LDC.64 R4, c[0x0][0x390] ;  /* 0x0000e400ff047b82 */ /* 0x000e300000000a00 */
[----:B------:R-:W1:Y:S01]  /*0130*/  LDC.64 R6, c[0x0][0x380] ;  /* 0x0000e000ff067b82 */ /* 0x000e620000000a00 */
[----:B0-----:R-:W2:Y:S04]  /*0140*/  LDG.E R0, desc[UR4][R4.64] ;  /* 0x0000000404007981 */ /* 0x001ea8000c1e1900 */
[----:B------:R-:W2:Y:S02]  /*0150*/  LDG.E R8, desc[UR4][R4.64+0x54] ;  /* 0x0000540404087981 */ /* 0x000ea4000c1e1900 */
[----:B--2---:R-:W-:-:S04]  /*0160*/  IMAD R9, R9, R0, R8 ;  /* 0x0000000009097224 */ /* 0x004fc800078e0208 */
[----:B-1----:R-:W-:-:S06]  /*0170*/  IMAD.WIDE R6, R9, 0x4, R6 ;  /* 0x0000000409067825 */ /* 0x002fcc00078e0206 */
[----:B------:R-:W2:Y:S02]  /*0180*/  LDG.E R6, desc[UR4][R6.64] ;  /* 0x0000000406067981 */ /* 0x000ea4000c1e1900 */
[----:B--2---:R0:W1:Y:S02]  /*0190*/  F2I.TRUNC.NTZ R9, R6 ;  /* 0x0000000600097305 */ /* 0x004064000020f100 */
.L_x_488:
[----:B------:R-:W-:Y:S05]  /*01a0*/  BSYNC.RECONVERGENT B0 ;  /* 0x0000000000007941 */ /* 0x000fea0003800200 */
.L_x_487:
[----:B-1----:R-:W-:Y:S01]  /*01b0*/  STG.E desc[UR4][R2.64], R9 ;  /* 0x0000000902007986 */ /* 0x002fe2000c101904 */
[----:B------:R-:W-:Y:S05]  /*01c0*/  EXIT ;  /* 0x000000000000794d */ /* 0x000fea0003800000 */
.L_x_489:
        /* <DEDUP_REMOVED lines=11> */
.L_x_767:


//--------------------- .text._Z28getSuperPixelInfoCudaKernelEPiPtPfS1_iS1_S_ii --------------------------
	.section	.text._Z28getSuperPixelInfoCudaKernelEPiPtPfS1_iS1_S_ii,"ax",@progbits
	.align	128
        .global         _Z28getSuperPixelInfoCudaKernelEPiPtPfS1_iS1_S_ii
        .type           _Z28getSuperPixelInfoCudaKernelEPiPtPfS1_iS1_S_ii,@function
        .size           _Z28getSuperPixelInfoCudaKernelEPiPtPfS1_iS1_S_ii,(.L_x_736 - _Z28getSuperPixelInfoCudaKernelEPiPtPfS1_iS1_S_ii)
        .other          _Z28getSuperPixelInfoCudaKernelEPiPtPfS1_iS1_S_ii,@"STO_CUDA_ENTRY STV_DEFAULT"
_Z28getSuperPixelInfoCudaKernelEPiPtPfS1_iS1_S_ii:
.text._Z28getSuperPixelInfoCudaKernelEPiPtPfS1_iS1_S_ii:
        /* <DEDUP_REMOVED lines=9> */
[----:B------:R-:W0:Y:S07]  /*0090*/  LDCU.64 UR4, c[0x0][0x358] ;  /* 0x00006b00ff0477ac */ /* 0x000e2e0008000a00 */
[----:B------:R-:W1:Y:S01]  /*00a0*/  LDC.64 R8, c[0x0][0x3a8] ;  /* 0x0000ea00ff087b82 */ /* 0x000e620000000a00 */
[----:B0-----:R-:W2:Y:S04]  /*00b0*/  LDG.E R5, desc[UR4][R2.64] ;  /* 0x0000000402057981 */ /* 0x001ea8000c1e1900 */
[----:B------:R-:W3:Y:S01]  /*00c0*/  LDG.E R0, desc[UR4][R2.64+0x4] ;  /* 0x0000040402007981 */ /* 0x000ee2000c1e1900 */
[----:B--2---:R-:W-:-:S05]  /*00d0*/  IMAD R5, R4, R5, RZ ;  /* 0x0000000504057224 */ /* 0x004fca00078e02ff */
[----:B---3--:R-:W-:-:S05]  /*00e0*/  IADD3 R7, PT, PT, R5, R0, RZ ;  /* 0x0000000005077210 */ /* 0x008fca0007ffe0ff */
[----:B-1----:R-:W-:-:S06]  /*00f0*/  IMAD.WIDE R6, R7, 0x4, R8 ;  /* 0x0000000407067825 */ /* 0x002fcc00078e0208 */
[----:B------:R-:W2:Y:S02]  /*0100*/  LDG.E R6, desc[UR4][R6.64] ;  /* 0x0000000406067981 */ /* 0x000ea4000c1e1900 */
[----:B--2---:R-:W0:Y:S02]  /*0110*/  F2I.TRUNC.NTZ R10, R6 ;  /* 0x00000006000a7305 */ /* 0x004e24000020f100 */
[----:B0-----:R-:W-:-:S13]  /*0120*/  ISETP.NE.AND P0, PT, R10, RZ, PT ;  /* 0x000000ff0a00720c */ /* 0x001fda0003f05270 */
[----:B------:R-:W-:Y:S05]  /*0130*/  @!P0 EXIT ;  /* 0x000000000000894d */ /* 0x000fea0003800000 */
[----:B------:R-:W2:Y:S02]  /*0140*/  LDG.E R2, desc[UR4][R2.64+0x40] ;  /* 0x0000400402027981 */ /* 0x000ea4000c1e1900 */
[----:B--2---:R-:W-:-:S05]  /*0150*/  IADD3 R5, PT, PT, R5, R2, RZ ;  /* 0x0000000205057210 */ /* 0x004fca0007ffe0ff */
[----:B------:R-:W-:-:S05]  /*0160*/  IMAD.WIDE R8, R5, 0x4, R8 ;  /* 0x0000000405087825 */ /* 0x000fca00078e0208 */
[----:B------:R-:W2:Y:S01]  /*0170*/  LDG.E R0, desc[UR4][R8.64] ;  /* 0x0000000408007981 */ /* 0x000ea2000c1e1900 */
[----:B------:R-:W-:Y:S01]  /*0180*/  I2FP.F32.S32 R5, R10 ;  /* 0x0000000a00057245 */ /* 0x000fe20000201400 */
[----:B------:R-:W-:Y:S03]  /*0190*/  BSSY.RECONVERGENT B0, `(.L_x_490) ;  /* 0x000000d000007945 */ /* 0x000fe60003800200 */
[----:B------:R-:W0:Y:S02]  /*01a0*/  MUFU.RCP R6, R5 ;  /* 0x0000000500067308 */ /* 0x000e240000001000 */
[----:B0-----:R-:W-:-:S04]  /*01b0*/  FFMA R7, -R5, R6, 1 ;  /* 0x3f80000005077423 */ /* 0x001fc80000000106 */
[----:B------:R-:W-:Y:S02]  /*01c0*/  FFMA R7, R6, R7, R6 ;  /* 0x0000000706077223 */ /* 0x000fe40000000006 */
[----:B--2---:R-:W0:Y:S02]  /*01d0*/  FCHK P0, R0, R5 ;  /* 0x0000000500007302 */ /* 0x004e240000000000 */
[----:B------:R-:W-:-:S04]  /*01e0*/  FFMA R6, R0, R7, RZ ;  /* 0x0000000700067223 */ /* 0x000fc800000000ff */
[----:B------:R-:W-:-:S04]  /*01f0*/  FFMA R10, -R5, R6, R0 ;  /* 0x00000006050a7223 */ /* 0x000fc80000000100 */
[----:B------:R-:W-:Y:S01]  /*0200*/  FFMA R2, R7, R10, R6 ;  /* 0x0000000a07027223 */ /* 0x000fe20000000006 */
[----:B0-----:R-:W-:Y:S06]  /*0210*/  @!P0 BRA `(.L_x_491) ;  /* 0x0000000000108947 */ /* 0x001fec0003800000 */
[----:B------:R-:W-:Y:S02]  /*0220*/  MOV R3, R5 ;  /* 0x0000000500037202 */ /* 0x000fe40000000f00 */
[----:B------:R-:W-:-:S07]  /*0230*/  MOV R10, 0x250 ;  /* 0x00000250000a7802 */ /* 0x000fce0000000f00 */
[----:B------:R-:W-:Y:S05]  /*0240*/  CALL.REL.NOINC `($__internal_10_$__cuda_sm3x_div_rn_noftz_f32_slowpath) ;  /* 0x00000010007c7944 */ /* 0x000fea0003c00000 */
[----:B------:R-:W-:-:S07]  /*0250*/  MOV R2, R13 ;  /* 0x0000000d00027202 */ /* 0x000fce0000000f00 */
.L_x_491:
[----:B------:R-:W-:Y:S05]  /*0260*/  BSYNC.RECONVERGENT B0 ;  /* 0x0000000000007941 */ /* 0x000fea0003800200 */
.L_x_490:
[----:B------:R-:W-:Y:S01]  /*0270*/  VIADD R0, R2, 0xf3000000 ;  /* 0xf300000002007836 */ /* 0x000fe20000000000 */
[----:B------:R0:W1:Y:S01]  /*0280*/  MUFU.RSQ R3, R2 ;  /* 0x0000000200037308 */ /* 0x0000620000001400 */
[----:B------:R-:W-:Y:S03]  /*0290*/  BSSY.RECONVERGENT B0, `(.L_x_492) ;  /* 0x000000a000007945 */ /* 0x000fe60003800200 */
[----:B------:R-:W-:-:S13]  /*02a0*/  ISETP.GT.U32.AND P0, PT, R0, 0x727fffff, PT ;  /* 0x727fffff0000780c */ /* 0x000fda0003f04070 */
[----:B01----:R-:W-:Y:S05]  /*02b0*/  @!P0 BRA `(.L_x_493) ;  /* 0x00000000000c8947 */ /* 0x003fea0003800000 */
[----:B------:R-:W-:-:S07]  /*02c0*/  MOV R14, 0x2e0 ;  /* 0x000002e0000e7802 */ /* 0x000fce0000000f00 */
[----:B------:R-:W-:Y:S05]  /*02d0*/  CALL.REL.NOINC `($__internal_9_$__cuda_sm20_sqrt_rn_f32_slowpath) ;  /* 0x0000000c00fc7944 */ /* 0x000fea0003c00000 */
[----:B------:R-:W-:Y:S05]  /*02e0*/  BRA `(.L_x_494) ;  /* 0x0000000000107947 */ /* 0x000fea0003800000 */
.L_x_493:
[C---:B------:R-:W-:Y:S01]  /*02f0*/  FMUL.FTZ R11, R3.reuse, R2 ;  /* 0x00000002030b7220 */ /* 0x040fe20000410000 */
[----:B------:R-:W-:-:S03]  /*0300*/  FMUL.FTZ R0, R3, 0.5 ;  /* 0x3f00000003007820 */ /* 0x000fc60000410000 */
[----:B------:R-:W-:-:S04]  /*0310*/  FFMA R2, -R11, R11, R2 ;  /* 0x0000000b0b027223 */ /* 0x000fc80000000102 */
[----:B------:R-:W-:-:S07]  /*0320*/  FFMA R11, R2, R0, R11 ;  /* 0x00000000020b7223 */ /* 0x000fce000000000b */
.L_x_494:
[----:B------:R-:W-:Y:S05]  /*0330*/  BSYNC.RECONVERGENT B0 ;  /* 0x0000000000007941 */ /* 0x000fea0003800200 */
.L_x_492:
[----:B------:R-:W0:Y:S01]  /*0340*/  LDC.64 R2, c[0x0][0x3b0] ;  /* 0x0000ec00ff027b82 */ /* 0x000e220000000a00 */
[----:B------:R1:W-:Y:S07]  /*0350*/  STG.E desc[UR4][R8.64], R11 ;  /* 0x0000000b08007986 */ /* 0x0003ee000c101904 */
[----:B------:R-:W2:Y:S01]  /*0360*/  LDC.64 R6, c[0x0][0x3a8] ;  /* 0x0000ea00ff067b82 */ /* 0x000ea20000000a00 */
[----:B0-----:R-:W3:Y:S04]  /*0370*/  LDG.E R13, desc[UR4][R2.64] ;  /* 0x00000004020d7981 */ /* 0x001ee8000c1e1900 */
[----:B------:R-:W3:Y:S02]  /*0380*/  LDG.E R0, desc[UR4][R2.64+0x44] ;  /* 0x0000440402007981 */ /* 0x000ee4000c1e1900 */
[----:B---3--:R-:W-:-:S04]  /*0390*/  IMAD R13, R4, R13, R0 ;  /* 0x0000000d040d7224 */ /* 0x008fc800078e0200 */
[----:B--2---:R-:W-:-:S05]  /*03a0*/  IMAD.WIDE R6, R13, 0x4, R6 ;  /* 0x000000040d067825 */ /* 0x004fca00078e0206 */
[----:B------:R-:W2:Y:S01]  /*03b0*/  LDG.E R10, desc[UR4][R6.64] ;  /* 0x00000004060a7981 */ /* 0x000ea2000c1e1900 */
[----:B------:R-:W0:Y:S01]  /*03c0*/  MUFU.RCP R0, R5 ;  /* 0x0000000500007308 */ /* 0x000e220000001000 */
[----:B------:R-:W-:Y:S01]  /*03d0*/  BSSY.RECONVERGENT B0, `(.L_x_495) ;  /* 0x000000d000007945 */ /* 0x000fe20003800200 */
[----:B0-----:R-:W-:-:S04]  /*03e0*/  FFMA R13, -R5, R0, 1 ;  /* 0x3f800000050d7423 */ /* 0x001fc80000000100 */
[----:B------:R-:W-:Y:S02]  /*03f0*/  FFMA R0, R0, R13, R0 ;  /* 0x0000000d00007223 */ /* 0x000fe40000000000 */
[----:B--2---:R-:W0:Y:S02]  /*0400*/  FCHK P0, R10, R5 ;  /* 0x000000050a007302 */ /* 0x004e240000000000 */
[----:B-1----:R-:W-:-:S04]  /*0410*/  FFMA R9, R0, R10, RZ ;  /* 0x0000000a00097223 */ /* 0x002fc800000000ff */
[----:B------:R-:W-:-:S04]  /*0420*/  FFMA R8, -R5, R9, R10 ;  /* 0x0000000905087223 */ /* 0x000fc8000000010a */
[----:B------:R-:W-:Y:S01]  /*0430*/  FFMA R2, R0, R8, R9 ;  /* 0x0000000800027223 */ /* 0x000fe20000000009 */
[----:B0-----:R-:W-:Y:S06]  /*0440*/  @!P0 BRA `(.L_x_496) ;  /* 0x0000000000148947 */ /* 0x001fec0003800000 */
[----:B------:R-:W-:Y:S02]  /*0450*/  MOV R0, R10 ;  /* 0x0000000a00007202 */ /* 0x000fe40000000f00 */
[----:B------:R-:W-:Y:S02]  /*0460*/  MOV R3, R5 ;  /* 0x0000000500037202 */ /* 0x000fe40000000f00 */
[----:B------:R-:W-:-:S07]  /*0470*/  MOV R10, 0x490 ;  /* 0x00000490000a7802 */ /* 0x000fce0000000f00 */
[----:B------:R-:W-:Y:S05]  /*0480*/  CALL.REL.NOINC `($__internal_10_$__cuda_sm3x_div_rn_noftz_f32_slowpath) ;  /* 0x0000000c00ec7944 */ /* 0x000fea0003c00000 */
[----:B------:R-:W-:-:S07]  /*0490*/  MOV R2, R13 ;  /* 0x0000000d00027202 */ /* 0x000fce0000000f00 */
.L_x_496:
[----:B------:R-:W-:Y:S05]  /*04a0*/  BSYNC.RECONVERGENT B0 ;  /* 0x0000000000007941 */ /* 0x000fea0003800200 */
.L_x_495:
[----:B------:R-:W-:Y:S01]  /*04b0*/  IADD3 R0, PT, PT, R2, -0xd000000, RZ ;  /* 0xf300000002007810 */ /* 0x000fe20007ffe0ff */
[----:B------:R0:W1:Y:S01]  /*04c0*/  MUFU.RSQ R9, R2 ;  /* 0x0000000200097308 */ /* 0x0000620000001400 */
[----:B------:R-:W-:Y:S02]  /*04d0*/  BSSY.RECONVERGENT B0, `(.L_x_497) ;  /* 0x000000b000007945 */ /* 0x000fe40003800200 */
[----:B------:R-:W-:-:S13]  /*04e0*/  ISETP.GT.U32.AND P0, PT, R0, 0x727fffff, PT ;  /* 0x727fffff0000780c */ /* 0x000fda0003f04070 */
[----:B0-----:R-:W-:Y:S05]  /*04f0*/  @!P0 BRA `(.L_x_498) ;  /* 0x0000000000108947 */ /* 0x001fea0003800000 */
[----:B------:R-:W-:-:S07]  /*0500*/  MOV R14, 0x520 ;  /* 0x00000520000e7802 */ /* 0x000fce0000000f00 */
[----:B-1----:R-:W-:Y:S05]  /*0510*/  CALL.REL.NOINC `($__internal_9_$__cuda_sm20_sqrt_rn_f32_slowpath) ;  /* 0x0000000c006c7944 */ /* 0x002fea0003c00000 */
[----:B------:R-:W-:Y:S01]  /*0520*/  IMAD.MOV.U32 R3, RZ, RZ, R11 ;  /* 0x000000ffff037224 */ /* 0x000fe200078e000b */
[----:B------:R-:W-:Y:S06]  /*0530*/  BRA `(.L_x_499) ;  /* 0x0000000000107947 */ /* 0x000fec0003800000 */
.L_x_498:
[C---:B-1----:R-:W-:Y:S01]  /*0540*/  FMUL.FTZ R3, R9.reuse, R2 ;  /* 0x0000000209037220 */ /* 0x042fe20000410000 */
[----:B------:R-:W-:-:S03]  /*0550*/  FMUL.FTZ R0, R9, 0.5 ;  /* 0x3f00000009007820 */ /* 0x000fc60000410000 */
[----:B------:R-:W-:-:S04]  /*0560*/  FFMA R2, -R3, R3, R2 ;  /* 0x0000000303027223 */ /* 0x000fc80000000102 */
[----:B------:R-:W-:-:S07]  /*0570*/  FFMA R3, R2, R0, R3 ;  /* 0x0000000002037223 */ /* 0x000fce0000000003 */
.L_x_499:
[----:B------:R-:W-:Y:S05]  /*0580*/  BSYNC.RECONVERGENT B0 ;  /* 0x0000000000007941 */ /* 0x000fea0003800200 */
.L_x_497:
[----:B------:R-:W0:Y:S01]  /*0590*/  LDC.64 R10, c[0x0][0x3b0] ;  /* 0x0000ec00ff0a7b82 */ /* 0x000e220000000a00 */
[----:B------:R1:W-:Y:S07]  /*05a0*/  STG.E desc[UR4][R6.64], R3 ;  /* 0x0000000306007986 */ /* 0x0003ee000c101904 */
[----:B------:R-:W2:Y:S01]  /*05b0*/  LDC.64 R8, c[0x0][0x3a8] ;  /* 0x0000ea00ff087b82 */ /* 0x000ea20000000a00 */
[----:B0-----:R-:W3:Y:S04]  /*05c0*/  LDG.E R13, desc[UR4][R10.64] ;  /* 0x000000040a0d7981 */ /* 0x001ee8000c1e1900 */
[----:B------:R-:W4:Y:S01]  /*05d0*/  LDG.E R15, desc[UR4][R10.64+0x8] ;  /* 0x000008040a0f7981 */ /* 0x000f22000c1e1900 */
[----:B---3--:R-:W-:-:S05]  /*05e0*/  IMAD R2, R4, R13, RZ ;  /* 0x0000000d04027224 */ /* 0x008fca00078e02ff */
[----:B----4-:R-:W-:-:S05]  /*05f0*/  IADD3 R15, PT, PT, R2, R15, RZ ;  /* 0x0000000f020f7210 */ /* 0x010fca0007ffe0ff */
[----:B--2---:R-:W-:-:S06]  /*0600*/  IMAD.WIDE R8, R15, 0x4, R8 ;  /* 0x000000040f087825 */ /* 0x004fcc00078e0208 */
        /* <DEDUP_REMOVED lines=15> */
.L_x_501:
[----:B------:R-:W-:Y:S05]  /*0700*/  BSYNC.RECONVERGENT B0 ;  /* 0x0000000000007941 */ /* 0x000fea0003800200 */
.L_x_500:
[----:B------:R-:W0:Y:S08]  /*0710*/  LDC.64 R10, c[0x0][0x3b0] ;  /* 0x0000ec00ff0a7b82 */ /* 0x000e300000000a00 */
[----:B------:R-:W1:Y:S01]  /*0720*/  LDC.64 R8, c[0x0][0x3a8] ;  /* 0x0000ea00ff087b82 */ /* 0x000e620000000a00 */
[----:B0-----:R-:W2:Y:S02]  /*0730*/  LDG.E R7, desc[UR4][R10.64+0x20] ;  /* 0x000020040a077981 */ /* 0x001ea4000c1e1900 */
[----:B--2---:R-:W-:-:S04]  /*0740*/  IMAD.IADD R7, R2, 0x1, R7 ;  /* 0x0000000102077824 */ /* 0x004fc800078e0207 */
[----:B-1----:R-:W-:-:S05]  /*0750*/  IMAD.WIDE R6, R7, 0x4, R8 ;  /* 0x0000000407067825 */ /* 0x002fca00078e0208 */
[----:B------:R0:W-:Y:S04]  /*0760*/  STG.E desc[UR4][R6.64], R3 ;  /* 0x0000000306007986 */ /* 0x0001e8000c101904 */
[----:B------:R-:W2:Y:S04]  /*0770*/  LDG.E R13, desc[UR4][R10.64] ;  /* 0x000000040a0d7981 */ /* 0x000ea8000c1e1900 */
[----:B------:R-:W3:Y:S01]  /*0780*/  LDG.E R15, desc[UR4][R10.64+0xc] ;  /* 0x00000c040a0f7981 */ /* 0x000ee2000c1e1900 */
[----:B--2---:R-:W-:-:S05]  /*0790*/  IMAD R2, R4, R13, RZ ;  /* 0x0000000d04027224 */ /* 0x004fca00078e02ff */
[----:B---3--:R-:W-:-:S05]  /*07a0*/  IADD3 R15, PT, PT, R2, R15, RZ ;  /* 0x0000000f020f7210 */ /* 0x008fca0007ffe0ff */
[----:B------:R-:W-:-:S06]  /*07b0*/  IMAD.WIDE R8, R15, 0x4, R8 ;  /* 0x000000040f087825 */ /* 0x000fcc00078e0208 */
[----:B------:R-:W2:Y:S01]  /*07c0*/  LDG.E R8, desc[UR4][R8.64] ;  /* 0x0000000408087981 */ /* 0x000ea2000c1e1900 */
[----:B------:R-:W1:Y:S01]  /*07d0*/  MUFU.RCP R0, R5 ;  /* 0x0000000500007308 */ /* 0x000e620000001000 */
[----:B------:R-:W-:Y:S01]  /*07e0*/  BSSY.RECONVERGENT B0, `(.L_x_502) ;  /* 0x000000d000007945 */ /* 0x000fe20003800200 */
[----:B-1----:R-:W-:-:S04]  /*07f0*/  FFMA R13, -R5, R0, 1 ;  /* 0x3f800000050d7423 */ /* 0x002fc80000000100 */
[----:B------:R-:W-:Y:S02]  /*0800*/  FFMA R0, R0, R13, R0 ;  /* 0x0000000d00007223 */ /* 0x000fe40000000000 */
[----:B--2---:R-:W1:Y:S02]  /*0810*/  FCHK P0, R8, R5 ;  /* 0x0000000508007302 */ /* 0x004e640000000000 */
[----:B0-----:R-:W-:-:S04]  /*0820*/  FFMA R3, R0, R8, RZ ;  /* 0x0000000800037223 */ /* 0x001fc800000000ff */
[----:B------:R-:W-:-:S04]  /*0830*/  FFMA R6, -R5, R3, R8 ;  /* 0x0000000305067223 */ /* 0x000fc80000000108 */
[----:B------:R-:W-:Y:S01]  /*0840*/  FFMA R3, R0, R6, R3 ;  /* 0x0000000600037223 */ /* 0x000fe20000000003 */
[----:B-1----:R-:W-:Y:S06]  /*0850*/  @!P0 BRA `(.L_x_503) ;  /* 0x0000000000148947 */ /* 0x002fec0003800000 */
[----:B------:R-:W-:Y:S02]  /*0860*/  MOV R0, R8 ;  /* 0x0000000800007202 */ /* 0x000fe40000000f00 */
[----:B------:R-:W-:Y:S02]  /*0870*/  MOV R3, R5 ;  /* 0x0000000500037202 */ /* 0x000fe40000000f00 */
[----:B------:R-:W-:-:S07]  /*0880*/  MOV R10, 0x8a0 ;  /* 0x000008a0000a7802 */ /* 0x000fce0000000f00 */
[----:B------:R-:W-:Y:S05]  /*0890*/  CALL.REL.NOINC `($__internal_10_$__cuda_sm3x_div_rn_noftz_f32_slowpath) ;  /* 0x0000000800e87944 */ /* 0x000fea0003c00000 */
[----:B------:R-:W-:-:S07]  /*08a0*/  MOV R3, R13 ;  /* 0x0000000d00037202 */ /* 0x000fce0000000f00 */
.L_x_503:
[----:B------:R-:W-:Y:S05]  /*08b0*/  BSYNC.RECONVERGENT B0 ;  /* 0x0000000000007941 */ /* 0x000fea0003800200 */
.L_x_502:
        /* <DEDUP_REMOVED lines=26> */
.L_x_505:
[----:B------:R-:W-:Y:S05]  /*0a60*/  BSYNC.RECONVERGENT B0 ;  /* 0x0000000000007941 */ /* 0x000fea0003800200 */
.L_x_504:
[----:B------:R-:W0:Y:S08]  /*0a70*/  LDC.64 R14, c[0x0][0x3b0] ;  /* 0x0000ec00ff0e7b82 */ /* 0x000e300000000a00 */
[----:B------:R-:W1:Y:S01]  /*0a80*/  LDC.64 R8, c[0x0][0x3a8] ;  /* 0x0000ea00ff087b82 */ /* 0x000e620000000a00 */
[----:B0-----:R-:W2:Y:S02]  /*0a90*/  LDG.E R3, desc[UR4][R14.64+0x28] ;  /* 0x000028040e037981 */ /* 0x001ea4000c1e1900 */
[----:B--2---:R-:W-:-:S04]  /*0aa0*/  IMAD.IADD R3, R2, 0x1, R3 ;  /* 0x0000000102037824 */ /* 0x004fc800078e0203 */
[----:B-1----:R-:W-:-:S05]  /*0ab0*/  IMAD.WIDE R2, R3, 0x4, R8 ;  /* 0x0000000403027825 */ /* 0x002fca00078e0208 */
[----:B------:R0:W-:Y:S04]  /*0ac0*/  STG.E desc[UR4][R2.64], R7 ;  /* 0x0000000702007986 */ /* 0x0001e8000c101904 */
[----:B------:R-:W2:Y:S04]  /*0ad0*/  LDG.E R11, desc[UR4][R14.64] ;  /* 0x000000040e0b7981 */ /* 0x000ea8000c1e1900 */
[----:B------:R-:W3:Y:S04]  /*0ae0*/  LDG.E R17, desc[UR4][R14.64+0x18] ;  /* 0x000018040e117981 */ /* 0x000ee8000c1e1900 */
[----:B------:R-:W4:Y:S04]  /*0af0*/  LDG.E R13, desc[UR4][R14.64+0x14] ;  /* 0x000014040e0d7981 */ /* 0x000f28000c1e1900 */
[----:B------:R-:W5:Y:S01]  /*0b00*/  LDG.E R19, desc[UR4][R14.64+0x1c] ;  /* 0x00001c040e137981 */ /* 0x000f62000c1e1900 */
[----:B--2---:R-:W-:-:S05]  /*0b10*/  IMAD R6, R4, R11, RZ ;  /* 0x0000000b04067224 */ /* 0x004fca00078e02ff */
[C---:B---3--:R-:W-:Y:S02]  /*0b20*/  IADD3 R17, PT, PT, R6.reuse, R17, RZ ;  /* 0x0000001106117210 */ /* 0x048fe40007ffe0ff */
[----:B----4-:R-:W-:-:S03]  /*0b30*/  IADD3 R11, PT, PT, R6, R13, RZ ;  /* 0x0000000d060b7210 */ /* 0x010fc60007ffe0ff */
[----:B------:R-:W-:Y:S01]  /*0b40*/  IMAD.WIDE R12, R17, 0x4, R8 ;  /* 0x00000004110c7825 */ /* 0x000fe200078e0208 */
[----:B-----5:R-:W-:-:S03]  /*0b50*/  IADD3 R19, PT, PT, R6, R19, RZ ;  /* 0x0000001306137210 */ /* 0x020fc60007ffe0ff */
[--C-:B------:R-:W-:Y:S02]  /*0b60*/  IMAD.WIDE R10, R11, 0x4, R8.reuse ;  /* 0x000000040b0a7825 */ /* 0x100fe400078e0208 */
[----:B------:R-:W0:Y:S02]  /*0b70*/  LDG.E R12, desc[UR4][R12.64] ;  /* 0x000000040c0c7981 */ /* 0x000e24000c1e1900 */
[----:B------:R-:W-:Y:S02]  /*0b80*/  IMAD.WIDE R8, R19, 0x4, R8 ;  /* 0x0000000413087825 */ /* 0x000fe400078e0208 */
[----:B------:R-:W2:Y:S04]  /*0b90*/  LDG.E R0, desc[UR4][R10.64] ;  /* 0x000000040a007981 */ /* 0x000ea8000c1e1900 */
[----:B------:R-:W3:Y:S01]  /*0ba0*/  LDG.E R8, desc[UR4][R8.64] ;  /* 0x0000000408087981 */ /* 0x000ee2000c1e1900 */
[----:B------:R-:W-:Y:S01]  /*0bb0*/  BSSY.RECONVERGENT B0, `(.L_x_506) ;  /* 0x0000010000007945 */ /* 0x000fe20003800200 */
[----:B0-----:R-:W-:-:S04]  /*0bc0*/  FMUL R3, R12, R12 ;  /* 0x0000000c0c037220 */ /* 0x001fc80000400000 */
[----:B--2---:R-:W-:-:S04]  /*0bd0*/  FFMA R3, R0, R0, R3 ;  /* 0x0000000000037223 */ /* 0x004fc80000000003 */
[----:B---3--:R-:W-:-:S04]  /*0be0*/  FFMA R2, R8, R8, R3 ;  /* 0x0000000808027223 */ /* 0x008fc80000000003 */
[----:B------:R0:W1:Y:S01]  /*0bf0*/  MUFU.RSQ R3, R2 ;  /* 0x0000000200037308 */ /* 0x0000620000001400 */
[----:B------:R-:W-:-:S04]  /*0c00*/  IADD3 R7, PT, PT, R2, -0xd000000, RZ ;  /* 0xf300000002077810 */ /* 0x000fc80007ffe0ff */
[----:B------:R-:W-:-:S13]  /*0c10*/  ISETP.GT.U32.AND P0, PT, R7, 0x727fffff, PT ;  /* 0x727fffff0700780c */ /* 0x000fda0003f04070 */
[----:B01----:R-:W-:Y:S05]  /*0c20*/  @!P0 BRA `(.L_x_507) ;  /* 0x0000000000108947 */ /* 0x003fea0003800000 */
[----:B------:R-:W-:-:S07]  /*0c30*/  MOV R14, 0xc50 ;  /* 0x00000c50000e7802 */ /* 0x000fce0000000f00 */
[----:B------:R-:W-:Y:S05]  /*0c40*/  CALL.REL.NOINC `($__internal_9_$__cuda_sm20_sqrt_rn_f32_slowpath) ;  /* 0x0000000400a07944 */ /* 0x000fea0003c00000 */
[----:B------:R-:W-:Y:S01]  /*0c50*/  IMAD.MOV.U32 R3, RZ, RZ, R11 ;  /* 0x000000ffff037224 */ /* 0x000fe200078e000b */
[----:B------:R-:W-:Y:S06]  /*0c60*/  BRA `(.L_x_508) ;  /* 0x0000000000107947 */ /* 0x000fec0003800000 */
.L_x_507:
[----:B------:R-:W-:Y:S01]  /*0c70*/  FMUL.FTZ R7, R2, R3 ;  /* 0x0000000302077220 */ /* 0x000fe20000410000 */
[----:B------:R-:W-:-:S03]  /*0c80*/  FMUL.FTZ R3, R3, 0.5 ;  /* 0x3f00000003037820 */ /* 0x000fc60000410000 */
[----:B------:R-:W-:-:S04]  /*0c90*/  FFMA R2, -R7, R7, R2 ;  /* 0x0000000707027223 */ /* 0x000fc80000000102 */
[----:B------:R-:W-:-:S07]  /*0ca0*/  FFMA R3, R2, R3, R7 ;  /* 0x0000000302037223 */ /* 0x000fce0000000007 */
.L_x_508:
[----:B------:R-:W-:Y:S05]  /*0cb0*/  BSYNC.RECONVERGENT B0 ;  /* 0x0000000000007941 */ /* 0x000fea0003800200 */
.L_x_506:
        /* <DEDUP_REMOVED lines=9> */
[----:B------:R-:W-:-:S07]  /*0d50*/  MOV R10, 0xd70 ;  /* 0x00000d70000a7802 */ /* 0x000fce0000000f00 */
[----:B------:R-:W-:Y:S05]  /*0d60*/  CALL.REL.NOINC `($__internal_10_$__cuda_sm3x_div_rn_noftz_f32_slowpath) ;  /* 0x0000000400b47944 */ /* 0x000fea0003c00000 */
.L_x_510:
[----:B------:R-:W-:Y:S05]  /*0d70*/  BSYNC.RECONVERGENT B0 ;  /* 0x0000000000007941 */ /* 0x000fea0003800200 */
.L_x_509:
[----:B------:R-:W0:Y:S08]  /*0d80*/  LDC.64 R10, c[0x0][0x3b0] ;  /* 0x0000ec00ff0a7b82 */ /* 0x000e300000000a00 */
[----:B------:R-:W1:Y:S01]  /*0d90*/  LDC.64 R8, c[0x0][0x3a8] ;  /* 0x0000ea00ff087b82 */ /* 0x000e620000000a00 */
[----:B0-----:R-:W2:Y:S02]  /*0da0*/  LDG.E R7, desc[UR4][R10.64+0x2c] ;  /* 0x00002c040a077981 */ /* 0x001ea4000c1e1900 */
[----:B--2---:R-:W-:-:S05]  /*0db0*/  IADD3 R7, PT, PT, R6, R7, RZ ;  /* 0x0000000706077210 */ /* 0x004fca0007ffe0ff */
        /* <DEDUP_REMOVED lines=10> */
[----:B-1----:R-:W-:-:S04]  /*0e60*/  FFMA R15, R0, -R3, 1 ;  /* 0x3f800000000f7423 */ /* 0x002fc80000000803 */
[----:B------:R-:W-:Y:S02]  /*0e70*/  FFMA R0, R0, R15, R0 ;  /* 0x0000000f00007223 */ /* 0x000fe40000000000 */
[----:B--2---:R-:W1:Y:S02]  /*0e80*/  FCHK P0, R8, R3 ;  /* 0x0000000308007302 */ /* 0x004e640000000000 */
[----:B0-----:R-:W-:-:S04]  /*0e90*/  FFMA R7, R0, R8, RZ ;  /* 0x0000000800077223 */ /* 0x001fc800000000ff */
[----:B------:R-:W-:-:S04]  /*0ea0*/  FFMA R6, R7, -R3, R8 ;  /* 0x8000000307067223 */ /* 0x000fc80000000008 */
[----:B------:R-:W-:Y:S01]  /*0eb0*/  FFMA R13, R0, R6, R7 ;  /* 0x00000006000d7223 */ /* 0x000fe20000000007 */
[----:B-1----:R-:W-:Y:S06]  /*0ec0*/  @!P0 BRA `(.L_x_512) ;  /* 0x00000000000c8947 */ /* 0x002fec0003800000 */
[----:B------:R-:W-:Y:S02]  /*0ed0*/  MOV R0, R8 ;  /* 0x0000000800007202 */ /* 0x000fe40000000f00 */
[----:B------:R-:W-:-:S07]  /*0ee0*/  MOV R10, 0xf00 ;  /* 0x00000f00000a7802 */ /* 0x000fce0000000f00 */
[----:B------:R-:W-:Y:S05]  /*0ef0*/  CALL.REL.NOINC `($__internal_10_$__cuda_sm3x_div_rn_noftz_f32_slowpath) ;  /* 0x0000000400507944 */ /* 0x000fea0003c00000 */
.L_x_512:
[----:B------:R-:W-:Y:S05]  /*0f00*/  BSYNC.RECONVERGENT B0 ;  /* 0x0000000000007941 */ /* 0x000fea0003800200 */
.L_x_511:
        /* <DEDUP_REMOVED lines=8> */
[----:B--2---:R-:W-:-:S04]  /*0f90*/  IMAD R2, R4, R15, RZ ;  /* 0x0000000f04027224 */ /* 0x004fc800078e02ff */
[----:B---3--:R-:W-:-:S04]  /*0fa0*/  IMAD.IADD R17, R2, 0x1, R17 ;  /* 0x0000000102117824 */ /* 0x008fc800078e0211 */
        /* <DEDUP_REMOVED lines=14> */
[----:B------:R-:W-:-:S07]  /*1090*/  MOV R11, R13 ;  /* 0x0000000d000b7202 */ /* 0x000fce0000000f00 */
.L_x_514:
[----:B------:R-:W-:Y:S05]  /*10a0*/  BSYNC.RECONVERGENT B0 ;  /* 0x0000000000007941 */ /* 0x000fea0003800200 */
.L_x_513:
        /* <DEDUP_REMOVED lines=21> */
[----:B------:R-:W-:Y:S01]  /*1200*/  IMAD.MOV.U32 R0, RZ, RZ, R6 ;  /* 0x000000ffff007224 */ /* 0x000fe200078e0006 */
[----:B------:R-:W-:Y:S02]  /*1210*/  MOV R3, R5 ;  /* 0x0000000500037202 */ /* 0x000fe40000000f00 */
[----:B------:R-:W-:-:S07]  /*1220*/  MOV R10, 0x1240 ;  /* 0x00001240000a7802 */ /* 0x000fce0000000f00 */
[----:B------:R-:W-:Y:S05]  /*1230*/  CALL.REL.NOINC `($__internal_10_$__cuda_sm3x_div_rn_noftz_f32_slowpath) ;  /* 0x0000000000807944 */ /* 0x000fea0003c00000 */
[----:B------:R-:W-:-:S07]  /*1240*/  MOV R9, R13 ;  /* 0x0000000d00097202 */ /* 0x000fce0000000f00 */
.L_x_516:
[----:B------:R-:W-:Y:S05]  /*1250*/  BSYNC.RECONVERGENT B0 ;  /* 0x0000000000007941 */ /* 0x000fea0003800200 */
.L_x_515:
[----:B------:R-:W0:Y:S08]  /*1260*/  LDC.64 R6, c[0x0][0x3b0] ;  /* 0x0000ec00ff067b82 */ /* 0x000e300000000a00 */
[----:B------:R-:W1:Y:S01]  /*1270*/  LDC.64 R2, c[0x0][0x3a8] ;  /* 0x0000ea00ff027b82 */ /* 0x000e620000000a00 */
[----:B0-----:R-:W2:Y:S02]  /*1280*/  LDG.E R7, desc[UR4][R6.64+0x3c] ;  /* 0x00003c0406077981 */ /* 0x001ea4000c1e1900 */
[----:B--2---:R-:W-:-:S05]  /*1290*/  IADD3 R5, PT, PT, R4, R7, RZ ;  /* 0x0000000704057210 */ /* 0x004fca0007ffe0ff */
[----:B-1----:R-:W-:-:S05]  /*12a0*/  IMAD.WIDE R2, R5, 0x4, R2 ;  /* 0x0000000405027825 */ /* 0x002fca00078e0202 */
[----:B------:R-:W-:Y:S01]  /*12b0*/  STG.E desc[UR4][R2.64], R9 ;  /* 0x0000000902007986 */ /* 0x000fe2000c101904 */
[----:B------:R-:W-:Y:S05]  /*12c0*/  EXIT ;  /* 0x000000000000794d */ /* 0x000fea0003800000 */
        .weak           $__internal_9_$__cuda_sm20_sqrt_rn_f32_slowpath
        .type           $__internal_9_$__cuda_sm20_sqrt_rn_f32_slowpath,@function
        .size           $__internal_9_$__cuda_sm20_sqrt_rn_f32_slowpath,($__internal_10_$__cuda_sm3x_div_rn_noftz_f32_slowpath - $__internal_9_$__cuda_sm20_sqrt_rn_f32_slowpath)
$__internal_9_$__cuda_sm20_sqrt_rn_f32_slowpath:
        /* <DEDUP_REMOVED lines=19> */
.L_x_517:
[----:B------:R-:W-:Y:S01]  /*1400*/  MOV R11, R3 ;  /* 0x00000003000b7202 */ /* 0x000fe20000000f00 */
[----:B------:R-:W-:Y:S01]  /*1410*/  HFMA2 R3, -RZ, RZ, 0, 0 ;  /* 0x00000000ff037431 */ /* 0x000fe200000001ff */
[----:B------:R-:W-:-:S04]  /*1420*/  MOV R2, R14 ;  /* 0x0000000e00027202 */ /* 0x000fc80000000f00 */
[----:B------:R-:W-:Y:S05]  /*1430*/  RET.REL.NODEC R2 `(_Z28getSuperPixelInfoCudaKernelEPiPtPfS1_iS1_S_ii) ;  /* 0xffffffe802f07950 */ /* 0x000fea0003c3ffff */
        .weak           $__internal_10_$__cuda_sm3x_div_rn_noftz_f32_slowpath
        .type           $__internal_10_$__cuda_sm3x_div_rn_noftz_f32_slowpath,@function
        .size           $__internal_10_$__cuda_sm3x_div_rn_noftz_f32_slowpath,(.L_x_736 - $__internal_10_$__cuda_sm3x_div_rn_noftz_f32_slowpath)
$__internal_10_$__cuda_sm3x_div_rn_noftz_f32_slowpath:
[----:B------:R-:W-:Y:S01]  /*1440*/  SHF.R.U32.HI R11, RZ, 0x17, R3 ;  /* 0x00000017ff0b7819 */ /* 0x000fe20000011603 */
[----:B------:R-:W-:Y:S01]  /*1450*/  BSSY.RECONVERGENT B1, `(.L_x_518) ;  /* 0x0000063000017945 */ /* 0x000fe20003800200 */
[----:B------:R-:W-:Y:S02]  /*1460*/  SHF.R.U32.HI R12, RZ, 0x17, R0 ;  /* 0x00000017ff0c7819 */ /* 0x000fe40000011600 */
[----:B------:R-:W-:Y:S02]  /*1470*/  LOP3.LUT R11, R11, 0xff, RZ, 0xc0, !PT ;  /* 0x000000ff0b0b7812 */ /* 0x000fe400078ec0ff */
[----:B------:R-:W-:Y:S02]  /*1480*/  LOP3.LUT R16, R12, 0xff, RZ, 0xc0, !PT ;  /* 0x000000ff0c107812 */ /* 0x000fe400078ec0ff */
[----:B------:R-:W-:Y:S01]  /*1490*/  MOV R13, R3 ;  /* 0x00000003000d7202 */ /* 0x000fe20000000f00 */
[----:B------:R-:W-:Y:S01]  /*14a0*/  VIADD R15, R11, 0xffffffff ;  /* 0xffffffff0b0f7836 */ /* 0x000fe20000000000 */
[----:B------:R-:W-:-:S04]  /*14b0*/  IADD3 R14, PT, PT, R16, -0x1, RZ ;  /* 0xffffffff100e7810 */ /* 0x000fc80007ffe0ff */
        /* <DEDUP_REMOVED lines=23> */
[----:B------:R-:W-:Y:S01]  /*1630*/  @!P0 FFMA R0, R0, 1.84467440737095516160e+19, RZ ;  /* 0x5f80000000008823 */ /* 0x000fe200000000ff */
[----:B------:R-:W-:Y:S01]  /*1640*/  @!P0 MOV R12, 0xffffffc0 ;  /* 0xffffffc0000c8802 */ /* 0x000fe20000000f00 */
[----:B------:R-:W-:-:S04]  /*1650*/  @!P1 FFMA R13, R3, 1.84467440737095516160e+19, RZ ;  /* 0x5f800000030d9823 */ /* 0x000fc800000000ff */
[----:B------:R-:W-:-:S07]  /*1660*/  @!P1 VIADD R12, R12, 0x40 ;  /* 0x000000400c0c9836 */ /* 0x000fce0000000000 */
.L_x_519:
[----:B------:R-:W-:Y:S01]  /*1670*/  LEA R14, R11, 0xc0800000, 0x17 ;  /* 0xc08000000b0e7811 */ /* 0x000fe200078eb8ff */
[----:B------:R-:W-:Y:S01]  /*1680*/  BSSY.RECONVERGENT B2, `(.L_x_524) ;  /* 0x0000036000027945 */ /* 0x000fe20003800200 */
[----:B------:R-:W-:Y:S02]  /*1690*/  IADD3 R16, PT, PT, R16, -0x7f, RZ ;  /* 0xffffff8110107810 */ /* 0x000fe40007ffe0ff */
[----:B------:R-:W-:-:S03]  /*16a0*/  IADD3 R17, PT, PT, -R14, R13, RZ ;  /* 0x0000000d0e117210 */ /* 0x000fc60007ffe1ff */
[C---:B------:R-:W-:Y:S01]  /*16b0*/  IMAD R0, R16.reuse, -0x800000, R0 ;  /* 0xff80000010007824 */ /* 0x040fe200078e0200 */
[----:B------:R0:W1:Y:S01]  /*16c0*/  MUFU.RCP R13, R17 ;  /* 0x00000011000d7308 */ /* 0x0000620000001000 */
[----:B------:R-:W-:Y:S01]  /*16d0*/  FADD.FTZ R15, -R17, -RZ ;  /* 0x800000ff110f7221 */ /* 0x000fe20000010100 */
[----:B0-----:R-:W-:-:S04]  /*16e0*/  IADD3 R17, PT, PT, R16, 0x7f, -R11 ;  /* 0x0000007f10117810 */ /* 0x001fc80007ffe80b */
[----:B------:R-:W-:Y:S01]  /*16f0*/  IADD3 R17, PT, PT, R17, R12, RZ ;  /* 0x0000000c11117210 */ /* 0x000fe20007ffe0ff */
        /* <DEDUP_REMOVED lines=20> */
[-CC-:B------:R-:W-:Y:S01]  /*1840*/  FFMA.RZ R11, R13, R15.reuse, R14.reuse ;  /* 0x0000000f0d0b7223 */ /* 0x180fe2000000c00e */
[C---:B------:R-:W-:Y:S02]  /*1850*/  ISETP.NE.AND P2, PT, R16.reuse, RZ, PT ;  /* 0x000000ff1000720c */ /* 0x040fe40003f45270 */
[C---:B------:R-:W-:Y:S02]  /*1860*/  ISETP.NE.AND P1, PT, R16.reuse, RZ, PT ;  /* 0x000000ff1000720c */ /* 0x040fe40003f25270 */
[----:B------:R-:W-:Y:S01]  /*1870*/  LOP3.LUT R12, R11, 0x7fffff, RZ, 0xc0, !PT ;  /* 0x007fffff0b0c7812 */ /* 0x000fe200078ec0ff */
[CCC-:B------:R-:W-:Y:S01]  /*1880*/  FFMA.RP R11, R13.reuse, R15.reuse, R14.reuse ;  /* 0x0000000f0d0b7223 */ /* 0x1c0fe2000000800e */
[----:B------:R-:W-:Y:S01]  /*1890*/  FFMA.RM R14, R13, R15, R14 ;  /* 0x0000000f0d0e7223 */ /* 0x000fe2000000400e */
[----:B------:R-:W-:Y:S01]  /*18a0*/  VIADD R13, R16, 0x20 ;  /* 0x00000020100d7836 */ /* 0x000fe20000000000 */
[----:B------:R-:W-:Y:S02]  /*18b0*/  LOP3.LUT R12, R12, 0x800000, RZ, 0xfc, !PT ;  /* 0x008000000c0c7812 */ /* 0x000fe400078efcff */
[----:B------:R-:W-:-:S02]  /*18c0*/  IADD3 R15, PT, PT, -R16, RZ, RZ ;  /* 0x000000ff100f7210 */ /* 0x000fc40007ffe1ff */
[----:B------:R-:W-:Y:S02]  /*18d0*/  SHF.L.U32 R13, R12, R13, RZ ;  /* 0x0000000d0c0d7219 */ /* 0x000fe400000006ff */
[----:B------:R-:W-:Y:S02]  /*18e0*/  FSETP.NEU.FTZ.AND P0, PT, R11, R14, PT ;  /* 0x0000000e0b00720b */ /* 0x000fe40003f1d000 */
[----:B------:R-:W-:Y:S02]  /*18f0*/  SEL R11, R15, RZ, P2 ;  /* 0x000000ff0f0b7207 */ /* 0x000fe40001000000 */
[----:B------:R-:W-:Y:S02]  /*1900*/  ISETP.NE.AND P1, PT, R13, RZ, P1 ;  /* 0x000000ff0d00720c */ /* 0x000fe40000f25270 */
[----:B------:R-:W-:Y:S02]  /*1910*/  SHF.R.U32.HI R11, RZ, R11, R12 ;  /* 0x0000000bff0b7219 */ /* 0x000fe4000001160c */
[----:B------:R-:W-:-:S02]  /*1920*/  PLOP3.LUT P0, PT, P0, P1, PT, 0xf8, 0x8f ;  /* 0x00000000008f781c */ /* 0x000fc40000703f70 */
[----:B------:R-:W-:Y:S02]  /*1930*/  SHF.R.U32.HI R13, RZ, 0x1, R11 ;  /* 0x00000001ff0d7819 */ /* 0x000fe4000001160b */
[----:B------:R-:W-:-:S04]  /*1940*/  SEL R12, RZ, 0x1, !P0 ;  /* 0x00000001ff0c7807 */ /* 0x000fc80004000000 */
[----:B------:R-:W-:-:S04]  /*1950*/  LOP3.LUT R12, R12, 0x1, R13, 0xf8, !PT ;  /* 0x000000010c0c7812 */ /* 0x000fc800078ef80d */
[----:B------:R-:W-:-:S04]  /*1960*/  LOP3.LUT R12, R12, R11, RZ, 0xc0, !PT ;  /* 0x0000000b0c0c7212 */ /* 0x000fc800078ec0ff */
[----:B------:R-:W-:-:S04]  /*1970*/  IADD3 R13, PT, PT, R13, R12, RZ ;  /* 0x0000000c0d0d7210 */ /* 0x000fc80007ffe0ff */
[----:B------:R-:W-:Y:S01]  /*1980*/  LOP3.LUT R0, R13, R0, RZ, 0xfc, !PT ;  /* 0x000000000d007212 */ /* 0x000fe200078efcff */
[----:B------:R-:W-:Y:S06]  /*1990*/  BRA `(.L_x_527) ;  /* 0x0000000000107947 */ /* 0x000fec0003800000 */
.L_x_526:
[----:B------:R-:W-:-:S04]  /*19a0*/  LOP3.LUT R0, R0, 0x80000000, RZ, 0xc0, !PT ;  /* 0x8000000000007812 */ /* 0x000fc800078ec0ff */
[----:B------:R-:W-:Y:S01]  /*19b0*/  LOP3.LUT R0, R0, 0x7f800000, RZ, 0xfc, !PT ;  /* 0x7f80000000007812 */ /* 0x000fe200078efcff */
[----:B------:R-:W-:Y:S06]  /*19c0*/  BRA `(.L_x_527) ;  /* 0x0000000000047947 */ /* 0x000fec0003800000 */
.L_x_525:
[----:B------:R-:W-:-:S07]  /*19d0*/  LEA R0, R17, R0, 0x17 ;  /* 0x0000000011007211 */ /* 0x000fce00078eb8ff */
.L_x_527:
[----:B------:R-:W-:Y:S05]  /*19e0*/  BSYNC.RECONVERGENT B2 ;  /* 0x0000000000027941 */ /* 0x000fea0003800200 */
.L_x_524:
[----:B------:R-:W-:Y:S05]  /*19f0*/  BRA `(.L_x_528) ;  /* 0x0000000000207947 */ /* 0x000fea0003800000 */
.L_x_523:
[----:B------:R-:W-:-:S04]  /*1a00*/  LOP3.LUT R0, R13, 0x80000000, R0, 0x48, !PT ;  /* 0x800000000d007812 */ /* 0x000fc800078e4800 */
[----:B------:R-:W-:Y:S01]  /*1a10*/  LOP3.LUT R0, R0, 0x7f800000, RZ, 0xfc, !PT ;  /* 0x7f80000000007812 */ /* 0x000fe200078efcff */
[----:B------:R-:W-:Y:S06]  /*1a20*/  BRA `(.L_x_528) ;  /* 0x0000000000147947 */ /* 0x000fec0003800000 */
.L_x_522:
[----:B------:R-:W-:Y:S01]  /*1a30*/  LOP3.LUT R0, R13, 0x80000000, R0, 0x48, !PT ;  /* 0x800000000d007812 */ /* 0x000fe200078e4800 */
[----:B------:R-:W-:Y:S06]  /*1a40*/  BRA `(.L_x_528) ;  /* 0x00000000000c7947 */ /* 0x000fec0003800000 */
.L_x_521:
[----:B------:R-:W0:Y:S01]  /*1a50*/  MUFU.RSQ R0, -QNAN ;  /* 0xffc0000000007908 */ /* 0x000e220000001400 */
[----:B------:R-:W-:Y:S05]  /*1a60*/  BRA `(.L_x_528) ;  /* 0x0000000000047947 */ /* 0x000fea0003800000 */
.L_x_520:
[----:B------:R-:W-:-:S07]  /*1a70*/  FADD.FTZ R0, R0, R3 ;  /* 0x0000000300007221 */ /* 0x000fce0000010000 */
.L_x_528:
[----:B------:R-:W-:Y:S05]  /*1a80*/  BSYNC.RECONVERGENT B1 ;  /* 0x0000000000017941 */ /* 0x000fea0003800200 */
.L_x_518:
[----:B------:R-:W-:Y:S01]  /*1a90*/  HFMA2 R11, -RZ, RZ, 0, 0 ;  /* 0x00000000ff0b7431 */ /* 0x000fe200000001ff */
[----:B0-----:R-:W-:-:S03]  /*1aa0*/  MOV R13, R0 ;  /* 0x00000000000d7202 */ /* 0x001fc60000000f00 */
[----:B------:R-:W-:Y:S05]  /*1ab0*/  RET.REL.NODEC R10 `(_Z28getSuperPixelInfoCudaKernelEPiPtPfS1_iS1_S_ii) ;  /* 0xffffffe40a507950 */ /* 0x000fea0003c3ffff */
.L_x_529:
        /* <DEDUP_REMOVED lines=12> */
.L_x_736:


//--------------------- .text._Z28getSuperPixelInfoCudaKernelDPiPtPfS1_iS1_S_ii --------------------------
	.section	.text._Z28getSuperPixelInfoCudaKernelDPiPtPfS1_iS1_S_ii,"ax",@progbits
	.align	128
        .global         _Z28getSuperPixelInfoCudaKernelDPiPtPfS1_iS1_S_ii
        .type           _Z28getSuperPixelInfoCudaKernelDPiPtPfS1_iS1_S_ii,@function
        .size           _Z28getSuperPixelInfoCudaKernelDPiPtPfS1_iS1_S_ii,(.L_x_739 - _Z28getSuperPixelInfoCudaKernelDPiPtPfS1_iS1_S_ii)
        .other          _Z28getSuperPixelInfoCudaKernelDPiPtPfS1_iS1_S_ii,@"STO_CUDA_ENTRY STV_DEFAULT"
_Z28getSuperPixelInfoCudaKernelDPiPtPfS1_iS1_S_ii:
.text._Z28getSuperPixelInfoCudaKernelDPiPtPfS1_iS1_S_ii:
        /* <DEDUP_REMOVED lines=10> */
[----:B0-----:R-:W-:Y:S01]  /*00a0*/  IMAD R19, R19, UR4, R0 ;  /* 0x0000000413137c24 */ /* 0x001fe2000f8e0200 */
[----:B------:R-:W0:Y:S01]  /*00b0*/  LDCU UR4, c[0x0][0x3a0] ;  /* 0x00007400ff0477ac */ /* 0x000e220008000800 */
[----:B--2---:R-:W-:-:S04]  /*00c0*/  IMAD R0, R2, UR5, R3 ;  /* 0x0000000502007c24 */ /* 0x004fc8000f8e0203 */
[----:B-1----:R-:W-:-:S04]  /*00d0*/  IMAD R19, R0, UR8, R19 ;  /* 0x0000000800137c24 */ /* 0x002fc8000f8e0213 */
[----:B----4-:R-:W-:-:S05]  /*00e0*/  IMAD.WIDE R22, R19, 0x4, R22 ;  /* 0x0000000413167825 */ /* 0x010fca00078e0216 */
[----:B---3--:R-:W2:Y:S02]  /*00f0*/  LDG.E R20, desc[UR6][R22.64] ;  /* 0x0000000616147981 */ /* 0x008ea4000c1e1900 */
[----:B--2---:R-:W-:-:S04]  /*0100*/  ISETP.GE.AND P0, PT, R20, RZ, PT ;  /* 0x000000ff1400720c */ /* 0x004fc80003f06270 */
[----:B0-----:R-:W-:-:S13]  /*0110*/  ISETP.GE.OR P0, PT, R20, UR4, !P0 ;  /* 0x0000000414007c0c */ /* 0x001fda000c706670 */
[----:B------:R-:W-:Y:S05]  /*0120*/  @P0 EXIT ;  /* 0x000000000000094d */ /* 0x000fea0003800000 */
[----:B------:R-:W0:Y:S02]  /*0130*/  LDC.64 R30, c[0x0][0x3b0] ;  /* 0x0000ec00ff1e7b82 */ /* 0x000e240000000a00 */
[----:B0-----:R-:W2:Y:S04]  /*0140*/  LDG.E R18, desc[UR6][R30.64+0x50] ;  /* 0x000050061e127981 */ /* 0x001ea8000c1e1900 */
[----:B------:R0:W5:Y:S01]  /*0150*/  LDG.E R17, desc[UR6][R30.64] ;  /* 0x000000061e117981 */ /* 0x000162000c1e1900 */
[----:B------:R-:W-:Y:S01]  /*0160*/  IMAD.MOV.U32 R27, RZ, RZ, 0x497423fe ;  /* 0x497423feff1b7424 */ /* 0x000fe200078e00ff */
[----:B------:R-:W-:Y:S01]  /*0170*/  MOV R28, R20 ;  /* 0x00000014001c7202 */ /* 0x000fe20000000f00 */
[----:B------:R-:W-:Y:S01]  /*0180*/  IMAD.MOV.U32 R29, RZ, RZ, 0x497423fe ;  /* 0x497423feff1d7424 */ /* 0x000fe200078e00ff */
[----:B--2---:R-:W-:-:S13]  /*0190*/  ISETP.GE.AND P0, PT, R18, RZ, PT ;  /* 0x000000ff1200720c */ /* 0x004fda0003f06270 */
[----:B0-----:R-:W-:Y:S05]  /*01a0*/  @!P0 BRA `(.L_x_530) ;  /* 0x0000001400048947 */ /* 0x001fea0003800000 */
[----:B------:R-:W0:Y:S01]  /*01b0*/  LDC.64 R2, c[0x0][0x390] ;  /* 0x0000e400ff027b82 */ /* 0x000e220000000a00 */
[----:B------:R-:W-:Y:S01]  /*01c0*/  IMAD R5, R19, 0x3, RZ ;  /* 0x0000000313057824 */ /* 0x000fe200078e02ff */
[----:B------:R1:W5:Y:S04]  /*01d0*/  LDG.E R16, desc[UR6][R30.64+0x2c] ;  /* 0x00002c061e107981 */ /* 0x000368000c1e1900 */
[----:B------:R1:W5:Y:S02]  /*01e0*/  LDG.E R15, desc[UR6][R30.64+0x30] ;  /* 0x000030061e0f7981 */ /* 0x000364000c1e1900 */
[----:B------:R-:W2:Y:S02]  /*01f0*/  LDC.64 R24, c[0x0][0x398] ;  /* 0x0000e600ff187b82 */ /* 0x000ea40000000a00 */
[----:B------:R1:W5:Y:S04]  /*0200*/  LDG.E R14, desc[UR6][R30.64+0x34] ;  /* 0x000034061e0e7981 */ /* 0x000368000c1e1900 */
[----:B------:R1:W5:Y:S04]  /*0210*/  LDG.E R13, desc[UR6][R30.64+0x20] ;  /* 0x000020061e0d7981 */ /* 0x000368000c1e1900 */
[----:B------:R1:W5:Y:S04]  /*0220*/  LDG.E R12, desc[UR6][R30.64+0x24] ;  /* 0x000024061e0c7981 */ /* 0x000368000c1e1900 */
[----:B------:R1:W5:Y:S01]  /*0230*/  LDG.E R11, desc[UR6][R30.64+0x28] ;  /* 0x000028061e0b7981 */ /* 0x000362000c1e1900 */
[----:B0-----:R-:W-:-:S05]  /*0240*/  IMAD.WIDE R2, R5, 0x4, R2 ;  /* 0x0000000405027825 */ /* 0x001fca00078e0202 */
[----:B------:R1:W5:Y:S01]  /*0250*/  LDG.E R10, desc[UR6][R2.64] ;  /* 0x00000006020a7981 */ /* 0x000362000c1e1900 */
[----:B--2---:R-:W-:-:S03]  /*0260*/  IMAD.WIDE R24, R5, 0x4, R24 ;  /* 0x0000000405187825 */ /* 0x004fc600078e0218 */
[----:B------:R1:W5:Y:S04]  /*0270*/  LDG.E R9, desc[UR6][R2.64+0x4] ;  /* 0x0000040602097981 */ /* 0x000368000c1e1900 */
[----:B------:R1:W5:Y:S04]  /*0280*/  LDG.E R8, desc[UR6][R2.64+0x8] ;  /* 0x0000080602087981 */ /* 0x000368000c1e1900 */
[----:B------:R1:W5:Y:S04]  /*0290*/  LDG.E R7, desc[UR6][R24.64] ;  /* 0x0000000618077981 */ /* 0x000368000c1e1900 */
[----:B------:R1:W5:Y:S04]  /*02a0*/  LDG.E R6, desc[UR6][R24.64+0x4] ;  /* 0x0000040618067981 */ /* 0x000368000c1e1900 */
[----:B------:R1:W5:Y:S01]  /*02b0*/  LDG.E R5, desc[UR6][R24.64+0x8] ;  /* 0x0000080618057981 */ /* 0x000362000c1e1900 */
[----:B------:R-:W-:Y:S01]  /*02c0*/  ISETP.NE.AND P0, PT, R18, RZ, PT ;  /* 0x000000ff1200720c */ /* 0x000fe20003f05270 */
[----:B------:R-:W-:Y:S01]  /*02d0*/  IMAD.MOV.U32 R29, RZ, RZ, 0x497423fe ;  /* 0x497423feff1d7424 */ /* 0x000fe200078e00ff */
[----:B------:R-:W-:Y:S01]  /*02e0*/  MOV R28, R20 ;  /* 0x00000014001c7202 */ /* 0x000fe20000000f00 */
[----:B------:R-:W-:-:S02]  /*02f0*/  IMAD.MOV.U32 R21, RZ, RZ, RZ ;  /* 0x000000ffff157224 */ /* 0x000fc400078e00ff */
[----:B------:R-:W-:-:S08]  /*0300*/  IMAD.MOV.U32 R27, RZ, RZ, 0x497423fe ;  /* 0x497423feff1b7424 */ /* 0x000fd000078e00ff */
[----:B-1----:R-:W-:Y:S05]  /*0310*/  @!P0 BRA `(.L_x_531) ;  /* 0x0000000c001c8947 */ /* 0x002fea0003800000 */
[----:B------:R-:W-:Y:S02]  /*0320*/  HFMA2 R29, -RZ, RZ, 10.90625, 0.0156097412109375 ;  /* 0x497423feff1d7431 */ /* 0x000fe400000001ff */
[----:B-----5:R-:W-:Y:S01]  /*0330*/  IMAD R4, R20, R17, RZ ;  /* 0x0000001114047224 */ /* 0x020fe200078e02ff */
[----:B------:R-:W-:Y:S01]  /*0340*/  UMOV UR4, URZ ;  /* 0x000000ff00047c82 */ /* 0x000fe20008000000 */
[----:B------:R-:W-:Y:S02]  /*0350*/  IMAD.MOV R2, RZ, RZ, -R18 ;  /* 0x000000ffff027224 */ /* 0x000fe400078e0a12 */
[----:B------:R-:W-:-:S07]  /*0360*/  IMAD.MOV.U32 R28, RZ, RZ, R20 ;  /* 0x000000ffff1c7224 */ /* 0x000fce00078e0014 */
.L_x_548:
[----:B------:R-:W-:Y:S01]  /*0370*/  ISETP.NE.AND P0, PT, R2, RZ, PT ;  /* 0x000000ff0200720c */ /* 0x000fe20003f05270 */
[----:B------:R-:W0:-:S12]  /*0380*/  LDC.64 R24, c[0x0][0x3a8] ;  /* 0x0000ea00ff187b82 */ /* 0x000e180000000a00 */
[----:B------:R-:W1:Y:S02]  /*0390*/  @P0 LDC.64 R32, c[0x0][0x3b0] ;  /* 0x0000ec00ff200b82 */ /* 0x000e640000000a00 */
[----:B-1----:R-:W2:Y:S02]  /*03a0*/  @P0 LDG.E R33, desc[UR6][R32.64+0x4c] ;  /* 0x00004c0620210981 */ /* 0x002ea4000c1e1900 */
[----:B--2---:R-:W-:-:S04]  /*03b0*/  @P0 IMAD.IADD R37, R33, 0x1, R4 ;  /* 0x0000000121250824 */ /* 0x004fc800078e0204 */
[----:B0-----:R-:W-:-:S06]  /*03c0*/  @P0 IMAD.WIDE R36, R37, 0x4, R24 ;  /* 0x0000000425240825 */ /* 0x001fcc00078e0218 */
[----:B------:R-:W2:Y:S01]  /*03d0*/  @P0 LDG.E R36, desc[UR6][R36.64] ;  /* 0x0000000624240981 */ /* 0x000ea2000c1e1900 */
[----:B------:R-:W-:-:S06]  /*03e0*/  MOV R30, R20 ;  /* 0x00000014001e7202 */ /* 0x000fcc0000000f00 */
[----:B--2---:R-:W0:Y:S02]  /*03f0*/  @P0 F2I.TRUNC.NTZ R30, R36 ;  /* 0x00000024001e0305 */ /* 0x004e24000020f100 */
[CC--:B0-----:R-:W-:Y:S02]  /*0400*/  IMAD R41, R17.reuse, R30.reuse, R15 ;  /* 0x0000001e11297224 */ /* 0x0c1fe400078e020f */
[----:B------:R-:W-:Y:S02]  /*0410*/  IMAD R35, R17, R30, R16 ;  /* 0x0000001e11237224 */ /* 0x000fe400078e0210 */
[----:B------:R-:W-:-:S04]  /*0420*/  IMAD.WIDE R40, R41, 0x4, R24 ;  /* 0x0000000429287825 */ /* 0x000fc800078e0218 */
[----:B------:R-:W-:Y:S01]  /*0430*/  IMAD R3, R17, R30, R14 ;  /* 0x0000001e11037224 */ /* 0x000fe200078e020e */
[----:B------:R-:W2:Y:S01]  /*0440*/  LDG.E R31, desc[UR6][R40.64] ;  /* 0x00000006281f7981 */ /* 0x000ea2000c1e1900 */
[----:B------:R-:W-:-:S04]  /*0450*/  IMAD.WIDE R34, R35, 0x4, R24 ;  /* 0x0000000423227825 */ /* 0x000fc800078e0218 */
[----:B------:R-:W-:Y:S02]  /*0460*/  IMAD.WIDE R32, R3, 0x4, R24 ;  /* 0x0000000403207825 */ /* 0x000fe400078e0218 */
[----:B------:R-:W3:Y:S04]  /*0470*/  LDG.E R34, desc[UR6][R34.64] ;  /* 0x0000000622227981 */ /* 0x000ee8000c1e1900 */
[----:B------:R-:W4:Y:S01]  /*0480*/  LDG.E R32, desc[UR6][R32.64] ;  /* 0x0000000620207981 */ /* 0x000f22000c1e1900 */
[CC--:B------:R-:W-:Y:S02]  /*0490*/  IMAD R39, R17.reuse, R30.reuse, R13 ;  /* 0x0000001e11277224 */ /* 0x0c0fe400078e020d */
[CC--:B------:R-:W-:Y:S02]  /*04a0*/  IMAD R37, R17.reuse, R30.reuse, R12 ;  /* 0x0000001e11257224 */ /* 0x0c0fe400078e020c */
[----:B------:R-:W-:-:S02]  /*04b0*/  IMAD R3, R17, R30, R11 ;  /* 0x0000001e11037224 */ /* 0x000fc400078e020b */
[----:B------:R-:W-:-:S04]  /*04c0*/  IMAD.WIDE R38, R39, 0x4, R24 ;  /* 0x0000000427267825 */ /* 0x000fc800078e0218 */
[--C-:B------:R-:W-:Y:S02]  /*04d0*/  IMAD.WIDE R36, R37, 0x4, R24.reuse ;  /* 0x0000000425247825 */ /* 0x100fe400078e0218 */
[----:B------:R-:W5:Y:S02]  /*04e0*/  LDG.E R39, desc[UR6][R38.64] ;  /* 0x0000000626277981 */ /* 0x000f64000c1e1900 */
[----:B------:R-:W-:Y:S02]  /*04f0*/  IMAD.WIDE R24, R3, 0x4, R24 ;  /* 0x0000000403187825 */ /* 0x000fe400078e0218 */
[----:B------:R-:W5:Y:S04]  /*0500*/  LDG.E R36, desc[UR6][R36.64] ;  /* 0x0000000624247981 */ /* 0x000f68000c1e1900 */
[----:B------:R-:W5:Y:S01]  /*0510*/  LDG.E R25, desc[UR6][R24.64] ;  /* 0x0000000618197981 */ /* 0x000f62000c1e1900 */
[----:B------:R-:W-:Y:S01]  /*0520*/  BSSY.RECONVERGENT B0, `(.L_x_532) ;  /* 0x0000014000007945 */ /* 0x000fe20003800200 */
[----:B--2---:R-:W-:-:S04]  /*0530*/  FMUL R3, R31, R31 ;  /* 0x0000001f1f037220 */ /* 0x004fc80000400000 */
[----:B---3--:R-:W-:-:S04]  /*0540*/  FFMA R3, R34, R34, R3 ;  /* 0x0000002222037223 */ /* 0x008fc80000000003 */
[----:B----4-:R-:W-:-:S04]  /*0550*/  FFMA R26, R32, R32, R3 ;  /* 0x00000020201a7223 */ /* 0x010fc80000000003 */
[----:B------:R-:W-:Y:S01]  /*0560*/  VIADD R0, R26, 0xf3000000 ;  /* 0xf30000001a007836 */ /* 0x000fe20000000000 */
[----:B------:R0:W1:Y:S04]  /*0570*/  MUFU.RSQ R3, R26 ;  /* 0x0000001a00037308 */ /* 0x0000680000001400 */
[----:B------:R-:W-:Y:S01]  /*0580*/  ISETP.GT.U32.AND P0, PT, R0, 0x727fffff, PT ;  /* 0x727fffff0000780c */ /* 0x000fe20003f04070 */
[----:B-----5:R-:W-:Y:S01]  /*0590*/  FADD R35, -R10, R39 ;  /* 0x000000270a237221 */ /* 0x020fe20000000100 */
[----:B------:R-:W-:Y:S01]  /*05a0*/  FADD R40, -R9, R36 ;  /* 0x0000002409287221 */ /* 0x000fe20000000100 */
[----:B------:R-:W-:-:S10]  /*05b0*/  FADD R37, -R8, R25 ;  /* 0x0000001908257221 */ /* 0x000fd40000000100 */
[----:B01----:R-:W-:Y:S05]  /*05c0*/  @!P0 BRA `(.L_x_533) ;  /* 0x0000000000148947 */ /* 0x003fea0003800000 */
[----:B------:R-:W-:Y:S01]  /*05d0*/  IMAD.MOV.U32 R0, RZ, RZ, R26 ;  /* 0x000000ffff007224 */ /* 0x000fe200078e001a */
[----:B------:R-:W-:-:S07]  /*05e0*/  MOV R24, 0x600 ;  /* 0x0000060000187802 */ /* 0x000fce0000000f00 */
[----:B------:R-:W-:Y:S05]  /*05f0*/  CALL.REL.NOINC `($__internal_12_$__cuda_sm20_sqrt_rn_f32_slowpath) ;  /* 0x0000002400007944 */ /* 0x000fea0003c00000 */
[----:B------:R-:W-:Y:S01]  /*0600*/  MOV R33, R0 ;  /* 0x0000000000217202 */ /* 0x000fe20000000f00 */
[----:B------:R-:W-:Y:S06]  /*0610*/  BRA `(.L_x_534) ;  /* 0x0000000000107947 */ /* 0x000fec0003800000 */
.L_x_533:
[----:B------:R-:W-:Y:S01]  /*0620*/  FMUL.FTZ R33, R26, R3 ;  /* 0x000000031a217220 */ /* 0x000fe20000410000 */
[----:B------:R-:W-:-:S03]  /*0630*/  FMUL.FTZ R3, R3, 0.5 ;  /* 0x3f00000003037820 */ /* 0x000fc60000410000 */
[----:B------:R-:W-:-:S04]  /*0640*/  FFMA R0, -R33, R33, R26 ;  /* 0x0000002121007223 */ /* 0x000fc8000000011a */
[----:B------:R-:W-:-:S07]  /*0650*/  FFMA R33, R0, R3, R33 ;  /* 0x0000000300217223 */ /* 0x000fce0000000021 */
.L_x_534:
[----:B------:R-:W-:Y:S05]  /*0660*/  BSYNC.RECONVERGENT B0 ;  /* 0x0000000000007941 */ /* 0x000fea0003800200 */
.L_x_532:
[----:B------:R-:W-:Y:S01]  /*0670*/  FMUL R0, R40, R40 ;  /* 0x0000002828007220 */ /* 0x000fe20000400000 */
[----:B------:R-:W-:Y:S03]  /*0680*/  BSSY.RECONVERGENT B0, `(.L_x_535) ;  /* 0x0000010000007945 */ /* 0x000fe60003800200 */
[----:B------:R-:W-:-:S04]  /*0690*/  FFMA R0, R35, R35, R0 ;  /* 0x0000002323007223 */ /* 0x000fc80000000000 */
[----:B------:R-:W-:-:S04]  /*06a0*/  FFMA R3, R37, R37, R0 ;  /* 0x0000002525037223 */ /* 0x000fc80000000000 */
[----:B------:R-:W-:Y:S01]  /*06b0*/  VIADD R21, R3, 0xf3000000 ;  /* 0xf300000003157836 */ /* 0x000fe20000000000 */
[----:B------:R0:W1:Y:S04]  /*06c0*/  MUFU.RSQ R0, R3 ;  /* 0x0000000300007308 */ /* 0x0000680000001400 */
[----:B------:R-:W-:-:S13]  /*06d0*/  ISETP.GT.U32.AND P0, PT, R21, 0x727fffff, PT ;  /* 0x727fffff1500780c */ /* 0x000fda0003f04070 */
[----:B01----:R-:W-:Y:S05]  /*06e0*/  @!P0 BRA `(.L_x_536) ;  /* 0x0000000000148947 */ /* 0x003fea0003800000 */
[----:B------:R-:W-:Y:S01]  /*06f0*/  IMAD.MOV.U32 R0, RZ, RZ, R3 ;  /* 0x000000ffff007224 */ /* 0x000fe200078e0003 */
[----:B------:R-:W-:-:S07]  /*0700*/  MOV R24, 0x720 ;  /* 0x0000072000187802 */ /* 0x000fce0000000f00 */
[----:B------:R-:W-:Y:S05]  /*0710*/  CALL.REL.NOINC `($__internal_12_$__cuda_sm20_sqrt_rn_f32_slowpath) ;  /* 0x0000002000b87944 */ /* 0x000fea0003c00000 */
[----:B------:R-:W-:Y:S01]  /*0720*/  MOV R26, R0 ;  /* 0x00000000001a7202 */ /* 0x000fe20000000f00 */
[----:B------:R-:W-:Y:S06]  /*0730*/  BRA `(.L_x_537) ;  /* 0x0000000000107947 */ /* 0x000fec0003800000 */
.L_x_536:
[----:B------:R-:W-:Y:S01]  /*0740*/  FMUL.FTZ R26, R3, R0 ;  /* 0x00000000031a7220 */ /* 0x000fe20000410000 */
[----:B------:R-:W-:-:S03]  /*0750*/  FMUL.FTZ R0, R0, 0.5 ;  /* 0x3f00000000007820 */ /* 0x000fc60000410000 */
[----:B------:R-:W-:-:S04]  /*0760*/  FFMA R3, -R26, R26, R3 ;  /* 0x0000001a1a037223 */ /* 0x000fc80000000103 */
[----:B------:R-:W-:-:S07]  /*0770*/  FFMA R26, R3, R0, R26 ;  /* 0x00000000031a7223 */ /* 0x000fce000000001a */
.L_x_537:
[----:B------:R-:W-:Y:S05]  /*0780*/  BSYNC.RECONVERGENT B0 ;  /* 0x0000000000007941 */ /* 0x000fea0003800200 */
.L_x_535:
[----:B------:R-:W0:Y:S01]  /*0790*/  MUFU.RCP R24, R33 ;  /* 0x0000002100187308 */ /* 0x000e220000001000 */
[----:B------:R-:W-:Y:S01]  /*07a0*/  FMUL R3, R31, R40 ;  /* 0x000000281f037220 */ /* 0x000fe20000400000 */
[----:B------:R-:W-:Y:S03]  /*07b0*/  BSSY.RECONVERGENT B0, `(.L_x_538) ;  /* 0x000000e000007945 */ /* 0x000fe60003800200 */
[----:B------:R-:W-:-:S04]  /*07c0*/  FFMA R3, R34, R35, R3 ;  /* 0x0000002322037223 */ /* 0x000fc80000000003 */
[----:B------:R-:W-:-:S04]  /*07d0*/  FFMA R0, R32, R37, R3 ;  /* 0x0000002520007223 */ /* 0x000fc80000000003 */
        /* <DEDUP_REMOVED lines=9> */
[----:B------:R-:W-:Y:S05]  /*0870*/  CALL.REL.NOINC `($__internal_13_$__cuda_sm3x_div_rn_noftz_f32_slowpath) ;  /* 0x0000002000b87944 */ /* 0x000fea0003c00000 */
[----:B------:R-:W-:-:S07]  /*0880*/  IMAD.MOV.U32 R3, RZ, RZ, R0 ;  /* 0x000000ffff037224 */ /* 0x000fce00078e0000 */
.L_x_539:
[----:B------:R-:W-:Y:S05]  /*0890*/  BSYNC.RECONVERGENT B0 ;  /* 0x0000000000007941 */ /* 0x000fea0003800200 */
.L_x_538:
[----:B------:R-:W-:Y:S01]  /*08a0*/  UIADD3 UR5, UPT, UPT, UR4, 0x1, URZ ;  /* 0x0000000104057890 */ /* 0x000fe2000fffe0ff */
[----:B------:R-:W0:Y:S05]  /*08b0*/  LDC.64 R24, c[0x0][0x3a8] ;  /* 0x0000ea00ff187b82 */ /* 0x000e2a0000000a00 */
[----:B------:R-:W-:-:S13]  /*08c0*/  ISETP.NE.AND P0, PT, R18, UR5, PT ;  /* 0x0000000512007c0c */ /* 0x000fda000bf05270 */
[----:B------:R-:W1:Y:S02]  /*08d0*/  @P0 LDC.64 R38, c[0x0][0x3b0] ;  /* 0x0000ec00ff260b82 */ /* 0x000e640000000a00 */
[----:B-1----:R-:W2:Y:S02]  /*08e0*/  @P0 LDG.E R39, desc[UR6][R38.64+0x4c] ;  /* 0x00004c0626270981 */ /* 0x002ea4000c1e1900 */
[----:B--2---:R-:W-:-:S05]  /*08f0*/  @P0 IADD3 R37, PT, PT, R4, 0x1, R39 ;  /* 0x0000000104250810 */ /* 0x004fca0007ffe027 */
[----:B0-----:R-:W-:-:S06]  /*0900*/  @P0 IMAD.WIDE R36, R37, 0x4, R24 ;  /* 0x0000000425240825 */ /* 0x001fcc00078e0218 */
[----:B------:R-:W2:Y:S01]  /*0910*/  @P0 LDG.E R36, desc[UR6][R36.64] ;  /* 0x0000000624240981 */ /* 0x000ea2000c1e1900 */
[----:B------:R-:W-:Y:S01]  /*0920*/  FADD R0, |R3|, R26 ;  /* 0x0000001a03007221 */ /* 0x000fe20000000200 */
[----:B------:R-:W-:Y:S01]  /*0930*/  MOV R26, R20 ;  /* 0x00000014001a7202 */ /* 0x000fe20000000f00 */
[----:B------:R-:W-:Y:S01]  /*0940*/  FADD R31, -R6, R31 ;  /* 0x0000001f061f7221 */ /* 0x000fe20000000100 */
[----:B------:R-:W-:Y:S01]  /*0950*/  FADD R34, -R7, R34 ;  /* 0x0000002207227221 */ /* 0x000fe20000000100 */
[----:B------:R-:W-:Y:S02]  /*0960*/  FADD R32, -R5, R32 ;  /* 0x0000002005207221 */ /* 0x000fe40000000100 */
[----:B------:R-:W-:-:S04]  /*0970*/  FMUL R31, R31, R31 ;  /* 0x0000001f1f1f7220 */ /* 0x000fc80000400000 */
[----:B------:R-:W-:Y:S01]  /*0980*/  FFMA R31, |R34|, |R34|, R31 ;  /* 0x40000022221f7223 */ /* 0x000fe2000000021f */
[----:B--2---:R-:W0:Y:S01]  /*0990*/  @P0 F2I.TRUNC.NTZ R26, R36 ;  /* 0x00000024001a0305 */ /* 0x004e22000020f100 */
[----:B------:R-:W-:-:S13]  /*09a0*/  FSETP.GEU.AND P0, PT, R0, R27, PT ;  /* 0x0000001b0000720b */ /* 0x000fda0003f0e000 */
[----:B------:R-:W-:Y:S01]  /*09b0*/  @!P0 FFMA R29, |R32|, |R32|, R31 ;  /* 0x40000020201d8223 */ /* 0x000fe2000000021f */
[CC--:B0-----:R-:W-:Y:S02]  /*09c0*/  IMAD R41, R17.reuse, R26.reuse, R15 ;  /* 0x0000001a11297224 */ /* 0x0c1fe400078e020f */
[----:B------:R-:W-:Y:S02]  /*09d0*/  IMAD R35, R17, R26, R16 ;  /* 0x0000001a11237224 */ /* 0x000fe400078e0210 */
[----:B------:R-:W-:-:S04]  /*09e0*/  IMAD.WIDE R40, R41, 0x4, R24 ;  /* 0x0000000429287825 */ /* 0x000fc800078e0218 */
[----:B------:R-:W-:Y:S01]  /*09f0*/  IMAD.WIDE R34, R35, 0x4, R24 ;  /* 0x0000000423227825 */ /* 0x000fe200078e0218 */
[----:B------:R-:W2:Y:S03]  /*0a00*/  LDG.E R31, desc[UR6][R40.64] ;  /* 0x00000006281f7981 */ /* 0x000ea6000c1e1900 */
[----:B------:R-:W-:Y:S02]  /*0a10*/  IMAD R33, R17, R26, R14 ;  /* 0x0000001a11217224 */ /* 0x000fe400078e020e */
[----:B------:R-:W3:Y:S02]  /*0a20*/  LDG.E R34, desc[UR6][R34.64] ;  /* 0x0000000622227981 */ /* 0x000ee4000c1e1900 */
[----:B------:R-:W-:-:S06]  /*0a30*/  IMAD.WIDE R32, R33, 0x4, R24 ;  /* 0x0000000421207825 */ /* 0x000fcc00078e0218 */
[----:B------:R-:W4:Y:S01]  /*0a40*/  LDG.E R32, desc[UR6][R32.64] ;  /* 0x0000000620207981 */ /* 0x000f22000c1e1900 */
[CC--:B------:R-:W-:Y:S02]  /*0a50*/  IMAD R39, R17.reuse, R26.reuse, R13 ;  /* 0x0000001a11277224 */ /* 0x0c0fe400078e020d */
[CC--:B------:R-:W-:Y:S02]  /*0a60*/  IMAD R37, R17.reuse, R26.reuse, R12 ;  /* 0x0000001a11257224 */ /* 0x0c0fe400078e020c */
[----:B------:R-:W-:Y:S02]  /*0a70*/  IMAD R3, R17, R26, R11 ;  /* 0x0000001a11037224 */ /* 0x000fe400078e020b */
[----:B------:R-:W-:-:S04]  /*0a80*/  IMAD.WIDE R38, R39, 0x4, R24 ;  /* 0x0000000427267825 */ /* 0x000fc800078e0218 */
[--C-:B------:R-:W-:Y:S02]  /*0a90*/  IMAD.WIDE R36, R37, 0x4, R24.reuse ;  /* 0x0000000425247825 */ /* 0x100fe400078e0218 */
[----:B------:R-:W5:Y:S02]  /*0aa0*/  LDG.E R39, desc[UR6][R38.64] ;  /* 0x0000000626277981 */ /* 0x000f64000c1e1900 */
[----:B------:R-:W-:Y:S02]  /*0ab0*/  IMAD.WIDE R24, R3, 0x4, R24 ;  /* 0x0000000403187825 */ /* 0x000fe400078e0218 */
[----:B------:R0:W5:Y:S04]  /*0ac0*/  LDG.E R36, desc[UR6][R36.64] ;  /* 0x0000000624247981 */ /* 0x000168000c1e1900 */
[----:B------:R-:W5:Y:S01]  /*0ad0*/  LDG.E R25, desc[UR6][R24.64] ;  /* 0x0000000618197981 */ /* 0x000f62000c1e1900 */
[----:B------:R-:W-:Y:S01]  /*0ae0*/  BSSY.RECONVERGENT B0, `(.L_x_540) ;  /* 0x0000016000007945 */ /* 0x000fe20003800200 */
[----:B------:R-:W-:-:S02]  /*0af0*/  FSEL R27, R0, R27, !P0 ;  /* 0x0000001b001b7208 */ /* 0x000fc40004000000 */
[----:B0-----:R-:W-:Y:S01]  /*0b00*/  SEL R37, R30, R28, !P0 ;  /* 0x0000001c1e257207 */ /* 0x001fe20004000000 */
[----:B--2---:R-:W-:-:S04]  /*0b10*/  FMUL R3, R31, R31 ;  /* 0x0000001f1f037220 */ /* 0x004fc80000400000 */
[----:B---3--:R-:W-:-:S04]  /*0b20*/  FFMA R3, R34, R34, R3 ;  /* 0x0000002222037223 */ /* 0x008fc80000000003 */
[----:B----4-:R-:W-:-:S04]  /*0b30*/  FFMA R40, R32, R32, R3 ;  /* 0x0000002020287223 */ /* 0x010fc80000000003 */
[----:B------:R-:W-:-:S05]  /*0b40*/  VIADD R3, R40, 0xf3000000 ;  /* 0xf300000028037836 */ /* 0x000fca0000000000 */
[----:B------:R-:W-:Y:S02]  /*0b50*/  ISETP.GT.U32.AND P1, PT, R3, 0x727fffff, PT ;  /* 0x727fffff0300780c */ /* 0x000fe40003f24070 */
[----:B------:R0:W1:Y:S01]  /*0b60*/  MUFU.RSQ R3, R40 ;  /* 0x0000002800037308 */ /* 0x0000620000001400 */
[----:B-----5:R-:W-:Y:S01]  /*0b70*/  FADD R35, -R10, R39 ;  /* 0x000000270a237221 */ /* 0x020fe20000000100 */
[----:B------:R-:W-:Y:S01]  /*0b80*/  FADD R30, -R9, R36 ;  /* 0x00000024091e7221 */ /* 0x000fe20000000100 */
[----:B------:R-:W-:-:S08]  /*0b90*/  FADD R39, -R8, R25 ;  /* 0x0000001908277221 */ /* 0x000fd00000000100 */
[----:B0-----:R-:W-:Y:S05]  /*0ba0*/  @!P1 BRA `(.L_x_541) ;  /* 0x0000000000149947 */ /* 0x001fea0003800000 */
[----:B------:R-:W-:Y:S01]  /*0bb0*/  IMAD.MOV.U32 R0, RZ, RZ, R40 ;  /* 0x000000ffff007224 */ /* 0x000fe200078e0028 */
[----:B------:R-:W-:-:S07]  /*0bc0*/  MOV R24, 0xbe0 ;  /* 0x00000be000187802 */ /* 0x000fce0000000f00 */
[----:B-1----:R-:W-:Y:S05]  /*0bd0*/  CALL.REL.NOINC `($__internal_12_$__cuda_sm20_sqrt_rn_f32_slowpath) ;  /* 0x0000001c00887944 */ /* 0x002fea0003c00000 */
[----:B------:R-:W-:Y:S01]  /*0be0*/  MOV R33, R0 ;  /* 0x0000000000217202 */ /* 0x000fe20000000f00 */
[----:B------:R-:W-:Y:S06]  /*0bf0*/  BRA `(.L_x_542) ;  /* 0x0000000000107947 */ /* 0x000fec0003800000 */
.L_x_541:
[----:B-1----:R-:W-:Y:S01]  /*0c00*/  FMUL.FTZ R33, R40, R3 ;  /* 0x0000000328217220 */ /* 0x002fe20000410000 */
[----:B------:R-:W-:-:S03]  /*0c10*/  FMUL.FTZ R3, R3, 0.5 ;  /* 0x3f00000003037820 */ /* 0x000fc60000410000 */
[----:B------:R-:W-:-:S04]  /*0c20*/  FFMA R0, -R33, R33, R40 ;  /* 0x0000002121007223 */ /* 0x000fc80000000128 */
[----:B------:R-:W-:-:S07]  /*0c30*/  FFMA R33, R0, R3, R33 ;  /* 0x0000000300217223 */ /* 0x000fce0000000021 */
.L_x_542:
[----:B------:R-:W-:Y:S05]  /*0c40*/  BSYNC.RECONVERGENT B0 ;  /* 0x0000000000007941 */ /* 0x000fea0003800200 */
.L_x_540:
        /* <DEDUP_REMOVED lines=13> */
.L_x_544:
[----:B------:R-:W-:Y:S01]  /*0d20*/  FMUL.FTZ R28, R3, R0 ;  /* 0x00000000031c7220 */ /* 0x000fe20000410000 */
[----:B------:R-:W-:-:S03]  /*0d30*/  FMUL.FTZ R0, R0, 0.5 ;  /* 0x3f00000000007820 */ /* 0x000fc60000410000 */
[----:B------:R-:W-:-:S04]  /*0d40*/  FFMA R3, -R28, R28, R3 ;  /* 0x0000001c1c037223 */ /* 0x000fc80000000103 */
[----:B------:R-:W-:-:S07]  /*0d50*/  FFMA R28, R3, R0, R28 ;  /* 0x00000000031c7223 */ /* 0x000fce000000001c */
.L_x_545:
[----:B------:R-:W-:Y:S05]  /*0d60*/  BSYNC.RECONVERGENT B0 ;  /* 0x0000000000007941 */ /* 0x000fea0003800200 */
.L_x_543:
        /* <DEDUP_REMOVED lines=16> */
.L_x_547:
[----:B------:R-:W-:Y:S05]  /*0e70*/  BSYNC.RECONVERGENT B0 ;  /* 0x0000000000007941 */ /* 0x000fea0003800200 */
.L_x_546:
[----:B------:R-:W-:Y:S01]  /*0e80*/  IADD3 R0, PT, PT, R18, 0x1, RZ ;  /* 0x0000000112007810 */ /* 0x000fe20007ffe0ff */
[----:B------:R-:W-:Y:S01]  /*0e90*/  UIADD3 UR4, UPT, UPT, UR4, 0x2, URZ ;  /* 0x0000000204047890 */ /* 0x000fe2000fffe0ff */
[----:B------:R-:W-:Y:S01]  /*0ea0*/  FADD R28, |R3|, R28 ;  /* 0x0000001c031c7221 */ /* 0x000fe20000000200 */
[----:B------:R-:W-:Y:S01]  /*0eb0*/  FADD R31, -R6, R31 ;  /* 0x0000001f061f7221 */ /* 0x000fe20000000100 */
[----:B------:R-:W-:Y:S01]  /*0ec0*/  LOP3.LUT R21, R0, 0xfffffffe, RZ, 0xc0, !PT ;  /* 0xfffffffe00157812 */ /* 0x000fe200078ec0ff */
[----:B------:R-:W-:Y:S01]  /*0ed0*/  FADD R34, -R7, R34 ;  /* 0x0000002207227221 */ /* 0x000fe20000000100 */
[----:B------:R-:W-:Y:S01]  /*0ee0*/  FADD R32, -R5, R32 ;  /* 0x0000002005207221 */ /* 0x000fe20000000100 */
[----:B------:R-:W-:Y:S01]  /*0ef0*/  FSETP.GEU.AND P0, PT, R28, R27, PT ;  /* 0x0000001b1c00720b */ /* 0x000fe20003f0e000 */
[----:B------:R-:W-:Y:S01]  /*0f00*/  FMUL R31, R31, R31 ;  /* 0x0000001f1f1f7220 */ /* 0x000fe20000400000 */
[----:B------:R-:W-:Y:S01]  /*0f10*/  ISETP.NE.AND P1, PT, R21, UR4, PT ;  /* 0x0000000415007c0c */ /* 0x000fe2000bf25270 */
[----:B------:R-:W-:Y:S01]  /*0f20*/  VIADD R4, R4, 0x2 ;  /* 0x0000000204047836 */ /* 0x000fe20000000000 */
[----:B------:R-:W-:Y:S01]  /*0f30*/  FSEL R27, R28, R27, !P0 ;  /* 0x0000001b1c1b7208 */ /* 0x000fe20004000000 */
[----:B------:R-:W-:Y:S01]  /*0f40*/  FFMA R31, |R34|, |R34|, R31 ;  /* 0x40000022221f7223 */ /* 0x000fe2000000021f */
[----:B------:R-:W-:Y:S01]  /*0f50*/  SEL R28, R26, R37, !P0 ;  /* 0x000000251a1c7207 */ /* 0x000fe20004000000 */
[----:B------:R-:W-:-:S06]  /*0f60*/  VIADD R2, R2, 0x2 ;  /* 0x0000000202027836 */ /* 0x000fcc0000000000 */
[----:B------:R-:W-:Y:S02]  /*0f70*/  @!P0 FFMA R29, |R32|, |R32|, R31 ;  /* 0x40000020201d8223 */ /* 0x000fe4000000021f */
[----:B------:R-:W-:Y:S05]  /*0f80*/  @P1 BRA `(.L_x_548) ;  /* 0xfffffff000f81947 */ /* 0x000fea000383ffff */
.L_x_531:
[----:B------:R-:W-:-:S04]  /*0f90*/  LOP3.LUT R0, R18, 0x1, RZ, 0xc0, !PT ;  /* 0x0000000112007812 */ /* 0x000fc800078ec0ff */
[----:B------:R-:W-:-:S13]  /*0fa0*/  ISETP.NE.U32.AND P0, PT, R0, 0x1, PT ;  /* 0x000000010000780c */ /* 0x000fda0003f05070 */
[----:B------:R-:W-:Y:S05]  /*0fb0*/  @!P0 BRA `(.L_x_530) ;  /* 0x0000000400808947 */ /* 0x000fea0003800000 */
[----:B------:R-:W0:Y:S01]  /*0fc0*/  LDC.64 R24, c[0x0][0x3a8] ;  /* 0x0000ea00ff187b82 */ /* 0x000e220000000a00 */
[----:B------:R-:W-:Y:S02]  /*0fd0*/  ISETP.NE.AND P0, PT, R21, R18, PT ;  /* 0x000000121500720c */ /* 0x000fe40003f05270 */
[----:B------:R-:W-:-:S11]  /*0fe0*/  MOV R2, R20 ;  /* 0x0000001400027202 */ /* 0x000fd60000000f00 */
[----:B------:R-:W-:Y:S05]  /*0ff0*/  @!P0 BRA `(.L_x_549) ;  /* 0x0000000000208947 */ /* 0x000fea0003800000 */
[----:B------:R-:W1:Y:S08]  /*1000*/  LDC.64 R32, c[0x0][0x3b0] ;  /* 0x0000ec00ff207b82 */ /* 0x000e700000000a00 */
[----:B------:R-:W2:Y:S01]  /*1010*/  LDC.64 R2, c[0x0][0x3a8] ;  /* 0x0000ea00ff027b82 */ /* 0x000ea20000000a00 */
[----:B-1----:R-:W3:Y:S02]  /*1020*/  LDG.E R32, desc[UR6][R32.64+0x4c] ;  /* 0x00004c0620207981 */ /* 0x002ee4000c1e1900 */
[----:B---3--:R-:W-:-:S04]  /*1030*/  IMAD.IADD R21, R32, 0x1, R21 ;  /* 0x0000000120157824 */ /* 0x008fc800078e0215 */
[----:B-----5:R-:W-:-:S04]  /*1040*/  IMAD R21, R20, R17, R21 ;  /* 0x0000001114157224 */ /* 0x020fc800078e0215 */
[----:B--2---:R-:W-:-:S06]  /*1050*/  IMAD.WIDE R30, R21, 0x4, R2 ;  /* 0x00000004151e7825 */ /* 0x004fcc00078e0202 */
[----:B------:R-:W2:Y:S02]  /*1060*/  LDG.E R30, desc[UR6][R30.64] ;  /* 0x000000061e1e7981 */ /* 0x000ea4000c1e1900 */
[----:B--2---:R1:W2:Y:S02]  /*1070*/  F2I.TRUNC.NTZ R2, R30 ;  /* 0x0000001e00027305 */ /* 0x0042a4000020f100 */
.L_x_549:
[CC--:B--2--5:R-:W-:Y:S02]  /*1080*/  IMAD R31, R17.reuse, R2.reuse, R15 ;  /* 0x00000002111f7224 */ /* 0x0e4fe400078e020f */
[----:B------:R-:W-:Y:S02]  /*1090*/  IMAD R33, R17, R2, R16 ;  /* 0x0000000211217224 */ /* 0x000fe400078e0210 */
[----:B01----:R-:W-:-:S04]  /*10a0*/  IMAD.WIDE R30, R31, 0x4, R24 ;  /* 0x000000041f1e7825 */ /* 0x003fc800078e0218 */
[----:B------:R-:W-:Y:S01]  /*10b0*/  IMAD R37, R17, R2, R14 ;  /* 0x0000000211257224 */ /* 0x000fe200078e020e */
[----:B------:R-:W2:Y:S01]  /*10c0*/  LDG.E R15, desc[UR6][R30.64] ;  /* 0x000000061e0f7981 */ /* 0x000ea2000c1e1900 */
[----:B------:R-:W-:-:S04]  /*10d0*/  IMAD.WIDE R32, R33, 0x4, R24 ;  /* 0x0000000421207825 */ /* 0x000fc800078e0218 */
[----:B------:R-:W-:Y:S01]  /*10e0*/  IMAD.WIDE R36, R37, 0x4, R24 ;  /* 0x0000000425247825 */ /* 0x000fe200078e0218 */
[----:B------:R-:W3:Y:S04]  /*10f0*/  LDG.E R14, desc[UR6][R32.64] ;  /* 0x00000006200e7981 */ /* 0x000ee8000c1e1900 */
[----:B------:R-:W4:Y:S01]  /*1100*/  LDG.E R4, desc[UR6][R36.64] ;  /* 0x0000000624047981 */ /* 0x000f22000c1e1900 */
[CC--:B------:R-:W-:Y:S02]  /*1110*/  IMAD R13, R17.reuse, R2.reuse, R13 ;  /* 0x00000002110d7224 */ /* 0x0c0fe400078e020d */
[CC--:B------:R-:W-:Y:S02]  /*1120*/  IMAD R35, R17.reuse, R2.reuse, R12 ;  /* 0x0000000211237224 */ /* 0x0c0fe400078e020c */
[----:B------:R-:W-:-:S02]  /*1130*/  IMAD R11, R17, R2, R11 ;  /* 0x00000002110b7224 */ /* 0x000fc400078e020b */
[----:B------:R-:W-:-:S04]  /*1140*/  IMAD.WIDE R12, R13, 0x4, R24 ;  /* 0x000000040d0c7825 */ /* 0x000fc800078e0218 */
[----:B------:R-:W-:-:S04]  /*1150*/  IMAD.WIDE R34, R35, 0x4, R24 ;  /* 0x0000000423227825 */ /* 0x000fc800078e0218 */
[----:B------:R-:W-:Y:S02]  /*1160*/  IMAD.WIDE R24, R11, 0x4, R24 ;  /* 0x000000040b187825 */ /* 0x000fe400078e0218 */
[----:B------:R-:W4:Y:S04]  /*1170*/  LDG.E R11, desc[UR6][R12.64] ;  /* 0x000000060c0b7981 */ /* 0x000f28000c1e1900 */
[----:B------:R-:W4:Y:S04]  /*1180*/  LDG.E R34, desc[UR6][R34.64] ;  /* 0x0000000622227981 */ /* 0x000f28000c1e1900 */
[----:B------:R-:W4:Y:S01]  /*1190*/  LDG.E R25, desc[UR6][R24.64] ;  /* 0x0000000618197981 */ /* 0x000f22000c1e1900 */
[----:B------:R-:W-:Y:S01]  /*11a0*/  BSSY.RECONVERGENT B0, `(.L_x_550) ;  /* 0x0000014000007945 */ /* 0x000fe20003800200 */
[----:B--2---:R-:W-:-:S04]  /*11b0*/  FMUL R3, R15, R15 ;  /* 0x0000000f0f037220 */ /* 0x004fc80000400000 */
[----:B---3--:R-:W-:-:S04]  /*11c0*/  FFMA R3, R14, R14, R3 ;  /* 0x0000000e0e037223 */ /* 0x008fc80000000003 */
[----:B----4-:R-:W-:-:S04]  /*11d0*/  FFMA R16, R4, R4, R3 ;  /* 0x0000000404107223 */ /* 0x010fc80000000003 */
[----:B------:R-:W-:Y:S01]  /*11e0*/  VIADD R0, R16, 0xf3000000 ;  /* 0xf300000010007836 */ /* 0x000fe20000000000 */
[----:B------:R0:W1:Y:S04]  /*11f0*/  MUFU.RSQ R3, R16 ;  /* 0x0000001000037308 */ /* 0x0000680000001400 */
[----:B------:R-:W-:Y:S01]  /*1200*/  ISETP.GT.U32.AND P0, PT, R0, 0x727fffff, PT ;  /* 0x727fffff0000780c */ /* 0x000fe20003f04070 */
[----:B------:R-:W-:Y:S01]  /*1210*/  FADD R11, -R10, R11 ;  /* 0x0000000b0a0b7221 */ /* 0x000fe20000000100 */
[----:B------:R-:W-:Y:S01]  /*1220*/  FADD R10, -R9, R34 ;  /* 0x00000022090a7221 */ /* 0x000fe20000000100 */
[----:B------:R-:W-:-:S10]  /*1230*/  FADD R13, -R8, R25 ;  /* 0x00000019080d7221 */ /* 0x000fd40000000100 */
[----:B01----:R-:W-:Y:S05]  /*1240*/  @!P0 BRA `(.L_x_551) ;  /* 0x0000000000148947 */ /* 0x003fea0003800000 */
[----:B------:R-:W-:Y:S02]  /*1250*/  MOV R0, R16 ;  /* 0x0000001000007202 */ /* 0x000fe40000000f00 */
[----:B------:R-:W-:-:S07]  /*1260*/  MOV R24, 0x1280 ;  /* 0x0000128000187802 */ /* 0x000fce0000000f00 */
[----:B------:R-:W-:Y:S05]  /*1270*/  CALL.REL.NOINC `($__internal_12_$__cuda_sm20_sqrt_rn_f32_slowpath) ;  /* 0x0000001400e07944 */ /* 0x000fea0003c00000 */
[----:B------:R-:W-:Y:S01]  /*1280*/  IMAD.MOV.U32 R9, RZ, RZ, R0 ;  /* 0x000000ffff097224 */ /* 0x000fe200078e0000 */
[----:B------:R-:W-:Y:S06]  /*1290*/  BRA `(.L_x_552) ;  /* 0x0000000000107947 */ /* 0x000fec0003800000 */
.L_x_551:
[----:B------:R-:W-:Y:S01]  /*12a0*/  FMUL.FTZ R9, R16, R3 ;  /* 0x0000000310097220 */ /* 0x000fe20000410000 */
[----:B------:R-:W-:-:S03]  /*12b0*/  FMUL.FTZ R3, R3, 0.5 ;  /* 0x3f00000003037820 */ /* 0x000fc60000410000 */
[----:B------:R-:W-:-:S04]  /*12c0*/  FFMA R0, -R9, R9, R16 ;  /* 0x0000000909007223 */ /* 0x000fc80000000110 */
[----:B------:R-:W-:-:S07]  /*12d0*/  FFMA R9, R0, R3, R9 ;  /* 0x0000000300097223 */ /* 0x000fce0000000009 */
.L_x_552:
[----:B------:R-:W-:Y:S05]  /*12e0*/  BSYNC.RECONVERGENT B0 ;  /* 0x0000000000007941 */ /* 0x000fea0003800200 */
.L_x_550:
        /* <DEDUP_REMOVED lines=10> */
[----:B------:R-:W-:Y:S05]  /*1390*/  CALL.REL.NOINC `($__internal_12_$__cuda_sm20_sqrt_rn_f32_slowpath) ;  /* 0x0000001400987944 */ /* 0x000fea0003c00000 */
[----:B------:R-:W-:Y:S01]  /*13a0*/  IMAD.MOV.U32 R8, RZ, RZ, R0 ;  /* 0x000000ffff087224 */ /* 0x000fe200078e0000 */
[----:B------:R-:W-:Y:S06]  /*13b0*/  BRA `(.L_x_555) ;  /* 0x0000000000107947 */ /* 0x000fec0003800000 */
.L_x_554:
[----:B------:R-:W-:Y:S01]  /*13c0*/  FMUL.FTZ R8, R3, R0 ;  /* 0x0000000003087220 */ /* 0x000fe20000410000 */
[----:B------:R-:W-:-:S03]  /*13d0*/  FMUL.FTZ R0, R0, 0.5 ;  /* 0x3f00000000007820 */ /* 0x000fc60000410000 */
[----:B------:R-:W-:-:S04]  /*13e0*/  FFMA R3, -R8, R8, R3 ;  /* 0x0000000808037223 */ /* 0x000fc80000000103 */
[----:B------:R-:W-:-:S07]  /*13f0*/  FFMA R8, R3, R0, R8 ;  /* 0x0000000003087223 */ /* 0x000fce0000000008 */
.L_x_555:
[----:B------:R-:W-:Y:S05]  /*1400*/  BSYNC.RECONVERGENT B0 ;  /* 0x0000000000007941 */ /* 0x000fea0003800200 */
.L_x_553:
        /* <DEDUP_REMOVED lines=15> */
[----:B------:R-:W-:-:S07]  /*1500*/  MOV R3, R0 ;  /* 0x0000000000037202 */ /* 0x000fce0000000f00 */
.L_x_557:
[----:B------:R-:W-:Y:S05]  /*1510*/  BSYNC.RECONVERGENT B0 ;  /* 0x0000000000007941 */ /* 0x000fea0003800200 */
.L_x_556:
[----:B------:R-:W-:Y:S01]  /*1520*/  FADD R8, |R3|, R8 ;  /* 0x0000000803087221 */ /* 0x000fe20000000200 */
[----:B------:R-:W-:Y:S01]  /*1530*/  FADD R6, -R6, R15 ;  /* 0x0000000f06067221 */ /* 0x000fe20000000100 */
[----:B------:R-:W-:Y:S01]  /*1540*/  FADD R7, -R7, R14 ;  /* 0x0000000e07077221 */ /* 0x000fe20000000100 */
[----:B------:R-:W-:Y:S02]  /*1550*/  FADD R4, -R5, R4 ;  /* 0x0000000405047221 */ /* 0x000fe40000000100 */
[----:B------:R-:W-:Y:S01]  /*1560*/  FSETP.GEU.AND P0, PT, R8, R27, PT ;  /* 0x0000001b0800720b */ /* 0x000fe20003f0e000 */
[----:B------:R-:W-:-:S03]  /*1570*/  FMUL R6, R6, R6 ;  /* 0x0000000606067220 */ /* 0x000fc60000400000 */
[----:B------:R-:W-:Y:S01]  /*1580*/  FSEL R27, R8, R27, !P0 ;  /* 0x0000001b081b7208 */ /* 0x000fe20004000000 */
[----:B------:R-:W-:Y:S01]  /*1590*/  FFMA R7, |R7|, |R7|, R6 ;  /* 0x4000000707077223 */ /* 0x000fe20000000206 */
[----:B------:R-:W-:-:S07]  /*15a0*/  SEL R28, R2, R28, !P0 ;  /* 0x0000001c021c7207 */ /* 0x000fce0004000000 */
[----:B------:R-:W-:-:S07]  /*15b0*/  @!P0 FFMA R29, |R4|, |R4|, R7 ;  /* 0x40000004041d8223 */ /* 0x000fce0000000207 */
.L_x_530:
[----:B-----5:R-:W0:Y:S08]  /*15c0*/  LDC.64 R10, c[0x0][0x3b0] ;  /* 0x0000ec00ff0a7b82 */ /* 0x020e300000000a00 */
[----:B------:R-:W1:Y:S01]  /*15d0*/  LDC.64 R2, c[0x0][0x3a8] ;  /* 0x0000ea00ff027b82 */ /* 0x000e620000000a00 */
[----:B0-----:R-:W2:Y:S01]  /*15e0*/  LDG.E R10, desc[UR6][R10.64+0x3c] ;  /* 0x00003c060a0a7981 */ /* 0x001ea2000c1e1900 */
[----:B------:R-:W-:-:S02]  /*15f0*/  HFMA2 R9, -RZ, RZ, 2.28515625, -0.0001220703125 ;  /* 0x40928800ff097431 */ /* 0x000fc400000001ff */
[----:B------:R-:W-:Y:S02]  /*1600*/  IMAD.MOV.U32 R8, RZ, RZ, 0x0 ;  /* 0x00000000ff087424 */ /* 0x000fe400078e00ff */
[----:B------:R-:W-:Y:S02]  /*1610*/  IMAD.MOV.U32 R4, RZ, RZ, 0x1 ;  /* 0x00000001ff047424 */ /* 0x000fe400078e00ff */
[----:B--2---:R-:W-:-:S04]  /*1620*/  IMAD R5, R17, R28, R10 ;  /* 0x0000001c11057224 */ /* 0x004fc800078e020a */
[----:B-1----:R-:W-:-:S05]  /*1630*/  IMAD.WIDE R2, R5, 0x4, R2 ;  /* 0x0000000405027825 */ /* 0x002fca00078e0202 */
[----:B------:R-:W2:Y:S01]  /*1640*/  LDG.E R0, desc[UR6][R2.64] ;  /* 0x0000000602007981 */ /* 0x000ea2000c1e1900 */
[----:B------:R-:W0:Y:S01]  /*1650*/  MUFU.RCP64H R5, 1186 ;  /* 0x4092880000057908 */ /* 0x000e220000001800 */
[----:B------:R-:W-:Y:S01]  /*1660*/  MOV R10, 0x76c8b439 ;  /* 0x76c8b439000a7802 */ /* 0x000fe20000000f00 */
[----:B------:R-:W-:Y:S01]  /*1670*/  IMAD.MOV.U32 R11, RZ, RZ, 0x3f9a9fbe ;  /* 0x3f9a9fbeff0b7424 */ /* 0x000fe200078e00ff */
[----:B------:R-:W-:Y:S01]  /*1680*/  BSSY.RECONVERGENT B0, `(.L_x_558) ;  /* 0x0000013000007945 */ /* 0x000fe20003800200 */
[----:B0-----:R-:W-:-:S08]  /*1690*/  DFMA R6, R4, -R8, 1 ;  /* 0x3ff000000406742b */ /* 0x001fd00000000808 */
[----:B------:R-:W-:-:S08]  /*16a0*/  DFMA R6, R6, R6, R6 ;  /* 0x000000060606722b */ /* 0x000fd00000000006 */
[----:B------:R-:W-:-:S08]  /*16b0*/  DFMA R6, R4, R6, R4 ;  /* 0x000000060406722b */ /* 0x000fd00000000004 */
[----:B------:R-:W-:-:S08]  /*16c0*/  DFMA R8, R6, -R8, 1 ;  /* 0x3ff000000608742b */ /* 0x000fd00000000808 */
[----:B------:R-:W-:Y:S01]  /*16d0*/  DFMA R8, R6, R8, R6 ;  /* 0x000000080608722b */ /* 0x000fe20000000006 */
[----:B--2---:R-:W0:Y:S02]  /*16e0*/  F2F.F64.F32 R4, R0 ;  /* 0x0000000000047310 */ /* 0x004e240000201800 */
[----:B0-----:R-:W-:-:S08]  /*16f0*/  DFMA R10, R4, R10, -4 ;  /* 0xc0100000040a742b */ /* 0x001fd0000000000a */
[----:B------:R-:W-:Y:S02]  /*1700*/  DMUL R2, R10, R8 ;  /* 0x000000080a027228 */ /* 0x000fe40000000000 */
[----:B------:R-:W-:-:S06]  /*1710*/  FSETP.GEU.AND P1, PT, |R11|, 6.5827683646048100446e-37, PT ;  /* 0x036000000b00780b */ /* 0x000fcc0003f2e200 */
[----:B------:R-:W-:-:S08]  /*1720*/  DFMA R4, R2, -1186, R10 ;  /* 0xc09288000204782b */ /* 0x000fd0000000000a */
[----:B------:R-:W-:-:S10]  /*1730*/  DFMA R2, R8, R4, R2 ;  /* 0x000000040802722b */ /* 0x000fd40000000002 */
[----:B------:R-:W-:-:S05]  /*1740*/  FFMA R4, RZ, 4.5791015625, R3 ;  /* 0x40928800ff047823 */ /* 0x000fca0000000003 */
[----:B------:R-:W-:-:S13]  /*1750*/  FSETP.GT.AND P0, PT, |R4|, 1.469367938527859385e-39, PT ;  /* 0x001000000400780b */ /* 0x000fda0003f04200 */
[----:B------:R-:W-:Y:S05]  /*1760*/  @P0 BRA P1, `(.L_x_559) ;  /* 0x0000000000100947 */ /* 0x000fea0000800000 */
[----:B------:R-:W-:-:S07]  /*1770*/  MOV R0, 0x1790 ;  /* 0x0000179000007802 */ /* 0x000fce0000000f00 */
[----:B------:R-:W-:Y:S05]  /*1780*/  CALL.REL.NOINC `($__internal_11_$__cuda_sm20_div_rn_f64_full) ;  /* 0x0000000c00587944 */ /* 0x000fea0003c00000 */
[----:B------:R-:W-:Y:S01]  /*1790*/  MOV R2, R10 ;  /* 0x0000000a00027202 */ /* 0x000fe20000000f00 */
[----:B------:R-:W-:-:S07]  /*17a0*/  IMAD.MOV.U32 R3, RZ, RZ, R11 ;  /* 0x000000ffff037224 */ /* 0x000fce00078e000b */
.L_x_559:
[----:B------:R-:W-:Y:S05]  /*17b0*/  BSYNC.RECONVERGENT B0 ;  /* 0x0000000000007941 */ /* 0x000fea0003800200 */
.L_x_558:
[----:B------:R-:W0:Y:S01]  /*17c0*/  F2F.F32.F64 R2, R2 ;  /* 0x0000000200027310 */ /* 0x000e220000301000 */
[----:B------:R-:W-:Y:S01]  /*17d0*/  BSSY.RECONVERGENT B0, `(.L_x_560) ;  /* 0x000001b000007945 */ /* 0x000fe20003800200 */
[----:B0-----:R-:W-:-:S05]  /*17e0*/  FADD R0, R2, R2 ;  /* 0x0000000202007221 */ /* 0x001fca0000000000 */
[----:B------:R-:W-:-:S04]  /*17f0*/  FSETP.GT.AND P0, PT, R27, R0, PT ;  /* 0x000000001b00720b */ /* 0x000fc80003f04000 */
[----:B------:R-:W-:-:S04]  /*1800*/  SEL R5, R28, 0xffffffff, !P0 ;  /* 0xffffffff1c057807 */ /* 0x000fc80004000000 */
[----:B------:R-:W-:Y:S02]  /*1810*/  ISETP.NE.AND P0, PT, R5, -0x1, PT ;  /* 0xffffffff0500780c */ /* 0x000fe40003f05270 */
[----:B------:R-:W-:-:S11]  /*1820*/  ISETP.NE.AND P1, PT, R20, R5, PT ;  /* 0x000000051400720c */ /* 0x000fd60003f25270 */
[----:B------:R-:W-:Y:S05]  /*1830*/  @!P0 BRA `(.L_x_561) ;  /* 0x0000000000508947 */ /* 0x000fea0003800000 */
[----:B------:R-:W0:Y:S01]  /*1840*/  LDC.64 R8, c[0x0][0x3b0] ;  /* 0x0000ec00ff087b82 */ /* 0x000e220000000a00 */
[----:B------:R-:W1:Y:S01]  /*1850*/  LDCU.64 UR4, c[0x0][0x3a8] ;  /* 0x00007500ff0477ac */ /* 0x000e620008000a00 */
[----:B0-----:R-:W2:Y:S01]  /*1860*/  LDG.E R0, desc[UR6][R8.64+0x40] ;  /* 0x0000400608007981 */ /* 0x001ea2000c1e1900 */
[----:B------:R-:W-:Y:S02]  /*1870*/  IMAD R17, R17, R5, RZ ;  /* 0x0000000511117224 */ /* 0x000fe400078e02ff */
[----:B------:R-:W-:Y:S01]  /*1880*/  FMUL R27, R27, R27 ;  /* 0x0000001b1b1b7220 */ /* 0x000fe20000400000 */
[----:B--2---:R-:W-:Y:S02]  /*1890*/  SHF.R.S32.HI R2, RZ, 0x1f, R0 ;  /* 0x0000001fff027819 */ /* 0x004fe40000011400 */
[----:B------:R-:W-:-:S04]  /*18a0*/  IADD3 R0, P2, PT, R17, R0, RZ ;  /* 0x0000000011007210 */ /* 0x000fc80007f5e0ff */
[----:B------:R-:W-:Y:S02]  /*18b0*/  LEA.HI.X.SX32 R17, R17, R2, 0x1, P2 ;  /* 0x0000000211117211 */ /* 0x000fe400010f0eff */
[----:B-1----:R-:W-:-:S04]  /*18c0*/  LEA R2, P2, R0, UR4, 0x2 ;  /* 0x0000000400027c11 */ /* 0x002fc8000f8410ff */
[----:B------:R-:W-:-:S05]  /*18d0*/  LEA.HI.X R3, R0, UR5, R17, 0x2, P2 ;  /* 0x0000000500037c11 */ /* 0x000fca00090f1411 */
[----:B------:R0:W-:Y:S04]  /*18e0*/  REDG.E.ADD.F32.FTZ.RN.STRONG.GPU desc[UR6][R2.64], R27 ;  /* 0x0000001b020079a6 */ /* 0x0001e8000c12f306 */
[----:B------:R-:W2:Y:S04]  /*18f0*/  LDG.E R0, desc[UR6][R8.64] ;  /* 0x0000000608007981 */ /* 0x000ea8000c1e1900 */
[----:B------:R-:W3:Y:S01]  /*1900*/  LDG.E R7, desc[UR6][R8.64+0x44] ;  /* 0x0000440608077981 */ /* 0x000ee2000c1e1900 */
[----:B--2---:R-:W-:Y:S01]  /*1910*/  IMAD R0, R5, R0, RZ ;  /* 0x0000000005007224 */ /* 0x004fe200078e02ff */
[----:B---3--:R-:W-:-:S04]  /*1920*/  SHF.R.S32.HI R11, RZ, 0x1f, R7 ;  /* 0x0000001fff0b7819 */ /* 0x008fc80000011407 */
[----:B------:R-:W-:-:S04]  /*1930*/  IADD3 R7, P2, PT, R0, R7, RZ ;  /* 0x0000000700077210 */ /* 0x000fc80007f5e0ff */
[----:B------:R-:W-:Y:S02]  /*1940*/  LEA.HI.X.SX32 R0, R0, R11, 0x1, P2 ;  /* 0x0000000b00007211 */ /* 0x000fe400010f0eff */
[----:B------:R-:W-:-:S04]  /*1950*/  LEA R6, P2, R7, UR4, 0x2 ;  /* 0x0000000407067c11 */ /* 0x000fc8000f8410ff */
[----:B------:R-:W-:-:S05]  /*1960*/  LEA.HI.X R7, R7, UR5, R0, 0x2, P2 ;  /* 0x0000000507077c11 */ /* 0x000fca00090f1400 */
[----:B------:R0:W-:Y:S04]  /*1970*/  REDG.E.ADD.F32.FTZ.RN.STRONG.GPU desc[UR6][R6.64], R29 ;  /* 0x0000001d060079a6 */ /* 0x0001e8000c12f306 */
.L_x_561:
[----:B------:R-:W-:Y:S05]  /*1980*/  BSYNC.RECONVERGENT B0 ;  /* 0x0000000000007941 */ /* 0x000fea0003800200 */
.L_x_560:
[----:B------:R-:W-:Y:S05]  /*1990*/  @!P1 EXIT ;  /* 0x000000000000994d */ /* 0x000fea0003800000 */
[----:B0-----:R-:W0:Y:S01]  /*19a0*/  LDC.64 R2, c[0x0][0x3b0] ;  /* 0x0000ec00ff027b82 */ /* 0x001e220000000a00 */
[----:B------:R-:W-:Y:S01]  /*19b0*/  STG.E desc[UR6][R22.64], R5 ;  /* 0x0000000516007986 */ /* 0x000fe2000c101906 */
[----:B------:R-:W1:Y:S03]  /*19c0*/  LDCU.64 UR4, c[0x0][0x3a8] ;  /* 0x00007500ff0477ac */ /* 0x000e660008000a00 */
[----:B0-----:R-:W2:Y:S04]  /*19d0*/  LDG.E R7, desc[UR6][R2.64] ;  /* 0x0000000602077981 */ /* 0x001ea8000c1e1900 */
[----:B------:R-:W3:Y:S01]  /*19e0*/  LDG.E R9, desc[UR6][R2.64+0x4] ;  /* 0x0000040602097981 */ /* 0x000ee2000c1e1900 */
[----:B------:R-:W-:-:S02]  /*19f0*/  HFMA2 R13, -RZ, RZ, -1.875, 0 ;  /* 0xbf800000ff0d7431 */ /* 0x000fc400000001ff */
[----:B------:R-:W-:Y:S02]  /*1a00*/  IMAD R21, R19, 0x3, RZ ;  /* 0x0000000313157824 */ /* 0x000fe400078e02ff */
[----:B--2---:R-:W-:Y:S02]  /*1a10*/  IMAD R0, R20, R7, RZ ;  /* 0x0000000714007224 */ /* 0x004fe400078e02ff */
[----:B------:R-:W0:Y:S01]  /*1a20*/  LDC.64 R6, c[0x0][0x390] ;  /* 0x0000e400ff067b82 */ /* 0x000e220000000a00 */
[----:B---3--:R-:W-:Y:S02]  /*1a30*/  SHF.R.S32.HI R11, RZ, 0x1f, R9 ;  /* 0x0000001fff0b7819 */ /* 0x008fe40000011409 */
[----:B------:R-:W-:-:S04]  /*1a40*/  IADD3 R9, P1, PT, R0, R9, RZ ;  /* 0x0000000900097210 */ /* 0x000fc80007f3e0ff */
[----:B------:R-:W-:Y:S02]  /*1a50*/  LEA.HI.X.SX32 R0, R0, R11, 0x1, P1 ;  /* 0x0000000b00007211 */ /* 0x000fe400008f0eff */
[----:B-1----:R-:W-:-:S04]  /*1a60*/  LEA R8, P1, R9, UR4, 0x2 ;  /* 0x0000000409087c11 */ /* 0x002fc8000f8210ff */
[----:B------:R-:W-:-:S05]  /*1a70*/  LEA.HI.X R9, R9, UR5, R0, 0x2, P1 ;  /* 0x0000000509097c11 */ /* 0x000fca00088f1400 */
[----:B------:R1:W-:Y:S04]  /*1a80*/  REDG.E.ADD.F32.FTZ.RN.STRONG.GPU desc[UR6][R8.64], R13 ;  /* 0x0000000d080079a6 */ /* 0x0003e8000c12f306 */
[----:B------:R-:W2:Y:S04]  /*1a90*/  LDG.E R11, desc[UR6][R2.64] ;  /* 0x00000006020b7981 */ /* 0x000ea8000c1e1900 */
[----:B------:R-:W3:Y:S01]  /*1aa0*/  LDG.E R0, desc[UR6][R2.64+0x8] ;  /* 0x0000080602007981 */ /* 0x000ee2000c1e1900 */
[----:B0-----:R-:W-:-:S05]  /*1ab0*/  IMAD.WIDE R6, R21, 0x4, R6 ;  /* 0x0000000415067825 */ /* 0x001fca00078e0206 */
[----:B------:R-:W1:Y:S01]  /*1ac0*/  LDG.E R4, desc[UR6][R6.64] ;  /* 0x0000000606047981 */ /* 0x000e62000c1e1900 */
[----:B--2---:R-:W-:Y:S01]  /*1ad0*/  IMAD R11, R20, R11, RZ ;  /* 0x0000000b140b7224 */ /* 0x004fe200078e02ff */
[----:B---3--:R-:W-:-:S04]  /*1ae0*/  SHF.R.S32.HI R10, RZ, 0x1f, R0 ;  /* 0x0000001fff0a7819 */ /* 0x008fc80000011400 */
[----:B------:R-:W-:-:S04]  /*1af0*/  IADD3 R0, P1, PT, R11, R0, RZ ;  /* 0x000000000b007210 */ /* 0x000fc80007f3e0ff */
[----:B------:R-:W-:Y:S01]  /*1b00*/  LEA.HI.X.SX32 R11, R11, R10, 0x1, P1 ;  /* 0x0000000a0b0b7211 */ /* 0x000fe200008f0eff */
[----:B-1----:R-:W-:Y:S01]  /*1b10*/  FADD R13, -R4, -RZ ;  /* 0x800000ff040d7221 */ /* 0x002fe20000000100 */
[----:B------:R-:W-:-:S04]  /*1b20*/  LEA R10, P1, R0, UR4, 0x2 ;  /* 0x00000004000a7c11 */ /* 0x000fc8000f8210ff */
[----:B------:R-:W-:-:S05]  /*1b30*/  LEA.HI.X R11, R0, UR5, R11, 0x2, P1 ;  /* 0x00000005000b7c11 */ /* 0x000fca00088f140b */
[----:B------:R0:W-:Y:S04]  /*1b40*/  REDG.E.ADD.F32.FTZ.RN.STRONG.GPU desc[UR6][R10.64], R13 ;  /* 0x0000000d0a0079a6 */ /* 0x0001e8000c12f306 */
[----:B------:R-:W2:Y:S04]  /*1b50*/  LDG.E R9, desc[UR6][R2.64] ;  /* 0x0000000602097981 */ /* 0x000ea8000c1e1900 */
[----:B------:R-:W3:Y:S04]  /*1b60*/  LDG.E R0, desc[UR6][R2.64+0xc] ;  /* 0x00000c0602007981 */ /* 0x000ee8000c1e1900 */
[----:B------:R-:W4:Y:S01]  /*1b70*/  LDG.E R4, desc[UR6][R6.64+0x4] ;  /* 0x0000040606047981 */ /* 0x000f22000c1e1900 */
[----:B0-----:R-:W0:Y:S01]  /*1b80*/  LDC.64 R12, c[0x0][0x398] ;  /* 0x0000e600ff0c7b82 */ /* 0x001e220000000a00 */
[----:B--2---:R-:W-:Y:S01]  /*1b90*/  IMAD R9, R20, R9, RZ ;  /* 0x0000000914097224 */ /* 0x004fe200078e02ff */
[----:B---3--:R-:W-:-:S04]  /*1ba0*/  SHF.R.S32.HI R8, RZ, 0x1f, R0 ;  /* 0x0000001fff087819 */ /* 0x008fc80000011400 */
[----:B------:R-:W-:Y:S01]  /*1bb0*/  IADD3 R0, P1, PT, R9, R0, RZ ;  /* 0x0000000009007210 */ /* 0x000fe20007f3e0ff */
[----:B----4-:R-:W-:-:S03]  /*1bc0*/  FADD R15, -R4, -RZ ;  /* 0x800000ff040f7221 */ /* 0x010fc60000000100 */
[----:B------:R-:W-:Y:S02]  /*1bd0*/  LEA.HI.X.SX32 R9, R9, R8, 0x1, P1 ;  /* 0x0000000809097211 */ /* 0x000fe400008f0eff */
[----:B------:R-:W-:-:S04]  /*1be0*/  LEA R8, P1, R0, UR4, 0x2 ;  /* 0x0000000400087c11 */ /* 0x000fc8000f8210ff */
[----:B------:R-:W-:-:S05]  /*1bf0*/  LEA.HI.X R9, R0, UR5, R9, 0x2, P1 ;  /* 0x0000000500097c11 */ /* 0x000fca00088f1409 */
[----:B------:R0:W-:Y:S04]  /*1c00*/  REDG.E.ADD.F32.FTZ.RN.STRONG.GPU desc[UR6][R8.64], R15 ;  /* 0x0000000f080079a6 */ /* 0x0001e8000c12f306 */
[----:B------:R-:W2:Y:S04]  /*1c10*/  LDG.E R11, desc[UR6][R2.64] ;  /* 0x00000006020b7981 */ /* 0x000ea8000c1e1900 */
[----:B------:R-:W3:Y:S04]  /*1c20*/  LDG.E R0, desc[UR6][R2.64+0x10] ;  /* 0x0000100602007981 */ /* 0x000ee8000c1e1900 */
[----:B------:R-:W4:Y:S01]  /*1c30*/  LDG.E R4, desc[UR6][R6.64+0x8] ;  /* 0x0000080606047981 */ /* 0x000f22000c1e1900 */
[----:B0-----:R-:W-:-:S04]  /*1c40*/  IMAD.WIDE R8, R21, 0x4, R12 ;  /* 0x0000000415087825 */ /* 0x001fc800078e020c */
        /* <DEDUP_REMOVED lines=11> */
[----:B--2---:R-:W-:Y:S01]  /*1d00*/  IMAD R15, R20, R15, RZ ;  /* 0x0000000f140f7224 */ /* 0x004fe200078e02ff */
[----:B---3--:R-:W-:-:S04]  /*1d10*/  SHF.R.S32.HI R12, RZ, 0x1f, R0 ;  /* 0x0000001fff0c7819 */ /* 0x008fc80000011400 */
[----:B------:R-:W-:-:S04]  /*1d20*/  IADD3 R0, P1, PT, R15, R0, RZ ;  /* 0x000000000f007210 */ /* 0x000fc80007f3e0ff */
[----:B------:R-:W-:Y:S02]  /*1d30*/  LEA.HI.X.SX32 R15, R15, R12, 0x1, P1 ;  /* 0x0000000c0f0f7211 */ /* 0x000fe400008f0eff */
[----:B------:R-:W-:-:S04]  /*1d40*/  LEA R12, P1, R0, UR4, 0x2 ;  /* 0x00000004000c7c11 */ /* 0x000fc8000f8210ff */
[----:B------:R-:W-:Y:S01]  /*1d50*/  LEA.HI.X R13, R0, UR5, R15, 0x2, P1 ;  /* 0x00000005000d7c11 */ /* 0x000fe200088f140f */
[----:B----4-:R-:W-:-:S05]  /*1d60*/  FADD R15, -R4, -RZ ;  /* 0x800000ff040f7221 */ /* 0x010fca0000000100 */
[----:B------:R1:W-:Y:S04]  /*1d70*/  REDG.E.ADD.F32.FTZ.RN.STRONG.GPU desc[UR6][R12.64], R15 ;  /* 0x0000000f0c0079a6 */ /* 0x0003e8000c12f306 */
[----:B0-----:R-:W2:Y:S04]  /*1d80*/  LDG.E R11, desc[UR6][R2.64] ;  /* 0x00000006020b7981 */ /* 0x001ea8000c1e1900 */
[----:B------:R-:W3:Y:S04]  /*1d90*/  LDG.E R0, desc[UR6][R2.64+0x18] ;  /* 0x0000180602007981 */ /* 0x000ee8000c1e1900 */
[----:B------:R-:W4:Y:S01]  /*1da0*/  LDG.E R4, desc[UR6][R8.64+0x4] ;  /* 0x0000040608047981 */ /* 0x000f22000c1e1900 */
[----:B-1----:R-:W0:Y:S01]  /*1db0*/  LDC.64 R14, c[0x0][0x388] ;  /* 0x0000e200ff0e7b82 */ /* 0x002e220000000a00 */
        /* <DEDUP_REMOVED lines=22> */
[----:B------:R-:W4:Y:S01]  /*1f20*/  LDG.E.U16 R4, desc[UR6][R10.64] ;  /* 0x000000060a047981 */ /* 0x000f22000c1e1500 */
[----:B--2---:R-:W-:Y:S01]  /*1f30*/  IMAD R17, R20, R17, RZ ;  /* 0x0000001114117224 */ /* 0x004fe200078e02ff */
[----:B---3--:R-:W-:-:S04]  /*1f40*/  SHF.R.S32.HI R14, RZ, 0x1f, R0 ;  /* 0x0000001fff0e7819 */ /* 0x008fc80000011400 */
[----:B------:R-:W-:Y:S01]  /*1f50*/  IADD3 R0, P1, PT, R17, R0, RZ ;  /* 0x0000000011007210 */ /* 0x000fe20007f3e0ff */
[----:B----4-:R-:W-:-:S03]  /*1f60*/  IMAD.MOV R4, RZ, RZ, -R4 ;  /* 0x000000ffff047224 */ /* 0x010fc600078e0a04 */
[----:B------:R-:W-:Y:S02]  /*1f70*/  LEA.HI.X.SX32 R17, R17, R14, 0x1, P1 ;  /* 0x0000000e11117211 */ /* 0x000fe400008f0eff */
[C---:B------:R-:W-:Y:S02]  /*1f80*/  LEA R14, P1, R0.reuse, UR4, 0x2 ;  /* 0x00000004000e7c11 */ /* 0x040fe4000f8210ff */
[----:B0-----:R-:W-:Y:S02]  /*1f90*/  I2FP.F32.S32 R13, R4 ;  /* 0x00000004000d7245 */ /* 0x001fe40000201400 */
[----:B------:R-:W-:-:S05]  /*1fa0*/  LEA.HI.X R15, R0, UR5, R17, 0x2, P1 ;  /* 0x00000005000f7c11 */ /* 0x000fca00088f1411 */
[----:B------:R0:W-:Y:S01]  /*1fb0*/  REDG.E.ADD.F32.FTZ.RN.STRONG.GPU desc[UR6][R14.64], R13 ;  /* 0x0000000d0e0079a6 */ /* 0x0001e2000c12f306 */
[----:B------:R-:W-:Y:S05]  /*1fc0*/  @!P0 EXIT ;  /* 0x000000000000894d */ /* 0x000fea0003800000 */
[----:B------:R-:W2:Y:S04]  /*1fd0*/  LDG.E R0, desc[UR6][R2.64] ;  /* 0x0000000602007981 */ /* 0x000ea8000c1e1900 */
[----:B0-----:R-:W3:Y:S01]  /*1fe0*/  LDG.E R13, desc[UR6][R2.64+0x4] ;  /* 0x00000406020d7981 */ /* 0x001ee2000c1e1900 */
[----:B------:R-:W-:Y:S01]  /*1ff0*/  MOV R21, 0x3f800000 ;  /* 0x3f80000000157802 */ /* 0x000fe20000000f00 */
[----:B--2---:R-:W-:Y:S01]  /*2000*/  IMAD R0, R5, R0, RZ ;  /* 0x0000000005007224 */ /* 0x004fe200078e02ff */
[----:B---3--:R-:W-:-:S04]  /*2010*/  SHF.R.S32.HI R15, RZ, 0x1f, R13 ;  /* 0x0000001fff0f7819 */ /* 0x008fc8000001140d */
[----:B------:R-:W-:-:S04]  /*2020*/  IADD3 R13, P0, PT, R0, R13, RZ ;  /* 0x0000000d000d7210 */ /* 0x000fc80007f1e0ff */
        /* <DEDUP_REMOVED lines=12> */
[----:B------:R-:W-:-:S05]  /*20f0*/  LEA.HI.X R15, R15, UR5, R0, 0x2, P0 ;  /* 0x000000050f0f7c11 */ /* 0x000fca00080f1400 */
[----:B----4-:R1:W-:Y:S04]  /*2100*/  REDG.E.ADD.F32.FTZ.RN.STRONG.GPU desc[UR6][R14.64], R17 ;  /* 0x000000110e0079a6 */ /* 0x0103e8000c12f306 */
[----:B------:R-:W2:Y:S04]  /*2110*/  LDG.E R0, desc[UR6][R2.64] ;  /* 0x0000000602007981 */ /* 0x000ea8000c1e1900 */
[----:B0-----:R-:W3:Y:S04]  /*2120*/  LDG.E R13, desc[UR6][R2.64+0xc] ;  /* 0x00000c06020d7981 */ /* 0x001ee8000c1e1900 */
        /* <DEDUP_REMOVED lines=9> */
[----:B-1----:R-:W3:Y:S04]  /*21c0*/  LDG.E R15, desc[UR6][R2.64+0x10] ;  /* 0x00001006020f7981 */ /* 0x002ee8000c1e1900 */
        /* <DEDUP_REMOVED lines=19> */
[----:B------:R-:W3:Y:S04]  /*2300*/  LDG.E R13, desc[UR6][R2.64+0x18] ;  /* 0x00001806020d7981 */ /* 0x000ee8000c1e1900 */
[----:B-1----:R-:W4:Y:S01]  /*2310*/  LDG.E R15, desc[UR6][R8.64+0x4] ;  /* 0x00000406080f7981 */ /* 0x002f22000c1e1900 */
        /* <DEDUP_REMOVED lines=16> */
[----:B----4-:R-:W-:Y:S04]  /*2420*/  REDG.E.ADD.F32.FTZ.RN.STRONG.GPU desc[UR6][R6.64], R17 ;  /* 0x00000011060079a6 */ /* 0x010fe8000c12f306 */
[----:B------:R-:W2:Y:S04]  /*2430*/  LDG.E R0, desc[UR6][R2.64] ;  /* 0x0000000602007981 */ /* 0x000ea8000c1e1900 */
[----:B-1----:R-:W3:Y:S04]  /*2440*/  LDG.E R13, desc[UR6][R2.64+0x38] ;  /* 0x00003806020d7981 */ /* 0x002ee8000c1e1900 */
[----:B------:R-:W4:Y:S01]  /*2450*/  LDG.E.U16 R10, desc[UR6][R10.64] ;  /* 0x000000060a0a7981 */ /* 0x000f22000c1e1500 */
[----:B--2---:R-:W-:Y:S01]  /*2460*/  IMAD R0, R5, R0, RZ ;  /* 0x0000000005007224 */ /* 0x004fe200078e02ff */
[----:B---3--:R-:W-:-:S04]  /*2470*/  SHF.R.S32.HI R5, RZ, 0x1f, R13 ;  /* 0x0000001fff057819 */ /* 0x008fc8000001140d */
[C---:B------:R-:W-:Y:S02]  /*2480*/  IADD3 R13, P0, PT, R0.reuse, R13, RZ ;  /* 0x0000000d000d7210 */ /* 0x040fe40007f1e0ff */
[----:B----4-:R-:W-:Y:S02]  /*2490*/  I2FP.F32.U32 R9, R10 ;  /* 0x0000000a00097245 */ /* 0x010fe40000201000 */
[----:B------:R-:W-:Y:S02]  /*24a0*/  LEA.HI.X.SX32 R0, R0, R5, 0x1, P0 ;  /* 0x0000000500007211 */ /* 0x000fe400000f0eff */
[----:B------:R-:W-:-:S04]  /*24b0*/  LEA R4, P0, R13, UR4, 0x2 ;  /* 0x000000040d047c11 */ /* 0x000fc8000f8010ff */
[----:B------:R-:W-:-:S05]  /*24c0*/  LEA.HI.X R5, R13, UR5, R0, 0x2, P0 ;  /* 0x000000050d057c11 */ /* 0x000fca00080f1400 */
[----:B------:R-:W-:Y:S01]  /*24d0*/  REDG.E.ADD.F32.FTZ.RN.STRONG.GPU desc[UR6][R4.64], R9 ;  /* 0x00000009040079a6 */ /* 0x000fe2000c12f306 */
[----:B------:R-:W-:Y:S05]  /*24e0*/  EXIT ;  /* 0x000000000000794d */ /* 0x000fea0003800000 */
        .weak           $__internal_11_$__cuda_sm20_div_rn_f64_full
        .type           $__internal_11_$__cuda_sm20_div_rn_f64_full,@function
        .size           $__internal_11_$__cuda_sm20_div_rn_f64_full,($__internal_12_$__cuda_sm20_sqrt_rn_f32_slowpath - $__internal_11_$__cuda_sm20_div_rn_f64_full)
$__internal_11_$__cuda_sm20_div_rn_f64_full:
[----:B------:R-:W-:Y:S01]  /*24f0*/  MOV R3, 0x3ff28800 ;  /* 0x3ff2880000037802 */ /* 0x000fe20000000f00 */
[----:B------:R-:W-:Y:S01]  /*2500*/  IMAD.MOV.U32 R2, RZ, RZ, 0x0 ;  /* 0x00000000ff027424 */ /* 0x000fe200078e00ff */
[----:B------:R-:W-:Y:S01]  /*2510*/  MOV R15, 0x1ca00000 ;  /* 0x1ca00000000f7802 */ /* 0x000fe20000000f00 */
[----:B------:R-:W-:Y:S01]  /*2520*/  IMAD.MOV.U32 R6, RZ, RZ, 0x1 ;  /* 0x00000001ff067424 */ /* 0x000fe200078e00ff */
[----:B------:R-:W0:Y:S01]  /*2530*/  MUFU.RCP64H R7, R3 ;  /* 0x0000000300077308 */ /* 0x000e220000001800 */
[----:B------:R-:W-:Y:S01]  /*2540*/  IMAD.MOV.U32 R5, RZ, RZ, R11 ;  /* 0x000000ffff057224 */ /* 0x000fe200078e000b */
[----:B------:R-:W-:Y:S01]  /*2550*/  MOV R4, R10 ;  /* 0x0000000a00047202 */ /* 0x000fe20000000f00 */
[----:B------:R-:W-:Y:S01]  /*2560*/  BSSY.RECONVERGENT B1, `(.L_x_562) ;  /* 0x0000046000017945 */ /* 0x000fe20003800200 */
[----:B------:R-:W-:Y:S02]  /*2570*/  MOV R21, 0x40900000 ;  /* 0x4090000000157802 */ /* 0x000fe40000000f00 */
[----:B------:R-:W-:-:S02]  /*2580*/  FSETP.GEU.AND P1, PT, |R5|, 1.469367938527859385e-39, PT ;  /* 0x001000000500780b */ /* 0x000fc40003f2e200 */
[----:B------:R-:W-:Y:S02]  /*2590*/  LOP3.LUT R25, R5, 0x7ff00000, RZ, 0xc0, !PT ;  /* 0x7ff0000005197812 */ /* 0x000fe400078ec0ff */
[----:B------:R-:W-:Y:S02]  /*25a0*/  IADD3 R18, PT, PT, R21, -0x1, RZ ;  /* 0xffffffff15127810 */ /* 0x000fe40007ffe0ff */
[----:B------:R-:W-:Y:S01]  /*25b0*/  ISETP.GE.U32.AND P0, PT, R25, 0x40900000, PT ;  /* 0x409000001900780c */ /* 0x000fe20003f06070 */
[----:B------:R-:W-:-:S03]  /*25c0*/  IMAD.MOV.U32 R14, RZ, RZ, R25 ;  /* 0x000000ffff0e7224 */ /* 0x000fc600078e0019 */
[----:B------:R-:W-:Y:S01]  /*25d0*/  SEL R15, R15, 0x63400000, !P0 ;  /* 0x634000000f0f7807 */ /* 0x000fe20004000000 */
[----:B0-----:R-:W-:-:S08]  /*25e0*/  DFMA R8, R6, -R2, 1 ;  /* 0x3ff000000608742b */ /* 0x001fd00000000802 */
[----:B------:R-:W-:-:S08]  /*25f0*/  DFMA R8, R8, R8, R8 ;  /* 0x000000080808722b */ /* 0x000fd00000000008 */
[----:B------:R-:W-:Y:S01]  /*2600*/  DFMA R10, R6, R8, R6 ;  /* 0x00000008060a722b */ /* 0x000fe20000000006 */
[C-C-:B------:R-:W-:Y:S01]  /*2610*/  @!P1 LOP3.LUT R8, R15.reuse, 0x80000000, R5.reuse, 0xf8, !PT ;  /* 0x800000000f089812 */ /* 0x140fe200078ef805 */
[----:B------:R-:W-:Y:S01]  /*2620*/  IMAD.MOV.U32 R6, RZ, RZ, R4 ;  /* 0x000000ffff067224 */ /* 0x000fe200078e0004 */
[----:B------:R-:W-:Y:S02]  /*2630*/  LOP3.LUT R7, R15, 0x800fffff, R5, 0xf8, !PT ;  /* 0x800fffff0f077812 */ /* 0x000fe400078ef805 */
[----:B------:R-:W-:Y:S02]  /*2640*/  @!P1 LOP3.LUT R9, R8, 0x100000, RZ, 0xfc, !PT ;  /* 0x0010000008099812 */ /* 0x000fe400078efcff */
[----:B------:R-:W-:Y:S01]  /*2650*/  @!P1 MOV R8, RZ ;  /* 0x000000ff00089202 */ /* 0x000fe20000000f00 */
[----:B------:R-:W-:-:S05]  /*2660*/  DFMA R12, R10, -R2, 1 ;  /* 0x3ff000000a0c742b */ /* 0x000fca0000000802 */
[----:B------:R-:W-:-:S03]  /*2670*/  @!P1 DFMA R6, R6, 2, -R8 ;  /* 0x400000000606982b */ /* 0x000fc60000000808 */
[----:B------:R-:W-:-:S07]  /*2680*/  DFMA R12, R10, R12, R10 ;  /* 0x0000000c0a0c722b */ /* 0x000fce000000000a */
[----:B------:R-:W-:Y:S01]  /*2690*/  @!P1 LOP3.LUT R14, R7, 0x7ff00000, RZ, 0xc0, !PT ;  /* 0x7ff00000070e9812 */ /* 0x000fe200078ec0ff */
[----:B------:R-:W-:-:S04]  /*26a0*/  DMUL R8, R12, R6 ;  /* 0x000000060c087228 */ /* 0x000fc80000000000 */
[----:B------:R-:W-:-:S04]  /*26b0*/  VIADD R16, R14, 0xffffffff ;  /* 0xffffffff0e107836 */ /* 0x000fc80000000000 */
[----:B------:R-:W-:Y:S01]  /*26c0*/  DFMA R10, R8, -R2, R6 ;  /* 0x80000002080a722b */ /* 0x000fe20000000006 */
[----:B------:R-:W-:-:S04]  /*26d0*/  ISETP.GT.U32.AND P0, PT, R16, 0x7feffffe, PT ;  /* 0x7feffffe1000780c */ /* 0x000fc80003f04070 */
[----:B------:R-:W-:-:S03]  /*26e0*/  ISETP.GT.U32.OR P0, PT, R18, 0x7feffffe, P0 ;  /* 0x7feffffe1200780c */ /* 0x000fc60000704470 */
[----:B------:R-:W-:-:S10]  /*26f0*/  DFMA R8, R12, R10, R8 ;  /* 0x0000000a0c08722b */ /* 0x000fd40000000008 */
[----:B------:R-:W-:Y:S05]  /*2700*/  @P0 BRA `(.L_x_563) ;  /* 0x0000000000680947 */ /* 0x000fea0003800000 */
[----:B------:R-:W-:-:S05]  /*2710*/  IMAD.MOV.U32 R4, RZ, RZ, 0x40900000 ;  /* 0x40900000ff047424 */ /* 0x000fca00078e00ff */
[----:B------:R-:W-:-:S04]  /*2720*/  VIADDMNMX R4, R25, -R4, 0xb9600000, !PT ;  /* 0xb960000019047446 */ /* 0x000fc80007800904 */
[----:B------:R-:W-:-:S04]  /*2730*/  VIMNMX R4, PT, PT, R4, 0x46a00000, PT ;  /* 0x46a0000004047848 */ /* 0x000fc80003fe0100 */
[----:B------:R-:W-:Y:S02]  /*2740*/  IADD3 R15, PT, PT, -R15, R4, RZ ;  /* 0x000000040f0f7210 */ /* 0x000fe40007ffe1ff */
[----:B------:R-:W-:-:S03]  /*2750*/  MOV R4, RZ ;  /* 0x000000ff00047202 */ /* 0x000fc60000000f00 */
[----:B------:R-:W-:-:S06]  /*2760*/  VIADD R5, R15, 0x7fe00000 ;  /* 0x7fe000000f057836 */ /* 0x000fcc0000000000 */
[----:B------:R-:W-:-:S10]  /*2770*/  DMUL R10, R8, R4 ;  /* 0x00000004080a7228 */ /* 0x000fd40000000000 */
[----:B------:R-:W-:-:S13]  /*2780*/  FSETP.GTU.AND P0, PT, |R11|, 1.469367938527859385e-39, PT ;  /* 0x001000000b00780b */ /* 0x000fda0003f0c200 */
[----:B------:R-:W-:Y:S05]  /*2790*/  @P0 BRA `(.L_x_564) ;  /* 0x0000000000880947 */ /* 0x000fea0003800000 */
[----:B------:R-:W-:Y:S01]  /*27a0*/  DFMA R2, R8, -R2, R6 ;  /* 0x800000020802722b */ /* 0x000fe20000000006 */
[----:B------:R-:W-:-:S09]  /*27b0*/  IMAD.MOV.U32 R4, RZ, RZ, RZ ;  /* 0x000000ffff047224 */ /* 0x000fd200078e00ff */
[C---:B------:R-:W-:Y:S02]  /*27c0*/  FSETP.NEU.AND P0, PT, R3.reuse, RZ, PT ;  /* 0x000000ff0300720b */ /* 0x040fe40003f0d000 */
[----:B------:R-:W-:-:S04]  /*27d0*/  LOP3.LUT R2, R3, 0x40928800, RZ, 0x3c, !PT ;  /* 0x4092880003027812 */ /* 0x000fc800078e3cff */
[----:B------:R-:W-:-:S04]  /*27e0*/  LOP3.LUT R7, R2, 0x80000000, RZ, 0xc0, !PT ;  /* 0x8000000002077812 */ /* 0x000fc800078ec0ff */
[----:B------:R-:W-:-:S03]  /*27f0*/  LOP3.LUT R5, R7, R5, RZ, 0xfc, !PT ;  /* 0x0000000507057212 */ /* 0x000fc600078efcff */
[----:B------:R-:W-:Y:S05]  /*2800*/  @!P0 BRA `(.L_x_564) ;  /* 0x00000000006c8947 */ /* 0x000fea0003800000 */
[----:B------:R-:W-:Y:S01]  /*2810*/  IADD3 R3, PT, PT, -R15, RZ, RZ ;  /* 0x000000ff0f037210 */ /* 0x000fe20007ffe1ff */
[----:B------:R-:W-:Y:S01]  /*2820*/  IMAD.MOV.U32 R2, RZ, RZ, RZ ;  /* 0x000000ffff027224 */ /* 0x000fe200078e00ff */
[----:B------:R-:W-:-:S05]  /*2830*/  DMUL.RP R4, R8, R4 ;  /* 0x0000000408047228 */ /* 0x000fca0000008000 */
[----:B------:R-:W-:-:S05]  /*2840*/  DFMA R2, R10, -R2, R8 ;  /* 0x800000020a02722b */ /* 0x000fca0000000008 */
[----:B------:R-:W-:Y:S02]  /*2850*/  LOP3.LUT R7, R5, R7, RZ, 0x3c, !PT ;  /* 0x0000000705077212 */ /* 0x000fe400078e3cff */
[----:B------:R-:W-:-:S04]  /*2860*/  IADD3 R2, PT, PT, -R15, -0x43300000, RZ ;  /* 0xbcd000000f027810 */ /* 0x000fc80007ffe1ff */
[----:B------:R-:W-:-:S04]  /*2870*/  FSETP.NEU.AND P0, PT, |R3|, R2, PT ;  /* 0x000000020300720b */ /* 0x000fc80003f0d200 */
[----:B------:R-:W-:Y:S02]  /*2880*/  FSEL R10, R4, R10, !P0 ;  /* 0x0000000a040a7208 */ /* 0x000fe40004000000 */
[----:B------:R-:W-:Y:S01]  /*2890*/  FSEL R11, R7, R11, !P0 ;  /* 0x0000000b070b7208 */ /* 0x000fe20004000000 */
[----:B------:R-:W-:Y:S06]  /*28a0*/  BRA `(.L_x_564) ;  /* 0x0000000000447947 */ /* 0x000fec0003800000 */
.L_x_563:
[----:B------:R-:W-:-:S14]  /*28b0*/  DSETP.NAN.AND P0, PT, R4, R4, PT ;  /* 0x000000040400722a */ /* 0x000fdc0003f08000 */
[----:B------:R-:W-:Y:S05]  /*28c0*/  @P0 BRA `(.L_x_565) ;  /* 0x0000000000340947 */ /* 0x000fea0003800000 */
[----:B------:R-:W-:Y:S01]  /*28d0*/  ISETP.NE.AND P0, PT, R14, R21, PT ;  /* 0x000000150e00720c */ /* 0x000fe20003f05270 */
[----:B------:R-:W-:Y:S01]  /*28e0*/  IMAD.MOV.U32 R11, RZ, RZ, -0x80000 ;  /* 0xfff80000ff0b7424 */ /* 0x000fe200078e00ff */
[----:B------:R-:W-:-:S11]  /*28f0*/  MOV R10, 0x0 ;  /* 0x00000000000a7802 */ /* 0x000fd60000000f00 */
[----:B------:R-:W-:Y:S05]  /*2900*/  @!P0 BRA `(.L_x_564) ;  /* 0x00000000002c8947 */ /* 0x000fea0003800000 */
[----:B------:R-:W-:Y:S02]  /*2910*/  ISETP.NE.AND P0, PT, R14, 0x7ff00000, PT ;  /* 0x7ff000000e00780c */ /* 0x000fe40003f05270 */
[----:B------:R-:W-:Y:S02]  /*2920*/  LOP3.LUT R4, R5, 0x40928800, RZ, 0x3c, !PT ;  /* 0x4092880005047812 */ /* 0x000fe400078e3cff */
[----:B------:R-:W-:Y:S02]  /*2930*/  ISETP.EQ.OR P0, PT, R21, RZ, !P0 ;  /* 0x000000ff1500720c */ /* 0x000fe40004702670 */
[----:B------:R-:W-:-:S11]  /*2940*/  LOP3.LUT R11, R4, 0x80000000, RZ, 0xc0, !PT ;  /* 0x80000000040b7812 */ /* 0x000fd600078ec0ff */
[----:B------:R-:W-:Y:S02]  /*2950*/  @P0 LOP3.LUT R2, R11, 0x7ff00000, RZ, 0xfc, !PT ;  /* 0x7ff000000b020812 */ /* 0x000fe400078efcff */
[----:B------:R-:W-:Y:S01]  /*2960*/  @!P0 MOV R10, RZ ;  /* 0x000000ff000a8202 */ /* 0x000fe20000000f00 */
[----:B------:R-:W-:Y:S01]  /*2970*/  @P0 IMAD.MOV.U32 R10, RZ, RZ, RZ ;  /* 0x000000ffff0a0224 */ /* 0x000fe200078e00ff */
[----:B------:R-:W-:Y:S01]  /*2980*/  @P0 MOV R11, R2 ;  /* 0x00000002000b0202 */ /* 0x000fe20000000f00 */
[----:B------:R-:W-:Y:S06]  /*2990*/  BRA `(.L_x_564) ;  /* 0x0000000000087947 */ /* 0x000fec0003800000 */
.L_x_565:
[----:B------:R-:W-:Y:S01]  /*29a0*/  LOP3.LUT R11, R5, 0x80000, RZ, 0xfc, !PT ;  /* 0x00080000050b7812 */ /* 0x000fe200078efcff */
[----:B------:R-:W-:-:S07]  /*29b0*/  IMAD.MOV.U32 R10, RZ, RZ, R4 ;  /* 0x000000ffff0a7224 */ /* 0x000fce00078e0004 */
.L_x_564:
[----:B------:R-:W-:Y:S05]  /*29c0*/  BSYNC.RECONVERGENT B1 ;  /* 0x0000000000017941 */ /* 0x000fea0003800200 */
.L_x_562:
[----:B------:R-:W-:Y:S01]  /*29d0*/  MOV R2, R0 ;  /* 0x0000000000027202 */ /* 0x000fe20000000f00 */
[----:B------:R-:W-:-:S04]  /*29e0*/  IMAD.MOV.U32 R3, RZ, RZ, 0x0 ;  /* 0x00000000ff037424 */ /* 0x000fc800078e00ff */
[----:B------:R-:W-:Y:S05]  /*29f0*/  RET.REL.NODEC R2 `(_Z28getSuperPixelInfoCudaKernelDPiPtPfS1_iS1_S_ii) ;  /* 0xffffffd402807950 */ /* 0x000fea0003c3ffff */
        .weak           $__internal_12_$__cuda_sm20_sqrt_rn_f32_slowpath
        .type           $__internal_12_$__cuda_sm20_sqrt_rn_f32_slowpath,@function
        .size           $__internal_12_$__cuda_sm20_sqrt_rn_f32_slowpath,($__internal_13_$__cuda_sm3x_div_rn_noftz_f32_slowpath - $__internal_12_$__cuda_sm20_sqrt_rn_f32_slowpath)
$__internal_12_$__cuda_sm20_sqrt_rn_f32_slowpath:
        /* <DEDUP_REMOVED lines=13> */
[----:B------:R-:W-:-:S03]  /*2ad0*/  @P0 FMUL.FTZ R21, R21, 0.5 ;  /* 0x3f00000015150820 */ /* 0x000fc60000410000 */
[----:B------:R-:W-:-:S04]  /*2ae0*/  @P0 FADD.FTZ R25, -R3, -RZ ;  /* 0x800000ff03190221 */ /* 0x000fc80000010100 */
[----:B------:R-:W-:-:S04]  /*2af0*/  @P0 FFMA R38, R3, R25, R36 ;  /* 0x0000001903260223 */ /* 0x000fc80000000024 */
[----:B------:R-:W-:Y:S01]  /*2b00*/  @P0 FFMA R21, R38, R21, R3 ;  /* 0x0000001526150223 */ /* 0x000fe20000000003 */
[----:B------:R-:W-:-:S03]  /*2b10*/  @!P0 MOV R3, R0 ;  /* 0x0000000000038202 */ /* 0x000fc60000000f00 */
[----:B------:R-:W-:-:S07]  /*2b20*/  @P0 FMUL.FTZ R3, R21, 2.3283064365386962891e-10 ;  /* 0x2f80000015030820 */ /* 0x000fce0000410000 */
.L_x_566:
[----:B------:R-:W-:Y:S02]  /*2b30*/  HFMA2 R25, -RZ, RZ, 0, 0 ;  /* 0x00000000ff197431 */ /* 0x000fe400000001ff */
[----:B------:R-:W-:Y:S02]  /*2b40*/  IMAD.MOV.U32 R0, RZ, RZ, R3 ;  /* 0x000000ffff007224 */ /* 0x000fe400078e0003 */
[----:B------:R-:W-:Y:S05]  /*2b50*/  RET.REL.NODEC R24 `(_Z28getSuperPixelInfoCudaKernelDPiPtPfS1_iS1_S_ii) ;  /* 0xffffffd418287950 */ /* 0x000fea0003c3ffff */
        .weak           $__internal_13_$__cuda_sm3x_div_rn_noftz_f32_slowpath
        .type           $__internal_13_$__cuda_sm3x_div_rn_noftz_f32_slowpath,@function
        .size           $__internal_13_$__cuda_sm3x_div_rn_noftz_f32_slowpath,(.L_x_739 - $__internal_13_$__cuda_sm3x_div_rn_noftz_f32_slowpath)
$__internal_13_$__cuda_sm3x_div_rn_noftz_f32_slowpath:
[----:B------:R-:W-:Y:S01]  /*2b60*/  SHF.R.U32.HI R21, RZ, 0x17, R3 ;  /* 0x00000017ff157819 */ /* 0x000fe20000011603 */
[----:B------:R-:W-:Y:S01]  /*2b70*/  BSSY.RECONVERGENT B1, `(.L_x_567) ;  /* 0x0000062000017945 */ /* 0x000fe20003800200 */
[----:B------:R-:W-:Y:S02]  /*2b80*/  SHF.R.U32.HI R33, RZ, 0x17, R0 ;  /* 0x00000017ff217819 */ /* 0x000fe40000011600 */
[----:B------:R-:W-:Y:S02]  /*2b90*/  LOP3.LUT R21, R21, 0xff, RZ, 0xc0, !PT ;  /* 0x000000ff15157812 */ /* 0x000fe400078ec0ff */
[----:B------:R-:W-:-:S03]  /*2ba0*/  LOP3.LUT R33, R33, 0xff, RZ, 0xc0, !PT ;  /* 0x000000ff21217812 */ /* 0x000fc600078ec0ff */
[----:B------:R-:W-:Y:S01]  /*2bb0*/  VIADD R35, R21, 0xffffffff ;  /* 0xffffffff15237836 */ /* 0x000fe20000000000 */
[----:B------:R-:W-:-:S04]  /*2bc0*/  IADD3 R36, PT, PT, R33, -0x1, RZ ;  /* 0xffffffff21247810 */ /* 0x000fc80007ffe0ff */
[----:B------:R-:W-:-:S04]  /*2bd0*/  ISETP.GT.U32.AND P0, PT, R35, 0xfd, PT ;  /* 0x000000fd2300780c */ /* 0x000fc80003f04070 */
[----:B------:R-:W-:-:S13]  /*2be0*/  ISETP.GT.U32.OR P0, PT, R36, 0xfd, P0 ;  /* 0x000000fd2400780c */ /* 0x000fda0000704470 */
[----:B------:R-:W-:Y:S01]  /*2bf0*/  @!P0 IMAD.MOV.U32 R25, RZ, RZ, RZ ;  /* 0x000000ffff198224 */ /* 0x000fe200078e00ff */
        /* <DEDUP_REMOVED lines=22> */
[----:B------:R-:W-:Y:S02]  /*2d60*/  @!P1 FFMA R3, R3, 1.84467440737095516160e+19, RZ ;  /* 0x5f80000003039823 */ /* 0x000fe400000000ff */
[----:B------:R-:W-:-:S07]  /*2d70*/  @!P1 IADD3 R25, PT, PT, R25, 0x40, RZ ;  /* 0x0000004019199810 */ /* 0x000fce0007ffe0ff */
.L_x_568:
[----:B------:R-:W-:Y:S01]  /*2d80*/  LEA R36, R21, 0xc0800000, 0x17 ;  /* 0xc080000015247811 */ /* 0x000fe200078eb8ff */
[----:B------:R-:W-:Y:S01]  /*2d90*/  BSSY.RECONVERGENT B2, `(.L_x_573) ;  /* 0x0000036000027945 */ /* 0x000fe20003800200 */
[----:B------:R-:W-:-:S03]  /*2da0*/  IADD3 R33, PT, PT, R33, -0x7f, RZ ;  /* 0xffffff8121217810 */ /* 0x000fc60007ffe0ff */
[----:B------:R-:W-:Y:S01]  /*2db0*/  IMAD.IADD R36, R3, 0x1, -R36 ;  /* 0x0000000103247824 */ /* 0x000fe200078e0a24 */
[C---:B------:R-:W-:Y:S01]  /*2dc0*/  IADD3 R38, PT, PT, R33.reuse, 0x7f, -R21 ;  /* 0x0000007f21267810 */ /* 0x040fe20007ffe815 */
[----:B------:R-:W-:Y:S02]  /*2dd0*/  IMAD R0, R33, -0x800000, R0 ;  /* 0xff80000021007824 */ /* 0x000fe400078e0200 */
[----:B------:R-:W0:Y:S01]  /*2de0*/  MUFU.RCP R3, R36 ;  /* 0x0000002400037308 */ /* 0x000e220000001000 */
[----:B------:R-:W-:Y:S01]  /*2df0*/  FADD.FTZ R35, -R36, -RZ ;  /* 0x800000ff24237221 */ /* 0x000fe20000010100 */
[----:B------:R-:W-:-:S03]  /*2e00*/  IMAD.IADD R25, R38, 0x1, R25 ;  /* 0x0000000126197824 */ /* 0x000fc600078e0219 */
        /* <DEDUP_REMOVED lines=9> */
[----:B------:R-:W-:-:S05]  /*2ea0*/  IADD3 R21, PT, PT, R36, R25, RZ ;  /* 0x0000001924157210 */ /* 0x000fca0007ffe0ff */
        /* <DEDUP_REMOVED lines=10> */
[CCC-:B------:R-:W-:Y:S01]  /*2f50*/  FFMA.RP R25, R3.reuse, R35.reuse, R38.reuse ;  /* 0x0000002303197223 */ /* 0x1c0fe20000008026 */
[CCC-:B------:R-:W-:Y:S01]  /*2f60*/  FFMA.RM R36, R3.reuse, R35.reuse, R38.reuse ;  /* 0x0000002303247223 */ /* 0x1c0fe20000004026 */
[----:B------:R-:W-:Y:S01]  /*2f70*/  FFMA.RZ R3, R3, R35, R38 ;  /* 0x0000002303037223 */ /* 0x000fe2000000c026 */
[C---:B------:R-:W-:Y:S02]  /*2f80*/  ISETP.NE.AND P2, PT, R21.reuse, RZ, PT ;  /* 0x000000ff1500720c */ /* 0x040fe40003f45270 */
[----:B------:R-:W-:Y:S02]  /*2f90*/  ISETP.NE.AND P1, PT, R21, RZ, PT ;  /* 0x000000ff1500720c */ /* 0x000fe40003f25270 */
[----:B------:R-:W-:Y:S02]  /*2fa0*/  LOP3.LUT R3, R3, 0x7fffff, RZ, 0xc0, !PT ;  /* 0x007fffff03037812 */ /* 0x000fe400078ec0ff */
[----:B------:R-:W-:Y:S02]  /*2fb0*/  FSETP.NEU.FTZ.AND P0, PT, R25, R36, PT ;  /* 0x000000241900720b */ /* 0x000fe40003f1d000 */
[----:B------:R-:W-:-:S02]  /*2fc0*/  LOP3.LUT R25, R3, 0x800000, RZ, 0xfc, !PT ;  /* 0x0080000003197812 */ /* 0x000fc400078efcff */
[----:B------:R-:W-:Y:S01]  /*2fd0*/  IADD3 R36, PT, PT, R21, 0x20, RZ ;  /* 0x0000002015247810 */ /* 0x000fe20007ffe0ff */
[----:B------:R-:W-:-:S03]  /*2fe0*/  IMAD.MOV R21, RZ, RZ, -R21 ;  /* 0x000000ffff157224 */ /* 0x000fc600078e0a15 */
        /* <DEDUP_REMOVED lines=12> */
.L_x_575:
[----:B------:R-:W-:-:S04]  /*30b0*/  LOP3.LUT R0, R0, 0x80000000, RZ, 0xc0, !PT ;  /* 0x8000000000007812 */ /* 0x000fc800078ec0ff */
[----:B------:R-:W-:Y:S01]  /*30c0*/  LOP3.LUT R0, R0, 0x7f800000, RZ, 0xfc, !PT ;  /* 0x7f80000000007812 */ /* 0x000fe200078efcff */
[----:B------:R-:W-:Y:S06]  /*30d0*/  BRA `(.L_x_576) ;  /* 0x0000000000047947 */ /* 0x000fec0003800000 */
.L_x_574:
[----:B------:R-:W-:-:S07]  /*30e0*/  IMAD R0, R25, 0x800000, R0 ;  /* 0x0080000019007824 */ /* 0x000fce00078e0200 */
.L_x_576:
[----:B------:R-:W-:Y:S05]  /*30f0*/  BSYNC.RECONVERGENT B2 ;  /* 0x0000000000027941 */ /* 0x000fea0003800200 */
.L_x_573:
[----:B------:R-:W-:Y:S05]  /*3100*/  BRA `(.L_x_577) ;  /* 0x0000000000207947 */ /* 0x000fea0003800000 */
.L_x_572:
[----:B------:R-:W-:-:S04]  /*3110*/  LOP3.LUT R0, R3, 0x80000000, R0, 0x48, !PT ;  /* 0x8000000003007812 */ /* 0x000fc800078e4800 */
[----:B------:R-:W-:Y:S01]  /*3120*/  LOP3.LUT R0, R0, 0x7f800000, RZ, 0xfc, !PT ;  /* 0x7f80000000007812 */ /* 0x000fe200078efcff */
[----:B------:R-:W-:Y:S06]  /*3130*/  BRA `(.L_x_577) ;  /* 0x0000000000147947 */ /* 0x000fec0003800000 */
.L_x_571:
[----:B------:R-:W-:Y:S01]  /*3140*/  LOP3.LUT R0, R3, 0x80000000, R0, 0x48, !PT ;  /* 0x8000000003007812 */ /* 0x000fe200078e4800 */
[----:B------:R-:W-:Y:S06]  /*3150*/  BRA `(.L_x_577) ;  /* 0x00000000000c7947 */ /* 0x000fec0003800000 */
.L_x_570:
[----:B------:R-:W0:Y:S01]  /*3160*/  MUFU.RSQ R0, -QNAN ;  /* 0xffc0000000007908 */ /* 0x000e220000001400 */
[----:B------:R-:W-:Y:S05]  /*3170*/  BRA `(.L_x_577) ;  /* 0x0000000000047947 */ /* 0x000fea0003800000 */
.L_x_569:
[----:B------:R-:W-:-:S07]  /*3180*/  FADD.FTZ R0, R0, R3 ;  /* 0x0000000300007221 */ /* 0x000fce0000010000 */
.L_x_577:
[----:B------:R-:W-:Y:S05]  /*3190*/  BSYNC.RECONVERGENT B1 ;  /* 0x0000000000017941 */ /* 0x000fea0003800200 */
.L_x_567:
[----:B------:R-:W-:-:S04]  /*31a0*/  HFMA2 R25, -RZ, RZ, 0, 0 ;  /* 0x00000000ff197431 */ /* 0x000fc800000001ff */
[----:B0-----:R-:W-:Y:S05]  /*31b0*/  RET.REL.NODEC R24 `(_Z28getSuperPixelInfoCudaKernelDPiPtPfS1_iS1_S_ii) ;  /* 0xffffffcc18907950 */ /* 0x001fea0003c3ffff */
.L_x_578:
        /* <DEDUP_REMOVED lines=12> */
.L_x_739:


//--------------------- .text._Z28getSuperPixelInfoCudaKernelCPiPtPfS1_iS1_S_ii --------------------------
	.section	.text._Z28getSuperPixelInfoCudaKernelCPiPtPfS1_iS1_S_ii,"ax",@progbits
	.align	128
        .global         _Z28getSuperPixelInfoCudaKernelCPiPtPfS1_iS1_S_ii
        .type           _Z28getSuperPixelInfoCudaKernelCPiPtPfS1_iS1_S_ii,@function
        .size           _Z28getSuperPixelInfoCudaKernelCPiPtPfS1_iS1_S_ii,(.L_x_741 - _Z28getSuperPixelInfoCudaKernelCPiPtPfS1_iS1_S_ii)
        .other          _Z28getSuperPixelInfoCudaKernelCPiPtPfS1_iS1_S_ii,@"STO_CUDA_ENTRY STV_DEFAULT"
_Z28getSuperPixelInfoCudaKernelCPiPtPfS1_iS1_S_ii:
.text._Z28getSuperPixelInfoCudaKernelCPiPtPfS1_iS1_S_ii:
        /* <DEDUP_REMOVED lines=20> */
[----:B------:R-:W2:Y:S01]  /*0140*/  LDG.E R7, desc[UR4][R6.64+0x8] ;  /* 0x0000080406077981 */ /* 0x000ea2000c1e1900 */
[----:B------:R-:W-:Y:S02]  /*0150*/  I2FP.F32.S32 R5, R5 ;  /* 0x0000000500057245 */ /* 0x000fe40000201400 */
[----:B--2---:R-:W-:-:S05]  /*0160*/  IADD3 R9, PT, PT, R2, R7, RZ ;  /* 0x0000000702097210 */ /* 0x004fca0007ffe0ff */
[----:B------:R-:W-:-:S05]  /*0170*/  IMAD.WIDE R8, R9, 0x4, R10 ;  /* 0x0000000409087825 */ /* 0x000fca00078e020a */
[----:B------:R-:W2:Y:S01]  /*0180*/  LDG.E R0, desc[UR4][R8.64] ;  /* 0x0000000408007981 */ /* 0x000ea2000c1e1900 */
[----:B------:R-:W0:Y:S01]  /*0190*/  MUFU.RCP R10, R5 ;  /* 0x00000005000a7308 */ /* 0x000e220000001000 */
[----:B------:R-:W-:Y:S01]  /*01a0*/  BSSY.RECONVERGENT B0, `(.L_x_579) ;  /* 0x000000c000007945 */ /* 0x000fe20003800200 */
[----:B0-----:R-:W-:-:S04]  /*01b0*/  FFMA R3, -R5, R10, 1 ;  /* 0x3f80000005037423 */ /* 0x001fc8000000010a */
[----:B------:R-:W-:Y:S02]  /*01c0*/  FFMA R3, R10, R3, R10 ;  /* 0x000000030a037223 */ /* 0x000fe4000000000a */
[----:B--2---:R-:W0:Y:S02]  /*01d0*/  FCHK P0, R0, R5 ;  /* 0x0000000500007302 */ /* 0x004e240000000000 */
[----:B------:R-:W-:-:S04]  /*01e0*/  FFMA R10, R0, R3, RZ ;  /* 0x00000003000a7223 */ /* 0x000fc800000000ff */
[----:B------:R-:W-:-:S04]  /*01f0*/  FFMA R11, -R5, R10, R0 ;  /* 0x0000000a050b7223 */ /* 0x000fc80000000100 */
[----:B------:R-:W-:Y:S01]  /*0200*/  FFMA R3, R3, R11, R10 ;  /* 0x0000000b03037223 */ /* 0x000fe2000000000a */
[----:B0-----:R-:W-:Y:S06]  /*0210*/  @!P0 BRA `(.L_x_580) ;  /* 0x0000000000108947 */ /* 0x001fec0003800000 */
[----:B------:R-:W-:Y:S01]  /*0220*/  IMAD.MOV.U32 R3, RZ, RZ, R5 ;  /* 0x000000ffff037224 */ /* 0x000fe200078e0005 */
[----:B------:R-:W-:-:S07]  /*0230*/  MOV R8, 0x250 ;  /* 0x0000025000087802 */ /* 0x000fce0000000f00 */
[----:B------:R-:W-:Y:S05]  /*0240*/  CALL.REL.NOINC `($__internal_15_$__cuda_sm3x_div_rn_noftz_f32_slowpath) ;  /* 0x0000000c00547944 */ /* 0x000fea0003c00000 */
[----:B------:R-:W-:-:S07]  /*0250*/  MOV R3, R7 ;  /* 0x0000000700037202 */ /* 0x000fce0000000f00 */
.L_x_580:
[----:B------:R-:W-:Y:S05]  /*0260*/  BSYNC.RECONVERGENT B0 ;  /* 0x0000000000007941 */ /* 0x000fea0003800200 */
.L_x_579:
        /* <DEDUP_REMOVED lines=24> */
[----:B------:R-:W-:Y:S05]  /*03f0*/  CALL.REL.NOINC `($__internal_15_$__cuda_sm3x_div_rn_noftz_f32_slowpath) ;  /* 0x0000000800e87944 */ /* 0x000fea0003c00000 */
.L_x_582:
[----:B------:R-:W-:Y:S05]  /*0400*/  BSYNC.RECONVERGENT B0 ;  /* 0x0000000000007941 */ /* 0x000fea0003800200 */
.L_x_581:
        /* <DEDUP_REMOVED lines=21> */
[----:B------:R-:W-:Y:S01]  /*0560*/  MOV R0, R8 ;  /* 0x0000000800007202 */ /* 0x000fe20000000f00 */
[----:B------:R-:W-:Y:S01]  /*0570*/  IMAD.MOV.U32 R3, RZ, RZ, R5 ;  /* 0x000000ffff037224 */ /* 0x000fe200078e0005 */
[----:B------:R-:W-:-:S07]  /*0580*/  MOV R8, 0x5a0 ;  /* 0x000005a000087802 */ /* 0x000fce0000000f00 */
[----:B------:R-:W-:Y:S05]  /*0590*/  CALL.REL.NOINC `($__internal_15_$__cuda_sm3x_div_rn_noftz_f32_slowpath) ;  /* 0x0000000800807944 */ /* 0x000fea0003c00000 */
.L_x_584:
[----:B------:R-:W-:Y:S05]  /*05a0*/  BSYNC.RECONVERGENT B0 ;  /* 0x0000000000007941 */ /* 0x000fea0003800200 */
.L_x_583:
[----:B------:R-:W0:Y:S08]  /*05b0*/  LDC.64 R14, c[0x0][0x3b0] ;  /* 0x0000ec00ff0e7b82 */ /* 0x000e300000000a00 */
[----:B------:R-:W1:Y:S01]  /*05c0*/  LDC.64 R2, c[0x0][0x3a8] ;  /* 0x0000ea00ff027b82 */ /* 0x000e620000000a00 */
[----:B0-----:R-:W2:Y:S02]  /*05d0*/  LDG.E R9, desc[UR4][R14.64+0x28] ;  /* 0x000028040e097981 */ /* 0x001ea4000c1e1900 */
[----:B--2---:R-:W-:-:S05]  /*05e0*/  IADD3 R9, PT, PT, R6, R9, RZ ;  /* 0x0000000906097210 */ /* 0x004fca0007ffe0ff */
[----:B-1----:R-:W-:-:S05]  /*05f0*/  IMAD.WIDE R8, R9, 0x4, R2 ;  /* 0x0000000409087825 */ /* 0x002fca00078e0202 */
[----:B------:R0:W-:Y:S04]  /*0600*/  STG.E desc[UR4][R8.64], R7 ;  /* 0x0000000708007986 */ /* 0x0001e8000c101904 */
[----:B------:R-:W2:Y:S04]  /*0610*/  LDG.E R11, desc[UR4][R14.64] ;  /* 0x000000040e0b7981 */ /* 0x000ea8000c1e1900 */
[----:B------:R-:W3:Y:S04]  /*0620*/  LDG.E R17, desc[UR4][R14.64+0x18] ;  /* 0x000018040e117981 */ /* 0x000ee8000c1e1900 */
[----:B------:R-:W4:Y:S04]  /*0630*/  LDG.E R13, desc[UR4][R14.64+0x14] ;  /* 0x000014040e0d7981 */ /* 0x000f28000c1e1900 */
[----:B------:R-:W5:Y:S01]  /*0640*/  LDG.E R19, desc[UR4][R14.64+0x1c] ;  /* 0x00001c040e137981 */ /* 0x000f62000c1e1900 */
[----:B--2---:R-:W-:-:S05]  /*0650*/  IMAD R6, R4, R11, RZ ;  /* 0x0000000b04067224 */ /* 0x004fca00078e02ff */
[C---:B---3--:R-:W-:Y:S01]  /*0660*/  IADD3 R17, PT, PT, R6.reuse, R17, RZ ;  /* 0x0000001106117210 */ /* 0x048fe20007ffe0ff */
[----:B----4-:R-:W-:-:S04]  /*0670*/  IMAD.IADD R11, R6, 0x1, R13 ;  /* 0x00000001060b7824 */ /* 0x010fc800078e020d */
        /* <DEDUP_REMOVED lines=16> */
[----:B------:R-:W-:Y:S05]  /*0780*/  CALL.REL.NOINC `($__internal_14_$__cuda_sm20_sqrt_rn_f32_slowpath) ;  /* 0x0000000400a87944 */ /* 0x000fea0003c00000 */
[----:B------:R-:W-:Y:S01]  /*0790*/  IMAD.MOV.U32 R3, RZ, RZ, R7 ;  /* 0x000000ffff037224 */ /* 0x000fe200078e0007 */
[----:B------:R-:W-:Y:S06]  /*07a0*/  BRA `(.L_x_587) ;  /* 0x0000000000107947 */ /* 0x000fec0003800000 */
.L_x_586:
[----:B------:R-:W-:Y:S01]  /*07b0*/  FMUL.FTZ R3, R2, R7 ;  /* 0x0000000702037220 */ /* 0x000fe20000410000 */
[----:B------:R-:W-:-:S03]  /*07c0*/  FMUL.FTZ R7, R7, 0.5 ;  /* 0x3f00000007077820 */ /* 0x000fc60000410000 */
[----:B------:R-:W-:-:S04]  /*07d0*/  FFMA R2, -R3, R3, R2 ;  /* 0x0000000303027223 */ /* 0x000fc80000000102 */
[----:B------:R-:W-:-:S07]  /*07e0*/  FFMA R3, R2, R7, R3 ;  /* 0x0000000702037223 */ /* 0x000fce0000000003 */
.L_x_587:
[----:B------:R-:W-:Y:S05]  /*07f0*/  BSYNC.RECONVERGENT B0 ;  /* 0x0000000000007941 */ /* 0x000fea0003800200 */
.L_x_585:
        /* <DEDUP_REMOVED lines=10> */
[----:B------:R-:W-:Y:S05]  /*08a0*/  CALL.REL.NOINC `($__internal_15_$__cuda_sm3x_div_rn_noftz_f32_slowpath) ;  /* 0x0000000400bc7944 */ /* 0x000fea0003c00000 */
[----:B------:R-:W-:-:S07]  /*08b0*/  MOV R13, R7 ;  /* 0x00000007000d7202 */ /* 0x000fce0000000f00 */
.L_x_589:
[----:B------:R-:W-:Y:S05]  /*08c0*/  BSYNC.RECONVERGENT B0 ;  /* 0x0000000000007941 */ /* 0x000fea0003800200 */
.L_x_588:
        /* <DEDUP_REMOVED lines=21> */
[----:B------:R-:W-:Y:S01]  /*0a20*/  IMAD.MOV.U32 R0, RZ, RZ, R8 ;  /* 0x000000ffff007224 */ /* 0x000fe200078e0008 */
[----:B------:R-:W-:-:S07]  /*0a30*/  MOV R8, 0xa50 ;  /* 0x00000a5000087802 */ /* 0x000fce0000000f00 */
[----:B------:R-:W-:Y:S05]  /*0a40*/  CALL.REL.NOINC `($__internal_15_$__cuda_sm3x_div_rn_noftz_f32_slowpath) ;  /* 0x0000000400547944 */ /* 0x000fea0003c00000 */
[----:B------:R-:W-:-:S07]  /*0a50*/  MOV R13, R7 ;  /* 0x00000007000d7202 */ /* 0x000fce0000000f00 */
.L_x_591:
[----:B------:R-:W-:Y:S05]  /*0a60*/  BSYNC.RECONVERGENT B0 ;  /* 0x0000000000007941 */ /* 0x000fea0003800200 */
.L_x_590:
        /* <DEDUP_REMOVED lines=25> */
.L_x_593:
[----:B------:R-:W-:Y:S05]  /*0c00*/  BSYNC.RECONVERGENT B0 ;  /* 0x0000000000007941 */ /* 0x000fea0003800200 */
.L_x_592:
        /* <DEDUP_REMOVED lines=24> */
[----:B------:R-:W-:Y:S05]  /*0d90*/  CALL.REL.NOINC `($__internal_15_$__cuda_sm3x_div_rn_noftz_f32_slowpath) ;  /* 0x0000000000807944 */ /* 0x000fea0003c00000 */
[----:B------:R-:W-:-:S07]  /*0da0*/  MOV R9, R7 ;  /* 0x0000000700097202 */ /* 0x000fce0000000f00 */
.L_x_595:
[----:B------:R-:W-:Y:S05]  /*0db0*/  BSYNC.RECONVERGENT B0 ;  /* 0x0000000000007941 */ /* 0x000fea0003800200 */
.L_x_594:
[----:B------:R-:W0:Y:S08]  /*0dc0*/  LDC.64 R6, c[0x0][0x3b0] ;  /* 0x0000ec00ff067b82 */ /* 0x000e300000000a00 */
[----:B------:R-:W1:Y:S01]  /*0dd0*/  LDC.64 R2, c[0x0][0x3a8] ;  /* 0x0000ea00ff027b82 */ /* 0x000e620000000a00 */
[----:B0-----:R-:W2:Y:S02]  /*0de0*/  LDG.E R7, desc[UR4][R6.64+0x3c] ;  /* 0x00003c0406077981 */ /* 0x001ea4000c1e1900 */
[----:B--2---:R-:W-:-:S05]  /*0df0*/  IADD3 R5, PT, PT, R4, R7, RZ ;  /* 0x0000000704057210 */ /* 0x004fca0007ffe0ff */
[----:B-1----:R-:W-:-:S05]  /*0e00*/  IMAD.WIDE R2, R5, 0x4, R2 ;  /* 0x0000000405027825 */ /* 0x002fca00078e0202 */
[----:B------:R-:W-:Y:S01]  /*0e10*/  STG.E desc[UR4][R2.64], R9 ;  /* 0x0000000902007986 */ /* 0x000fe2000c101904 */
[----:B------:R-:W-:Y:S05]  /*0e20*/  EXIT ;  /* 0x000000000000794d */ /* 0x000fea0003800000 */
        .weak           $__internal_14_$__cuda_sm20_sqrt_rn_f32_slowpath
        .type           $__internal_14_$__cuda_sm20_sqrt_rn_f32_slowpath,@function
        .size           $__internal_14_$__cuda_sm20_sqrt_rn_f32_slowpath,($__internal_15_$__cuda_sm3x_div_rn_noftz_f32_slowpath - $__internal_14_$__cuda_sm20_sqrt_rn_f32_slowpath)
$__internal_14_$__cuda_sm20_sqrt_rn_f32_slowpath:
        /* <DEDUP_REMOVED lines=15> */
[----:B------:R-:W-:Y:S01]  /*0f20*/  @P0 FFMA R9, R10, R3, R7 ;  /* 0x000000030a090223 */ /* 0x000fe20000000007 */
[----:B------:R-:W-:-:S03]  /*0f30*/  @!P0 MOV R3, R2 ;  /* 0x0000000200038202 */ /* 0x000fc60000000f00 */
[----:B------:R-:W-:-:S04]  /*0f40*/  @P0 FFMA R8, R9, R8, R10 ;  /* 0x0000000809080223 */ /* 0x000fc8000000000a */
[----:B------:R-:W-:-:S07]  /*0f50*/  @P0 FMUL.FTZ R3, R8, 2.3283064365386962891e-10 ;  /* 0x2f80000008030820 */ /* 0x000fce0000410000 */
.L_x_596:
[----:B------:R-:W-:Y:S01]  /*0f60*/  MOV R7, R3 ;  /* 0x0000000300077202 */ /* 0x000fe20000000f00 */
[----:B------:R-:W-:Y:S02]  /*0f70*/  HFMA2 R3, -RZ, RZ, 0, 0 ;  /* 0x00000000ff037431 */ /* 0x000fe400000001ff */
[----:B------:R-:W-:-:S04]  /*0f80*/  IMAD.MOV.U32 R2, RZ, RZ, R11 ;  /* 0x000000ffff027224 */ /* 0x000fc800078e000b */
[----:B------:R-:W-:Y:S05]  /*0f90*/  RET.REL.NODEC R2 `(_Z28getSuperPixelInfoCudaKernelCPiPtPfS1_iS1_S_ii) ;  /* 0xfffffff002187950 */ /* 0x000fea0003c3ffff */
        .weak           $__internal_15_$__cuda_sm3x_div_rn_noftz_f32_slowpath
        .type           $__internal_15_$__cuda_sm3x_div_rn_noftz_f32_slowpath,@function
        .size           $__internal_15_$__cuda_sm3x_div_rn_noftz_f32_slowpath,(.L_x_741 - $__internal_15_$__cuda_sm3x_div_rn_noftz_f32_slowpath)
$__internal_15_$__cuda_sm3x_div_rn_noftz_f32_slowpath:
[--C-:B------:R-:W-:Y:S01]  /*0fa0*/  SHF.R.U32.HI R9, RZ, 0x17, R3.reuse ;  /* 0x00000017ff097819 */ /* 0x100fe20000011603 */
[----:B------:R-:W-:Y:S01]  /*0fb0*/  BSSY.RECONVERGENT B1, `(.L_x_597) ;  /* 0x0000063000017945 */ /* 0x000fe20003800200 */
[----:B------:R-:W-:Y:S01]  /*0fc0*/  SHF.R.U32.HI R7, RZ, 0x17, R0 ;  /* 0x00000017ff077819 */ /* 0x000fe20000011600 */
[----:B------:R-:W-:Y:S01]  /*0fd0*/  IMAD.MOV.U32 R11, RZ, RZ, R3 ;  /* 0x000000ffff0b7224 */ /* 0x000fe200078e0003 */
        /* <DEDUP_REMOVED lines=31> */
.L_x_598:
[----:B------:R-:W-:Y:S01]  /*11d0*/  LEA R10, R9, 0xc0800000, 0x17 ;  /* 0xc0800000090a7811 */ /* 0x000fe200078eb8ff */
[----:B------:R-:W-:Y:S03]  /*11e0*/  BSSY.RECONVERGENT B2, `(.L_x_603) ;  /* 0x0000036000027945 */ /* 0x000fe60003800200 */
[----:B------:R-:W-:Y:S02]  /*11f0*/  IADD3 R12, PT, PT, -R10, R11, RZ ;  /* 0x0000000b0a0c7210 */ /* 0x000fe40007ffe1ff */
[----:B------:R-:W-:Y:S02]  /*1200*/  IADD3 R10, PT, PT, R14, -0x7f, RZ ;  /* 0xffffff810e0a7810 */ /* 0x000fe40007ffe0ff */
[----:B------:R-:W0:Y:S01]  /*1210*/  MUFU.RCP R11, R12 ;  /* 0x0000000c000b7308 */ /* 0x000e220000001000 */
[----:B------:R-:W-:Y:S02]  /*1220*/  FADD.FTZ R13, -R12, -RZ ;  /* 0x800000ff0c0d7221 */ /* 0x000fe40000010100 */
        /* <DEDUP_REMOVED lines=24> */
[----:B------:R-:W-:Y:S01]  /*13b0*/  IADD3 R12, PT, PT, R15, 0x20, RZ ;  /* 0x000000200f0c7810 */ /* 0x000fe20007ffe0ff */
[-CC-:B------:R-:W-:Y:S01]  /*13c0*/  FFMA.RM R10, R11, R13.reuse, R14.reuse ;  /* 0x0000000d0b0a7223 */ /* 0x180fe2000000400e */
[----:B------:R-:W-:Y:S02]  /*13d0*/  ISETP.NE.AND P2, PT, R15, RZ, PT ;  /* 0x000000ff0f00720c */ /* 0x000fe40003f45270 */
[----:B------:R-:W-:Y:S01]  /*13e0*/  LOP3.LUT R9, R7, 0x7fffff, RZ, 0xc0, !PT ;  /* 0x007fffff07097812 */ /* 0x000fe200078ec0ff */
[----:B------:R-:W-:Y:S01]  /*13f0*/  FFMA.RP R7, R11, R13, R14 ;  /* 0x0000000d0b077223 */ /* 0x000fe2000000800e */
[----:B------:R-:W-:Y:S02]  /*1400*/  ISETP.NE.AND P1, PT, R15, RZ, PT ;  /* 0x000000ff0f00720c */ /* 0x000fe40003f25270 */
        /* <DEDUP_REMOVED lines=15> */
.L_x_605:
[----:B------:R-:W-:-:S04]  /*1500*/  LOP3.LUT R0, R0, 0x80000000, RZ, 0xc0, !PT ;  /* 0x8000000000007812 */ /* 0x000fc800078ec0ff */
[----:B------:R-:W-:Y:S01]  /*1510*/  LOP3.LUT R0, R0, 0x7f800000, RZ, 0xfc, !PT ;  /* 0x7f80000000007812 */ /* 0x000fe200078efcff */
[----:B------:R-:W-:Y:S06]  /*1520*/  BRA `(.L_x_606) ;  /* 0x0000000000047947 */ /* 0x000fec0003800000 */
.L_x_604:
[----:B------:R-:W-:-:S07]  /*1530*/  LEA R0, R10, R0, 0x17 ;  /* 0x000000000a007211 */ /* 0x000fce00078eb8ff */
.L_x_606:
[----:B------:R-:W-:Y:S05]  /*1540*/  BSYNC.RECONVERGENT B2 ;  /* 0x0000000000027941 */ /* 0x000fea0003800200 */
.L_x_603:
[----:B------:R-:W-:Y:S05]  /*1550*/  BRA `(.L_x_607) ;  /* 0x0000000000207947 */ /* 0x000fea0003800000 */
.L_x_602:
[----:B------:R-:W-:-:S04]  /*1560*/  LOP3.LUT R0, R11, 0x80000000, R0, 0x48, !PT ;  /* 0x800000000b007812 */ /* 0x000fc800078e4800 */
[----:B------:R-:W-:Y:S01]  /*1570*/  LOP3.LUT R0, R0, 0x7f800000, RZ, 0xfc, !PT ;  /* 0x7f80000000007812 */ /* 0x000fe200078efcff */
[----:B------:R-:W-:Y:S06]  /*1580*/  BRA `(.L_x_607) ;  /* 0x0000000000147947 */ /* 0x000fec0003800000 */
.L_x_601:
[----:B------:R-:W-:Y:S01]  /*1590*/  LOP3.LUT R0, R11, 0x80000000, R0, 0x48, !PT ;  /* 0x800000000b007812 */ /* 0x000fe200078e4800 */
[----:B------:R-:W-:Y:S06]  /*15a0*/  BRA `(.L_x_607) ;  /* 0x00000000000c7947 */ /* 0x000fec0003800000 */
.L_x_600:
[----:B------:R-:W0:Y:S01]  /*15b0*/  MUFU.RSQ R0, -QNAN ;  /* 0xffc0000000007908 */ /* 0x000e220000001400 */
[----:B------:R-:W-:Y:S05]  /*15c0*/  BRA `(.L_x_607) ;  /* 0x0000000000047947 */ /* 0x000fea0003800000 */
.L_x_599:
[----:B------:R-:W-:-:S07]  /*15d0*/  FADD.FTZ R0, R0, R3 ;  /* 0x0000000300007221 */ /* 0x000fce0000010000 */
.L_x_607:
[----:B------:R-:W-:Y:S05]  /*15e0*/  BSYNC.RECONVERGENT B1 ;  /* 0x0000000000017941 */ /* 0x000fea0003800200 */
.L_x_597:
[----:B------:R-:W-:Y:S01]  /*15f0*/  HFMA2 R9, -RZ, RZ, 0, 0 ;  /* 0x00000000ff097431 */ /* 0x000fe200000001ff */
[----:B0-----:R-:W-:-:S03]  /*1600*/  MOV R7, R0 ;  /* 0x0000000000077202 */ /* 0x001fc60000000f00 */
[----:B------:R-:W-:Y:S05]  /*1610*/  RET.REL.NODEC R8 `(_Z28getSuperPixelInfoCudaKernelCPiPtPfS1_iS1_S_ii) ;  /* 0xffffffe808787950 */ /* 0x000fea0003c3ffff */
.L_x_608:
        /* <DEDUP_REMOVED lines=14> */
.L_x_741:


//--------------------- .text._Z28getSuperPixelInfoCudaKernelBPiPtPfS1_iS1_S_ii --------------------------
	.section	.text._Z28getSuperPixelInfoCudaKernelBPiPtPfS1_iS1_S_ii,"ax",@progbits
	.align	128
        .global         _Z28getSuperPixelInfoCudaKernelBPiPtPfS1_iS1_S_ii
        .type           _Z28getSuperPixelInfoCudaKernelBPiPtPfS1_iS1_S_ii,@function
        .size           _Z28getSuperPixelInfoCudaKernelBPiPtPfS1_iS1_S_ii,(.L_x_771 - _Z28getSuperPixelInfoCudaKernelBPiPtPfS1_iS1_S_ii)
        .other          _Z28getSuperPixelInfoCudaKernelBPiPtPfS1_iS1_S_ii,@"STO_CUDA_ENTRY STV_DEFAULT"
_Z28getSuperPixelInfoCudaKernelBPiPtPfS1_iS1_S_ii:
.text._Z28getSuperPixelInfoCudaKernelBPiPtPfS1_iS1_S_ii:
[----:B------:R-:W0:Y:S01]  /*0000*/  LDC R1, c[0x0][0x37c] ;  /* 0x0000df00ff017b82 */ /* 0x000e220000000800 */
[----:B------:R-:W1:Y:S07]  /*0010*/  S2R R3, SR_TID.Y ;  /* 0x0000000000037919 */ /* 0x000e6e0000002200 */
[----:B------:R-:W2:Y:S01]  /*0020*/  LDC R17, c[0x0][0x360] ;  /* 0x0000d800ff117b82 */ /* 0x000ea20000000800 */
[----:B------:R-:W3:Y:S01]  /*0030*/  LDCU.64 UR36, c[0x0][0x358] ;  /* 0x00006b00ff2477ac */ /* 0x000ee20008000a00 */
[----:B0-----:R-:W-:Y:S01]  /*0040*/  VIADD R1, R1, 0xffffffd0 ;  /* 0xffffffd001017836 */ /* 0x001fe20000000000 */
[----:B------:R-:W2:Y:S05]  /*0050*/  S2R R2, SR_TID.X ;  /* 0x0000000000027919 */ /* 0x000eaa0000002100 */
[----:B------:R-:W1:Y:S08]  /*0060*/  S2UR UR5, SR_CTAID.Y ;  /* 0x00000000000579c3 */ /* 0x000e700000002600 */
[----:B------:R-:W1:Y:S08]  /*0070*/  LDC R0, c[0x0][0x364] ;  /* 0x0000d900ff007b82 */ /* 0x000e700000000800 */
[----:B------:R-:W2:Y:S08]  /*0080*/  S2UR UR4, SR_CTAID.X ;  /* 0x00000000000479c3 */ /* 0x000eb00000002500 */
[----:B------:R-:W0:Y:S08]  /*0090*/  LDC R7, c[0x0][0x3b8] ;  /* 0x0000ee00ff077b82 */ /* 0x000e300000000800 */
[----:B------:R-:W4:Y:S01]  /*00a0*/  LDC.64 R4, c[0x0][0x380] ;  /* 0x0000e000ff047b82 */ /* 0x000f220000000a00 */
[----:B-1----:R-:W-:Y:S01]  /*00b0*/  IMAD R0, R0, UR5, R3 ;  /* 0x0000000500007c24 */ /* 0x002fe2000f8e0203 */
[----:B------:R-:W1:Y:S01]  /*00c0*/  LDCU UR5, c[0x0][0x3a0] ;  /* 0x00007400ff0577ac */ /* 0x000e620008000800 */
[----:B--2---:R-:W-:-:S02]  /*00d0*/  IMAD R17, R17, UR4, R2 ;  /* 0x0000000411117c24 */ /* 0x004fc4000f8e0202 */
[----:B0-----:R-:W-:-:S04]  /*00e0*/  IMAD R16, R0, R7, RZ ;  /* 0x0000000700107224 */ /* 0x001fc800078e02ff */
[----:B------:R-:W-:-:S04]  /*00f0*/  IMAD.IADD R6, R17, 0x1, R16 ;  /* 0x0000000111067824 */ /* 0x000fc800078e0210 */
[----:B----4-:R-:W-:-:S05]  /*0100*/  IMAD.WIDE R4, R6, 0x4, R4 ;  /* 0x0000000406047825 */ /* 0x010fca00078e0204 */
[----:B---3--:R-:W1:Y:S02]  /*0110*/  LDG.E R18, desc[UR36][R4.64] ;  /* 0x0000002404127981 */ /* 0x008e64000c1e1900 */
[----:B-1----:R-:W-:-:S04]  /*0120*/  ISETP.GE.AND P0, PT, R18, UR5, PT ;  /* 0x0000000512007c0c */ /* 0x002fc8000bf06270 */
[----:B------:R-:W-:-:S13]  /*0130*/  ISETP.LT.OR P0, PT, R18, RZ, P0 ;  /* 0x000000ff1200720c */ /* 0x000fda0000701670 */
[----:B------:R-:W-:Y:S05]  /*0140*/  @P0 EXIT ;  /* 0x000000000000094d */ /* 0x000fea0003800000 */
[----:B------:R-:W0:Y:S01]  /*0150*/  LDC.64 R2, c[0x0][0x3b0] ;  /* 0x0000ec00ff027b82 */ /* 0x000e220000000a00 */
[----:B------:R-:W1:Y:S01]  /*0160*/  LDCU.64 UR6, c[0x0][0x3a8] ;  /* 0x00007500ff0677ac */ /* 0x000e620008000a00 */
[----:B------:R-:W-:Y:S01]  /*0170*/  IMAD.MOV.U32 R21, RZ, RZ, 0x3f800000 ;  /* 0x3f800000ff157424 */ /* 0x000fe200078e00ff */
[----:B------:R-:W2:Y:S01]  /*0180*/  LDCU UR4, c[0x0][0x3bc] ;  /* 0x00007780ff0477ac */ /* 0x000ea20008000800 */
[----:B0-----:R-:W3:Y:S04]  /*0190*/  LDG.E R9, desc[UR36][R2.64] ;  /* 0x0000002402097981 */ /* 0x001ee8000c1e1900 */
[----:B------:R-:W4:Y:S01]  /*01a0*/  LDG.E R8, desc[UR36][R2.64+0x4] ;  /* 0x0000042402087981 */ /* 0x000f22000c1e1900 */
[----:B---3--:R-:W-:Y:S01]  /*01b0*/  IMAD R9, R18, R9, RZ ;  /* 0x0000000912097224 */ /* 0x008fe200078e02ff */
[----:B----4-:R-:W-:-:S04]  /*01c0*/  SHF.R.S32.HI R10, RZ, 0x1f, R8 ;  /* 0x0000001fff0a7819 */ /* 0x010fc80000011408 */
[----:B------:R-:W-:-:S04]  /*01d0*/  IADD3 R11, P0, PT, R9, R8, RZ ;  /* 0x00000008090b7210 */ /* 0x000fc80007f1e0ff */
[----:B------:R-:W-:Y:S02]  /*01e0*/  LEA.HI.X.SX32 R10, R9, R10, 0x1, P0 ;  /* 0x0000000a090a7211 */ /* 0x000fe400000f0eff */
[C---:B-1----:R-:W-:Y:S01]  /*01f0*/  LEA R12, P0, R11.reuse, UR6, 0x2 ;  /* 0x000000060b0c7c11 */ /* 0x042fe2000f8010ff */
[----:B------:R-:W0:Y:S03]  /*0200*/  LDC.64 R8, c[0x0][0x390] ;  /* 0x0000e400ff087b82 */ /* 0x000e260000000a00 */
[----:B------:R-:W-:-:S05]  /*0210*/  LEA.HI.X R13, R11, UR7, R10, 0x2, P0 ;  /* 0x000000070b0d7c11 */ /* 0x000fca00080f140a */
[----:B------:R1:W-:Y:S04]  /*0220*/  REDG.E.ADD.F32.FTZ.RN.STRONG.GPU desc[UR36][R12.64], R21 ;  /* 0x000000150c0079a6 */ /* 0x0003e8000c12f324 */
[----:B------:R-:W3:Y:S04]  /*0230*/  LDG.E R11, desc[UR36][R2.64] ;  /* 0x00000024020b7981 */ /* 0x000ee8000c1e1900 */
[----:B------:R-:W4:Y:S01]  /*0240*/  LDG.E R14, desc[UR36][R2.64+0x8] ;  /* 0x00000824020e7981 */ /* 0x000f22000c1e1900 */
[----:B------:R-:W-:-:S04]  /*0250*/  IMAD R10, R6, 0x3, RZ ;  /* 0x00000003060a7824 */ /* 0x000fc800078e02ff */
[----:B0-----:R-:W-:-:S05]  /*0260*/  IMAD.WIDE R8, R10, 0x4, R8 ;  /* 0x000000040a087825 */ /* 0x001fca00078e0208 */
[----:B------:R-:W5:Y:S01]  /*0270*/  LDG.E R19, desc[UR36][R8.64] ;  /* 0x0000002408137981 */ /* 0x000f62000c1e1900 */
[----:B---3--:R-:W-:Y:S01]  /*0280*/  IMAD R11, R18, R11, RZ ;  /* 0x0000000b120b7224 */ /* 0x008fe200078e02ff */
[----:B----4-:R-:W-:-:S04]  /*0290*/  SHF.R.S32.HI R20, RZ, 0x1f, R14 ;  /* 0x0000001fff147819 */ /* 0x010fc8000001140e */
[----:B------:R-:W-:-:S04]  /*02a0*/  IADD3 R15, P0, PT, R11, R14, RZ ;  /* 0x0000000e0b0f7210 */ /* 0x000fc80007f1e0ff */
[----:B------:R-:W-:Y:S02]  /*02b0*/  LEA.HI.X.SX32 R20, R11, R20, 0x1, P0 ;  /* 0x000000140b147211 */ /* 0x000fe400000f0eff */
[----:B------:R-:W-:-:S04]  /*02c0*/  LEA R14, P0, R15, UR6, 0x2 ;  /* 0x000000060f0e7c11 */ /* 0x000fc8000f8010ff */
[----:B------:R-:W-:-:S05]  /*02d0*/  LEA.HI.X R15, R15, UR7, R20, 0x2, P0 ;  /* 0x000000070f0f7c11 */ /* 0x000fca00080f1414 */
[----:B-----5:R0:W-:Y:S04]  /*02e0*/  REDG.E.ADD.F32.FTZ.RN.STRONG.GPU desc[UR36][R14.64], R19 ;  /* 0x000000130e0079a6 */ /* 0x0201e8000c12f324 */
[----:B------:R-:W3:Y:S04]  /*02f0*/  LDG.E R11, desc[UR36][R2.64] ;  /* 0x00000024020b7981 */ /* 0x000ee8000c1e1900 */
[----:B-1----:R-:W4:Y:S04]  /*0300*/  LDG.E R12, desc[UR36][R2.64+0xc] ;  /* 0x00000c24020c7981 */ /* 0x002f28000c1e1900 */
        /* <DEDUP_REMOVED lines=9> */
[----:B------:R-:W4:Y:S04]  /*03a0*/  LDG.E R12, desc[UR36][R2.64+0x10] ;  /* 0x00001024020c7981 */ /* 0x000f28000c1e1900 */
[----:B0-----:R-:W5:Y:S01]  /*03b0*/  LDG.E R19, desc[UR36][R8.64+0x8] ;  /* 0x0000082408137981 */ /* 0x001f62000c1e1900 */
[----:B---3--:R-:W-:Y:S01]  /*03c0*/  IMAD R11, R18, R11, RZ ;  /* 0x0000000b120b7224 */ /* 0x008fe200078e02ff */
[----:B----4-:R-:W-:-:S04]  /*03d0*/  SHF.R.S32.HI R14, RZ, 0x1f, R12 ;  /* 0x0000001fff0e7819 */ /* 0x010fc8000001140c */
[C---:B------:R-:W-:Y:S02]  /*03e0*/  IADD3 R15, P0, PT, R11.reuse, R12, RZ ;  /* 0x0000000c0b0f7210 */ /* 0x040fe40007f1e0ff */
[----:B------:R-:W0:Y:S02]  /*03f0*/  LDC.64 R12, c[0x0][0x398] ;  /* 0x0000e600ff0c7b82 */ /* 0x000e240000000a00 */
[----:B------:R-:W-:Y:S02]  /*0400*/  LEA.HI.X.SX32 R22, R11, R14, 0x1, P0 ;  /* 0x0000000e0b167211 */ /* 0x000fe400000f0eff */
[----:B------:R-:W-:-:S04]  /*0410*/  LEA R14, P0, R15, UR6, 0x2 ;  /* 0x000000060f0e7c11 */ /* 0x000fc8000f8010ff */
[----:B------:R-:W-:-:S05]  /*0420*/  LEA.HI.X R15, R15, UR7, R22, 0x2, P0 ;  /* 0x000000070f0f7c11 */ /* 0x000fca00080f1416 */
[----:B-----5:R3:W-:Y:S04]  /*0430*/  REDG.E.ADD.F32.FTZ.RN.STRONG.GPU desc[UR36][R14.64], R19 ;  /* 0x000000130e0079a6 */ /* 0x0207e8000c12f324 */
[----:B-1----:R-:W4:Y:S04]  /*0440*/  LDG.E R21, desc[UR36][R2.64] ;  /* 0x0000002402157981 */ /* 0x002f28000c1e1900 */
[----:B------:R-:W5:Y:S01]  /*0450*/  LDG.E R20, desc[UR36][R2.64+0x14] ;  /* 0x0000142402147981 */ /* 0x000f62000c1e1900 */
[----:B0-----:R-:W-:-:S05]  /*0460*/  IMAD.WIDE R10, R10, 0x4, R12 ;  /* 0x000000040a0a7825 */ /* 0x001fca00078e020c */
[----:B------:R-:W2:Y:S01]  /*0470*/  LDG.E R23, desc[UR36][R10.64] ;  /* 0x000000240a177981 */ /* 0x000ea2000c1e1900 */
[----:B----4-:R-:W-:Y:S01]  /*0480*/  IMAD R21, R18, R21, RZ ;  /* 0x0000001512157224 */ /* 0x010fe200078e02ff */
[----:B-----5:R-:W-:-:S04]  /*0490*/  SHF.R.S32.HI R8, RZ, 0x1f, R20 ;  /* 0x0000001fff087819 */ /* 0x020fc80000011414 */
[----:B------:R-:W-:-:S04]  /*04a0*/  IADD3 R20, P0, PT, R21, R20, RZ ;  /* 0x0000001415147210 */ /* 0x000fc80007f1e0ff */
[----:B------:R-:W-:Y:S02]  /*04b0*/  LEA.HI.X.SX32 R21, R21, R8, 0x1, P0 ;  /* 0x0000000815157211 */ /* 0x000fe400000f0eff */
[----:B------:R-:W-:-:S04]  /*04c0*/  LEA R8, P0, R20, UR6, 0x2 ;  /* 0x0000000614087c11 */ /* 0x000fc8000f8010ff */
[----:B------:R-:W-:-:S05]  /*04d0*/  LEA.HI.X R9, R20, UR7, R21, 0x2, P0 ;  /* 0x0000000714097c11 */ /* 0x000fca00080f1415 */
[----:B--2---:R0:W-:Y:S04]  /*04e0*/  REDG.E.ADD.F32.FTZ.RN.STRONG.GPU desc[UR36][R8.64], R23 ;  /* 0x00000017080079a6 */ /* 0x0041e8000c12f324 */
[----:B------:R-:W2:Y:S04]  /*04f0*/  LDG.E R13, desc[UR36][R2.64] ;  /* 0x00000024020d7981 */ /* 0x000ea8000c1e1900 */
[----:B------:R-:W4:Y:S04]  /*0500*/  LDG.E R12, desc[UR36][R2.64+0x18] ;  /* 0x00001824020c7981 */ /* 0x000f28000c1e1900 */
[----:B---3--:R-:W3:Y:S01]  /*0510*/  LDG.E R19, desc[UR36][R10.64+0x4] ;  /* 0x000004240a137981 */ /* 0x008ee2000c1e1900 */
[----:B--2---:R-:W-:Y:S01]  /*0520*/  IMAD R13, R18, R13, RZ ;  /* 0x0000000d120d7224 */ /* 0x004fe200078e02ff */
[----:B----4-:R-:W-:-:S04]  /*0530*/  SHF.R.S32.HI R14, RZ, 0x1f, R12 ;  /* 0x0000001fff0e7819 */ /* 0x010fc8000001140c */
[----:B------:R-:W-:-:S04]  /*0540*/  IADD3 R15, P0, PT, R13, R12, RZ ;  /* 0x0000000c0d0f7210 */ /* 0x000fc80007f1e0ff */
[----:B------:R-:W-:Y:S02]  /*0550*/  LEA.HI.X.SX32 R14, R13, R14, 0x1, P0 ;  /* 0x0000000e0d0e7211 */ /* 0x000fe400000f0eff */
[----:B------:R-:W-:-:S04]  /*0560*/  LEA R12, P0, R15, UR6, 0x2 ;  /* 0x000000060f0c7c11 */ /* 0x000fc8000f8010ff */
[----:B------:R-:W-:-:S05]  /*0570*/  LEA.HI.X R13, R15, UR7, R14, 0x2, P0 ;  /* 0x000000070f0d7c11 */ /* 0x000fca00080f140e */
[----:B---3--:R1:W-:Y:S04]  /*0580*/  REDG.E.ADD.F32.FTZ.RN.STRONG.GPU desc[UR36][R12.64], R19 ;  /* 0x000000130c0079a6 */ /* 0x0083e8000c12f324 */
[----:B0-----:R-:W2:Y:S04]  /*0590*/  LDG.E R9, desc[UR36][R2.64] ;  /* 0x0000002402097981 */ /* 0x001ea8000c1e1900 */
[----:B------:R-:W3:Y:S04]  /*05a0*/  LDG.E R15, desc[UR36][R2.64+0x1c] ;  /* 0x00001c24020f7981 */ /* 0x000ee8000c1e1900 */
[----:B------:R-:W4:Y:S01]  /*05b0*/  LDG.E R21, desc[UR36][R10.64+0x8] ;  /* 0x000008240a157981 */ /* 0x000f22000c1e1900 */
[----:B--2---:R-:W-:-:S02]  /*05c0*/  IMAD R14, R18, R9, RZ ;  /* 0x00000009120e7224 */ /* 0x004fc400078e02ff */
[----:B------:R-:W0:Y:S01]  /*05d0*/  LDC.64 R8, c[0x0][0x388] ;  /* 0x0000e200ff087b82 */ /* 0x000e220000000a00 */
[----:B---3--:R-:W-:Y:S02]  /*05e0*/  SHF.R.S32.HI R23, RZ, 0x1f, R15 ;  /* 0x0000001fff177819 */ /* 0x008fe4000001140f */
[----:B------:R-:W-:-:S04]  /*05f0*/  IADD3 R15, P0, PT, R14, R15, RZ ;  /* 0x0000000f0e0f7210 */ /* 0x000fc80007f1e0ff */
[----:B------:R-:W-:Y:S02]  /*0600*/  LEA.HI.X.SX32 R20, R14, R23, 0x1, P0 ;  /* 0x000000170e147211 */ /* 0x000fe400000f0eff */
[----:B------:R-:W-:-:S04]  /*0610*/  LEA R14, P0, R15, UR6, 0x2 ;  /* 0x000000060f0e7c11 */ /* 0x000fc8000f8010ff */
[----:B------:R-:W-:-:S05]  /*0620*/  LEA.HI.X R15, R15, UR7, R20, 0x2, P0 ;  /* 0x000000070f0f7c11 */ /* 0x000fca00080f1414 */
[----:B----4-:R2:W-:Y:S04]  /*0630*/  REDG.E.ADD.F32.FTZ.RN.STRONG.GPU desc[UR36][R14.64], R21 ;  /* 0x000000150e0079a6 */ /* 0x0105e8000c12f324 */
[----:B-1----:R-:W3:Y:S04]  /*0640*/  LDG.E R13, desc[UR36][R2.64] ;  /* 0x00000024020d7981 */ /* 0x002ee8000c1e1900 */
[----:B------:R-:W4:Y:S01]  /*0650*/  LDG.E R12, desc[UR36][R2.64+0x38] ;  /* 0x00003824020c7981 */ /* 0x000f22000c1e1900 */
[----:B0-----:R-:W-:-:S05]  /*0660*/  IMAD.WIDE R8, R6, 0x2, R8 ;  /* 0x0000000206087825 */ /* 0x001fca00078e0208 */
[----:B------:R0:W5:Y:S01]  /*0670*/  LDG.E.U16 R6, desc[UR36][R8.64] ;  /* 0x0000002408067981 */ /* 0x000162000c1e1500 */
[----:B------:R-:W-:Y:S01]  /*0680*/  VIADD R10, R7, 0xffffffff ;  /* 0xffffffff070a7836 */ /* 0x000fe20000000000 */
[----:B------:R-:W-:-:S04]  /*0690*/  UIADD3 UR4, UPT, UPT, UR4, -0x1, URZ ;  /* 0xffffffff04047890 */ /* 0x000fc8000fffe0ff */
[----:B------:R-:W-:-:S04]  /*06a0*/  ISETP.NE.AND P0, PT, R17, R10, PT ;  /* 0x0000000a1100720c */ /* 0x000fc80003f05270 */
[----:B------:R-:W-:-:S04]  /*06b0*/  ISETP.EQ.OR P0, PT, R17, RZ, !P0 ;  /* 0x000000ff1100720c */ /* 0x000fc80004702670 */
[----:B------:R-:W-:-:S04]  /*06c0*/  ISETP.EQ.OR P0, PT, R0, RZ, P0 ;  /* 0x000000ff0000720c */ /* 0x000fc80000702670 */
[----:B------:R-:W-:Y:S01]  /*06d0*/  ISETP.EQ.OR P0, PT, R0, UR4, P0 ;  /* 0x0000000400007c0c */ /* 0x000fe20008702670 */
[----:B---3--:R-:W-:Y:S01]  /*06e0*/  IMAD R13, R18, R13, RZ ;  /* 0x0000000d120d7224 */ /* 0x008fe200078e02ff */
[----:B----4-:R-:W-:-:S04]  /*06f0*/  SHF.R.S32.HI R10, RZ, 0x1f, R12 ;  /* 0x0000001fff0a7819 */ /* 0x010fc8000001140c */
[----:B------:R-:W-:-:S04]  /*0700*/  IADD3 R12, P1, PT, R13, R12, RZ ;  /* 0x0000000c0d0c7210 */ /* 0x000fc80007f3e0ff */
[----:B------:R-:W-:Y:S02]  /*0710*/  LEA.HI.X.SX32 R13, R13, R10, 0x1, P1 ;  /* 0x0000000a0d0d7211 */ /* 0x000fe400008f0eff */
[C---:B0-----:R-:W-:Y:S02]  /*0720*/  LEA R8, P1, R12.reuse, UR6, 0x2 ;  /* 0x000000060c087c11 */ /* 0x041fe4000f8210ff */
[----:B-----5:R-:W-:Y:S02]  /*0730*/  I2FP.F32.U32 R11, R6 ;  /* 0x00000006000b7245 */ /* 0x020fe40000201000 */
[----:B------:R-:W-:-:S05]  /*0740*/  LEA.HI.X R9, R12, UR7, R13, 0x2, P1 ;  /* 0x000000070c097c11 */ /* 0x000fca00088f140d */
[----:B------:R2:W-:Y:S01]  /*0750*/  REDG.E.ADD.F32.FTZ.RN.STRONG.GPU desc[UR36][R8.64], R11 ;  /* 0x0000000b080079a6 */ /* 0x0005e2000c12f324 */
[----:B------:R-:W-:Y:S05]  /*0760*/  @P0 EXIT ;  /* 0x000000000000094d */ /* 0x000fea0003800000 */
[----:B------:R-:W-:-:S05]  /*0770*/  IMAD.WIDE R4, R7, 0x4, R4 ;  /* 0x0000000407047825 */ /* 0x000fca00078e0204 */
[----:B------:R-:W3:Y:S01]  /*0780*/  LDG.E R23, desc[UR36][R4.64] ;  /* 0x0000002404177981 */ /* 0x000ee2000c1e1900 */
[----:B------:R-:W-:Y:S01]  /*0790*/  BSSY.RECONVERGENT B6, `(.L_x_609) ;  /* 0x0000038000067945 */ /* 0x000fe20003800200 */
[----:B---3--:R-:W-:-:S04]  /*07a0*/  ISETP.GE.AND P0, PT, R23, RZ, PT ;  /* 0x000000ff1700720c */ /* 0x008fc80003f06270 */
[----:B------:R-:W-:-:S04]  /*07b0*/  ISETP.GE.OR P0, PT, R23, UR5, !P0 ;  /* 0x0000000517007c0c */ /* 0x000fc8000c706670 */
[----:B------:R-:W-:-:S13]  /*07c0*/  ISETP.EQ.OR P0, PT, R18, R23, P0 ;  /* 0x000000171200720c */ /* 0x000fda0000702670 */
[----:B------:R-:W-:Y:S05]  /*07d0*/  @P0 BRA `(.L_x_610) ;  /* 0x0000000000cc0947 */ /* 0x000fea0003800000 */
[----:B------:R-:W3:Y:S02]  /*07e0*/  LDG.E R19, desc[UR36][R2.64+0x50] ;  /* 0x0000502402137981 */ /* 0x000ee4000c1e1900 */
[----:B---3--:R-:W-:-:S13]  /*07f0*/  ISETP.NE.AND P0, PT, R19, 0xb, PT ;  /* 0x0000000b1300780c */ /* 0x008fda0003f05270 */
[----:B------:R-:W-:Y:S05]  /*0800*/  @!P0 BRA `(.L_x_611) ;  /* 0x0000000000208947 */ /* 0x000fea0003800000 */
[----:B------:R-:W-:Y:S01]  /*0810*/  MOV R0, 0x10 ;  /* 0x0000001000007802 */ /* 0x000fe20000000f00 */
[----:B------:R-:W0:Y:S01]  /*0820*/  LDCU.64 UR4, c[0x4][URZ] ;  /* 0x01000000ff0477ac */ /* 0x000e220008000a00 */
[----:B------:R-:W-:Y:S02]  /*0830*/  CS2R R6, SRZ ;  /* 0x0000000000067805 */ /* 0x000fe4000001ff00 */
[----:B------:R1:W3:Y:S01]  /*0840*/  LDC.64 R2, c[0x4][R0] ;  /* 0x0100000000027b82 */ /* 0x0002e20000000a00 */
[----:B0-----:R-:W-:Y:S02]  /*0850*/  IMAD.U32 R4, RZ, RZ, UR4 ;  /* 0x00000004ff047e24 */ /* 0x001fe4000f8e00ff */
[----:B-1----:R-:W-:-:S07]  /*0860*/  IMAD.U32 R5, RZ, RZ, UR5 ;  /* 0x00000005ff057e24 */ /* 0x002fce000f8e00ff */
[----:B--2---:R-:W-:-:S07]  /*0870*/  LEPC R20, `(.L_x_611) ;  /* 0x000000001014794e */ /* 0x004fce0000000000 */
[----:B---3--:R-:W-:Y:S05]  /*0880*/  CALL.ABS.NOINC R2 ;  /* 0x0000000002007343 */ /* 0x008fea0003c00000 */
.L_x_611:
[----:B------:R-:W-:-:S13]  /*0890*/  ISETP.GE.AND P0, PT, R19, 0x1, PT ;  /* 0x000000011300780c */ /* 0x000fda0003f06270 */
[----:B------:R-:W-:Y:S05]  /*08a0*/  @!P0 BRA `(.L_x_610) ;  /* 0x0000000000988947 */ /* 0x000fea0003800000 */
[----:B------:R-:W-:Y:S01]  /*08b0*/  I2FP.F32.U32 R23, R23 ;  /* 0x0000001700177245 */ /* 0x000fe20000201000 */
[----:B------:R-:W-:Y:S02]  /*08c0*/  IMAD.MOV.U32 R0, RZ, RZ, RZ ;  /* 0x000000ffff007224 */ /* 0x000fe400078e00ff */
[----:B------:R-:W-:-:S07]  /*08d0*/  IMAD.MOV.U32 R6, RZ, RZ, RZ ;  /* 0x000000ffff067224 */ /* 0x000fce00078e00ff */
.L_x_618:
[----:B--2---:R-:W2:Y:S08]  /*08e0*/  LDC.64 R4, c[0x0][0x3b0] ;  /* 0x0000ec00ff047b82 */ /* 0x004eb00000000a00 */
[----:B01----:R-:W0:Y:S01]  /*08f0*/  LDC.64 R2, c[0x0][0x3a8] ;  /* 0x0000ea00ff027b82 */ /* 0x003e220000000a00 */
[----:B--2---:R-:W2:Y:S04]  /*0900*/  LDG.E R9, desc[UR36][R4.64+0x4c] ;  /* 0x00004c2404097981 */ /* 0x004ea8000c1e1900 */
[----:B------:R-:W3:Y:S01]  /*0910*/  LDG.E R7, desc[UR36][R4.64] ;  /* 0x0000002404077981 */ /* 0x000ee2000c1e1900 */
[----:B------:R-:W-:Y:S01]  /*0920*/  ISETP.GE.AND P1, PT, R6, 0x1, PT ;  /* 0x000000010600780c */ /* 0x000fe20003f26270 */
[----:B--2---:R-:W-:-:S04]  /*0930*/  IMAD.IADD R9, R9, 0x1, R0 ;  /* 0x0000000109097824 */ /* 0x004fc800078e0200 */
[----:B---3--:R-:W-:-:S04]  /*0940*/  IMAD R7, R18, R7, R9 ;  /* 0x0000000712077224 */ /* 0x008fc800078e0209 */
[----:B0-----:R-:W-:-:S05]  /*0950*/  IMAD.WIDE R2, R7, 0x4, R2 ;  /* 0x0000000407027825 */ /* 0x001fca00078e0202 */
[----:B------:R0:W5:Y:S01]  /*0960*/  LDG.E R8, desc[UR36][R2.64] ;  /* 0x0000002402087981 */ /* 0x000162000c1e1900 */
[----:B------:R-:W-:Y:S01]  /*0970*/  VIADD R0, R0, 0x1 ;  /* 0x0000000100007836 */ /* 0x000fe20000000000 */
[----:B------:R-:W-:Y:S04]  /*0980*/  BSSY.RECONVERGENT B0, `(.L_x_612) ;  /* 0x0000017000007945 */ /* 0x000fe80003800200 */
[----:B------:R-:W-:Y:S01]  /*0990*/  ISETP.NE.AND P0, PT, R0, R19, PT ;  /* 0x000000130000720c */ /* 0x000fe20003f05270 */
[----:B------:R-:W-:-:S12]  /*09a0*/  @!P1 BRA `(.L_x_613) ;  /* 0x0000000000249947 */ /* 0x000fd80003800000 */
[----:B------:R-:W-:-:S07]  /*09b0*/  IMAD.MOV.U32 R4, RZ, RZ, RZ ;  /* 0x000000ffff047224 */ /* 0x000fce00078e00ff */
.L_x_615:
[----:B------:R-:W-:-:S06]  /*09c0*/  IMAD R5, R4, 0x4, R1 ;  /* 0x0000000404057824 */ /* 0x000fcc00078e0201 */
[----:B------:R-:W2:Y:S02]  /*09d0*/  LDL R5, [R5] ;  /* 0x0000000005057983 */ /* 0x000ea40000100800 */
[----:B--2---:R-:W-:-:S04]  /*09e0*/  I2FP.F32.S32 R7, R5 ;  /* 0x0000000500077245 */ /* 0x004fc80000201400 */
[----:B-----5:R-:W-:-:S13]  /*09f0*/  FSETP.NEU.AND P1, PT, R8, R7, PT ;  /* 0x000000070800720b */ /* 0x020fda0003f2d000 */
[----:B------:R-:W-:Y:S05]  /*0a00*/  @!P1 BRA `(.L_x_614) ;  /* 0x0000000000149947 */ /* 0x000fea0003800000 */
[----:B------:R-:W-:-:S05]  /*0a10*/  VIADD R4, R4, 0x1 ;  /* 0x0000000104047836 */ /* 0x000fca0000000000 */
[----:B------:R-:W-:-:S13]  /*0a20*/  ISETP.NE.AND P1, PT, R4, R6, PT ;  /* 0x000000060400720c */ /* 0x000fda0003f25270 */
[----:B------:R-:W-:Y:S05]  /*0a30*/  @P1 BRA `(.L_x_615) ;  /* 0xfffffffc00e01947 */ /* 0x000fea000383ffff */
.L_x_613:
[----:B-----5:R-:W-:-:S13]  /*0a40*/  FSETP.NEU.AND P1, PT, R8, -1, PT ;  /* 0xbf8000000800780b */ /* 0x020fda0003f2d000 */
[----:B------:R-:W-:Y:S05]  /*0a50*/  @P1 BRA `(.L_x_616) ;  /* 0x0000000000081947 */ /* 0x000fea0003800000 */
.L_x_614:
[----:B------:R1:W-:Y:S01]  /*0a60*/  STG.E desc[UR36][R2.64], R23 ;  /* 0x0000001702007986 */ /* 0x0003e2000c101924 */
[----:B------:R-:W-:Y:S05]  /*0a70*/  BRA `(.L_x_617) ;  /* 0x00000000001c7947 */ /* 0x000fea0003800000 */
.L_x_616:
[----:B0-----:R-:W0:Y:S01]  /*0a80*/  F2I.TRUNC.NTZ R2, R8 ;  /* 0x0000000800027305 */ /* 0x001e22000020f100 */
[C---:B------:R-:W-:Y:S01]  /*0a90*/  IMAD R3, R6.reuse, 0x4, R1 ;  /* 0x0000000406037824 */ /* 0x040fe200078e0201 */
[C---:B------:R-:W-:Y:S01]  /*0aa0*/  ISETP.GE.AND P1, PT, R6.reuse, 0xa, PT ;  /* 0x0000000a0600780c */ /* 0x040fe20003f26270 */
[----:B------:R-:W-:-:S03]  /*0ab0*/  VIADD R4, R6, 0x1 ;  /* 0x0000000106047836 */ /* 0x000fc60000000000 */
[----:B0-----:R2:W-:Y:S09]  /*0ac0*/  STL [R3], R2 ;  /* 0x0000000203007387 */ /* 0x0015f20000100800 */
[----:B------:R-:W-:-:S04]  /*0ad0*/  @P1 IMAD.MOV R4, RZ, RZ, R6 ;  /* 0x000000ffff041224 */ /* 0x000fc800078e0206 */
[----:B------:R-:W-:-:S07]  /*0ae0*/  IMAD.MOV.U32 R6, RZ, RZ, R4 ;  /* 0x000000ffff067224 */ /* 0x000fce00078e0004 */
.L_x_617:
[----:B------:R-:W-:Y:S05]  /*0af0*/  BSYNC.RECONVERGENT B0 ;  /* 0x0000000000007941 */ /* 0x000fea0003800200 */
.L_x_612:
[----:B------:R-:W-:Y:S05]  /*0b00*/  @P0 BRA `(.L_x_618) ;  /* 0xfffffffc00740947 */ /* 0x000fea000383ffff */
.L_x_610:
[----:B------:R-:W-:Y:S05]  /*0b10*/  BSYNC.RECONVERGENT B6 ;  /* 0x0000000000067941 */ /* 0x000fea0003800200 */
.L_x_609:
[----:B------:R-:W3:Y:S01]  /*0b20*/  LDCU UR4, c[0x0][0x3b8] ;  /* 0x00007700ff0477ac */ /* 0x000ee20008000800 */
[----:B012---:R-:W0:Y:S01]  /*0b30*/  LDC.64 R2, c[0x0][0x380] ;  /* 0x0000e000ff027b82 */ /* 0x007e220000000a00 */
[----:B---3--:R-:W-:Y:S02]  /*0b40*/  VIADD R0, R16, UR4 ;  /* 0x0000000410007c36 */ /* 0x008fe40008000000 */
[----:B------:R-:W-:Y:S01]  /*0b50*/  IMAD R5, RZ, RZ, -UR4 ;  /* 0x80000004ff057e24 */ /* 0x000fe2000f8e02ff */
[----:B------:R-:W1:Y:S03]  /*0b60*/  LDCU UR4, c[0x0][0x3a0] ;  /* 0x00007400ff0477ac */ /* 0x000e660008000800 */
[----:B------:R-:W-:-:S04]  /*0b70*/  IMAD R0, R5, 0x2, R0 ;  /* 0x0000000205007824 */ /* 0x000fc800078e0200 */
[----:B------:R-:W-:-:S04]  /*0b80*/  IMAD.IADD R5, R17, 0x1, R0 ;  /* 0x0000000111057824 */ /* 0x000fc800078e0200 */
[----:B0-----:R-:W-:-:S05]  /*0b90*/  IMAD.WIDE R2, R5, 0x4, R2 ;  /* 0x0000000405027825 */ /* 0x001fca00078e0202 */
[----:B------:R-:W2:Y:S01]  /*0ba0*/  LDG.E R23, desc[UR36][R2.64] ;  /* 0x0000002402177981 */ /* 0x000ea2000c1e1900 */
[----:B------:R-:W-:Y:S01]  /*0bb0*/  BSSY.RECONVERGENT B6, `(.L_x_619) ;  /* 0x0000038000067945 */ /* 0x000fe20003800200 */
[----:B--2---:R-:W-:-:S04]  /*0bc0*/  ISETP.GE.AND P0, PT, R23, RZ, PT ;  /* 0x000000ff1700720c */ /* 0x004fc80003f06270 */
[----:B-1----:R-:W-:-:S04]  /*0bd0*/  ISETP.GE.OR P0, PT, R23, UR4, !P0 ;  /* 0x0000000417007c0c */ /* 0x002fc8000c706670 */
[----:B------:R-:W-:-:S13]  /*0be0*/  ISETP.EQ.OR P0, PT, R18, R23, P0 ;  /* 0x000000171200720c */ /* 0x000fda0000702670 */
[----:B------:R-:W-:Y:S05]  /*0bf0*/  @P0 BRA `(.L_x_620) ;  /* 0x0000000000cc0947 */ /* 0x000fea0003800000 */
[----:B------:R-:W0:Y:S02]  /*0c00*/  LDC.64 R2, c[0x0][0x3b0] ;  /* 0x0000ec00ff027b82 */ /* 0x000e240000000a00 */
[----:B0-----:R-:W2:Y:S02]  /*0c10*/  LDG.E R19, desc[UR36][R2.64+0x50] ;  /* 0x0000502402137981 */ /* 0x001ea4000c1e1900 */
[----:B--2---:R-:W-:-:S13]  /*0c20*/  ISETP.NE.AND P0, PT, R19, 0xb, PT ;  /* 0x0000000b1300780c */ /* 0x004fda0003f05270 */
[----:B------:R-:W-:Y:S05]  /*0c30*/  @!P0 BRA `(.L_x_621) ;  /* 0x0000000000208947 */ /* 0x000fea0003800000 */
[----:B------:R-:W-:Y:S01]  /*0c40*/  MOV R0, 0x10 ;  /* 0x0000001000007802 */ /* 0x000fe20000000f00 */
[----:B------:R-:W0:Y:S01]  /*0c50*/  LDCU.64 UR4, c[0x4][URZ] ;  /* 0x01000000ff0477ac */ /* 0x000e220008000a00 */
[----:B------:R-:W-:Y:S02]  /*0c60*/  CS2R R6, SRZ ;  /* 0x0000000000067805 */ /* 0x000fe4000001ff00 */
[----:B------:R1:W2:Y:S01]  /*0c70*/  LDC.64 R2, c[0x4][R0] ;  /* 0x0100000000027b82 */ /* 0x0002a20000000a00 */
[----:B0-----:R-:W-:Y:S02]  /*0c80*/  IMAD.U32 R4, RZ, RZ, UR4 ;  /* 0x00000004ff047e24 */ /* 0x001fe4000f8e00ff */
[----:B-1----:R-:W-:-:S07]  /*0c90*/  IMAD.U32 R5, RZ, RZ, UR5 ;  /* 0x00000005ff057e24 */ /* 0x002fce000f8e00ff */
[----:B------:R-:W-:-:S07]  /*0ca0*/  LEPC R20, `(.L_x_621) ;  /* 0x000000001014794e */ /* 0x000fce0000000000 */
[----:B--2---:R-:W-:Y:S05]  /*0cb0*/  CALL.ABS.NOINC R2 ;  /* 0x0000000002007343 */ /* 0x004fea0003c00000 */
.L_x_621:
[----:B------:R-:W-:-:S13]  /*0cc0*/  ISETP.GE.AND P0, PT, R19, 0x1, PT ;  /* 0x000000011300780c */ /* 0x000fda0003f06270 */
[----:B------:R-:W-:Y:S05]  /*0cd0*/  @!P0 BRA `(.L_x_620) ;  /* 0x0000000000948947 */ /* 0x000fea0003800000 */
[----:B------:R-:W-:Y:S01]  /*0ce0*/  I2FP.F32.U32 R23, R23 ;  /* 0x0000001700177245 */ /* 0x000fe20000201000 */
[----:B------:R-:W-:Y:S02]  /*0cf0*/  IMAD.MOV.U32 R0, RZ, RZ, RZ ;  /* 0x000000ffff007224 */ /* 0x000fe400078e00ff */
[----:B------:R-:W-:-:S07]  /*0d00*/  IMAD.MOV.U32 R6, RZ, RZ, RZ ;  /* 0x000000ffff067224 */ /* 0x000fce00078e00ff */
.L_x_627:
[----:B01----:R-:W0:Y:S08]  /*0d10*/  LDC.64 R4, c[0x0][0x3b0] ;  /* 0x0000ec00ff047b82 */ /* 0x003e300000000a00 */
[----:B--2---:R-:W1:Y:S01]  /*0d20*/  LDC.64 R2, c[0x0][0x3a8] ;  /* 0x0000ea00ff027b82 */ /* 0x004e620000000a00 */
[----:B0-----:R-:W2:Y:S04]  /*0d30*/  LDG.E R9, desc[UR36][R4.64+0x4c] ;  /* 0x00004c2404097981 */ /* 0x001ea8000c1e1900 */
[----:B------:R-:W3:Y:S01]  /*0d40*/  LDG.E R7, desc[UR36][R4.64] ;  /* 0x0000002404077981 */ /* 0x000ee2000c1e1900 */
[----:B------:R-:W-:Y:S01]  /*0d50*/  ISETP.GE.AND P1, PT, R6, 0x1, PT ;  /* 0x000000010600780c */ /* 0x000fe20003f26270 */
[----:B--2---:R-:W-:-:S04]  /*0d60*/  IMAD.IADD R9, R9, 0x1, R0 ;  /* 0x0000000109097824 */ /* 0x004fc800078e0200 */
[----:B---3--:R-:W-:-:S04]  /*0d70*/  IMAD R7, R18, R7, R9 ;  /* 0x0000000712077224 */ /* 0x008fc800078e0209 */
[----:B-1----:R-:W-:-:S05]  /*0d80*/  IMAD.WIDE R2, R7, 0x4, R2 ;  /* 0x0000000407027825 */ /* 0x002fca00078e0202 */
[----:B------:R0:W5:Y:S01]  /*0d90*/  LDG.E R8, desc[UR36][R2.64] ;  /* 0x0000002402087981 */ /* 0x000162000c1e1900 */
[----:B------:R-:W-:Y:S01]  /*0da0*/  VIADD R0, R0, 0x1 ;  /* 0x0000000100007836 */ /* 0x000fe20000000000 */
[----:B------:R-:W-:Y:S04]  /*0db0*/  BSSY.RECONVERGENT B0, `(.L_x_622) ;  /* 0x0000016000007945 */ /* 0x000fe80003800200 */
[----:B------:R-:W-:Y:S01]  /*0dc0*/  ISETP.NE.AND P0, PT, R0, R19, PT ;  /* 0x000000130000720c */ /* 0x000fe20003f05270 */
[----:B------:R-:W-:-:S12]  /*0dd0*/  @!P1 BRA `(.L_x_623) ;  /* 0x0000000000249947 */ /* 0x000fd80003800000 */
[----:B------:R-:W-:-:S07]  /*0de0*/  IMAD.MOV.U32 R4, RZ, RZ, RZ ;  /* 0x000000ffff047224 */ /* 0x000fce00078e00ff */
.L_x_625:
        /* <DEDUP_REMOVED lines=8> */
.L_x_623:
[----:B-----5:R-:W-:-:S04]  /*0e70*/  FSETP.NEU.AND P1, PT, R8, -1, PT ;  /* 0xbf8000000800780b */ /* 0x020fc80003f2d000 */
[----:B------:R-:W-:-:S09]  /*0e80*/  ISETP.GE.AND P2, PT, R6, 0xa, P1 ;  /* 0x0000000a0600780c */ /* 0x000fd20000f46270 */
[----:B------:R-:W1:Y:S01]  /*0e90*/  @P1 F2I.TRUNC.NTZ R4, R8 ;  /* 0x0000000800041305 */ /* 0x000e62000020f100 */
[C---:B------:R-:W-:Y:S02]  /*0ea0*/  @P1 IMAD R5, R6.reuse, 0x4, R1 ;  /* 0x0000000406051824 */ /* 0x040fe400078e0201 */
[----:B------:R-:W-:Y:S02]  /*0eb0*/  @P1 VIADD R7, R6, 0x1 ;  /* 0x0000000106071836 */ /* 0x000fe40000000000 */
[----:B------:R-:W-:-:S04]  /*0ec0*/  @P2 IMAD.MOV R7, RZ, RZ, R6 ;  /* 0x000000ffff072224 */ /* 0x000fc800078e0206 */
[----:B------:R-:W-:Y:S01]  /*0ed0*/  @P1 IMAD.MOV.U32 R6, RZ, RZ, R7 ;  /* 0x000000ffff061224 */ /* 0x000fe200078e0007 */
[----:B-1----:R1:W-:Y:S01]  /*0ee0*/  @P1 STL [R5], R4 ;  /* 0x0000000405001387 */ /* 0x0023e20000100800 */
[----:B------:R-:W-:Y:S05]  /*0ef0*/  @P1 BRA `(.L_x_626) ;  /* 0x0000000000041947 */ /* 0x000fea0003800000 */
.L_x_624:
[----:B------:R2:W-:Y:S02]  /*0f00*/  STG.E desc[UR36][R2.64], R23 ;  /* 0x0000001702007986 */ /* 0x0005e4000c101924 */
.L_x_626:
[----:B------:R-:W-:Y:S05]  /*0f10*/  BSYNC.RECONVERGENT B0 ;  /* 0x0000000000007941 */ /* 0x000fea0003800200 */
.L_x_622:
[----:B------:R-:W-:Y:S05]  /*0f20*/  @P0 BRA `(.L_x_627) ;  /* 0xfffffffc00780947 */ /* 0x000fea000383ffff */
.L_x_620:
[----:B------:R-:W-:Y:S05]  /*0f30*/  BSYNC.RECONVERGENT B6 ;  /* 0x0000000000067941 */ /* 0x000fea0003800200 */
.L_x_619:
[----:B------:R-:W3:Y:S01]  /*0f40*/  LDCU.64 UR4, c[0x0][0x380] ;  /* 0x00007000ff0477ac */ /* 0x000ee20008000a00 */
[----:B0-2---:R-:W-:Y:S02]  /*0f50*/  SHF.R.S32.HI R3, RZ, 0x1f, R17 ;  /* 0x0000001fff037819 */ /* 0x005fe40000011411 */
[----:B------:R-:W-:-:S04]  /*0f60*/  IADD3 R17, P0, PT, R17, R16, RZ ;  /* 0x0000001011117210 */ /* 0x000fc80007f1e0ff */
[----:B------:R-:W-:Y:S02]  /*0f70*/  LEA.HI.X.SX32 R0, R16, R3, 0x1, P0 ;  /* 0x0000000310007211 */ /* 0x000fe400000f0eff */
[C---:B---3--:R-:W-:Y:S01]  /*0f80*/  LEA R16, P0, R17.reuse, UR4, 0x2 ;  /* 0x0000000411107c11 */ /* 0x048fe2000f8010ff */
[----:B------:R-:W0:Y:S03]  /*0f90*/  LDCU UR4, c[0x0][0x3a0] ;  /* 0x00007400ff0477ac */ /* 0x000e260008000800 */
[----:B------:R-:W-:-:S05]  /*0fa0*/  LEA.HI.X R17, R17, UR5, R0, 0x2, P0 ;  /* 0x0000000511117c11 */ /* 0x000fca00080f1400 */
[----:B------:R-:W2:Y:S01]  /*0fb0*/  LDG.E R23, desc[UR36][R16.64+0x4] ;  /* 0x0000042410177981 */ /* 0x000ea2000c1e1900 */
[----:B------:R-:W-:Y:S01]  /*0fc0*/  BSSY.RECONVERGENT B6, `(.L_x_628) ;  /* 0x0000038000067945 */ /* 0x000fe20003800200 */
[----:B--2---:R-:W-:-:S04]  /*0fd0*/  ISETP.GE.AND P0, PT, R23, RZ, PT ;  /* 0x000000ff1700720c */ /* 0x004fc80003f06270 */
[----:B0-----:R-:W-:-:S04]  /*0fe0*/  ISETP.GE.OR P0, PT, R23, UR4, !P0 ;  /* 0x0000000417007c0c */ /* 0x001fc8000c706670 */
[----:B------:R-:W-:-:S13]  /*0ff0*/  ISETP.EQ.OR P0, PT, R18, R23, P0 ;  /* 0x000000171200720c */ /* 0x000fda0000702670 */
[----:B------:R-:W-:Y:S05]  /*1000*/  @P0 BRA `(.L_x_629) ;  /* 0x0000000000cc0947 */ /* 0x000fea0003800000 */
[----:B------:R-:W0:Y:S02]  /*1010*/  LDC.64 R2, c[0x0][0x3b0] ;  /* 0x0000ec00ff027b82 */ /* 0x000e240000000a00 */
[----:B0-----:R-:W2:Y:S02]  /*1020*/  LDG.E R19, desc[UR36][R2.64+0x50] ;  /* 0x0000502402137981 */ /* 0x001ea4000c1e1900 */
[----:B--2---:R-:W-:-:S13]  /*1030*/  ISETP.NE.AND P0, PT, R19, 0xb, PT ;  /* 0x0000000b1300780c */ /* 0x004fda0003f05270 */
[----:B------:R-:W-:Y:S05]  /*1040*/  @!P0 BRA `(.L_x_630) ;  /* 0x0000000000208947 */ /* 0x000fea0003800000 */
[----:B------:R-:W-:Y:S01]  /*1050*/  MOV R0, 0x10 ;  /* 0x0000001000007802 */ /* 0x000fe20000000f00 */
[----:B------:R-:W1:Y:S01]  /*1060*/  LDCU.64 UR4, c[0x4][URZ] ;  /* 0x01000000ff0477ac */ /* 0x000e620008000a00 */
[----:B------:R-:W-:Y:S02]  /*1070*/  CS2R R6, SRZ ;  /* 0x0000000000067805 */ /* 0x000fe4000001ff00 */
[----:B------:R0:W2:Y:S01]  /*1080*/  LDC.64 R2, c[0x4][R0] ;  /* 0x0100000000027b82 */ /* 0x0000a20000000a00 */
[----:B-1----:R-:W-:Y:S02]  /*1090*/  IMAD.U32 R4, RZ, RZ, UR4 ;  /* 0x00000004ff047e24 */ /* 0x002fe4000f8e00ff */
[----:B0-----:R-:W-:-:S07]  /*10a0*/  IMAD.U32 R5, RZ, RZ, UR5 ;  /* 0x00000005ff057e24 */ /* 0x001fce000f8e00ff */
[----:B------:R-:W-:-:S07]  /*10b0*/  LEPC R20, `(.L_x_630) ;  /* 0x000000001014794e */ /* 0x000fce0000000000 */
[----:B--2---:R-:W-:Y:S05]  /*10c0*/  CALL.ABS.NOINC R2 ;  /* 0x0000000002007343 */ /* 0x004fea0003c00000 */
.L_x_630:
[----:B------:R-:W-:-:S13]  /*10d0*/  ISETP.GE.AND P0, PT, R19, 0x1, PT ;  /* 0x000000011300780c */ /* 0x000fda0003f06270 */
[----:B------:R-:W-:Y:S05]  /*10e0*/  @!P0 BRA `(.L_x_629) ;  /* 0x0000000000948947 */ /* 0x000fea0003800000 */
[----:B------:R-:W-:Y:S01]  /*10f0*/  I2FP.F32.U32 R23, R23 ;  /* 0x0000001700177245 */ /* 0x000fe20000201000 */
[----:B------:R-:W-:Y:S02]  /*1100*/  IMAD.MOV.U32 R0, RZ, RZ, RZ ;  /* 0x000000ffff007224 */ /* 0x000fe400078e00ff */
[----:B------:R-:W-:-:S07]  /*1110*/  IMAD.MOV.U32 R6, RZ, RZ, RZ ;  /* 0x000000ffff067224 */ /* 0x000fce00078e00ff */
.L_x_636:
        /* <DEDUP_REMOVED lines=14> */
.L_x_634:
        /* <DEDUP_REMOVED lines=8> */
.L_x_632:
        /* <DEDUP_REMOVED lines=9> */
.L_x_633:
[----:B------:R2:W-:Y:S02]  /*1310*/  STG.E desc[UR36][R2.64], R23 ;  /* 0x0000001702007986 */ /* 0x0005e4000c101924 */
.L_x_635:
[----:B------:R-:W-:Y:S05]  /*1320*/  BSYNC.RECONVERGENT B0 ;  /* 0x0000000000007941 */ /* 0x000fea0003800200 */
.L_x_631:
[----:B------:R-:W-:Y:S05]  /*1330*/  @P0 BRA `(.L_x_636) ;  /* 0xfffffffc00780947 */ /* 0x000fea000383ffff */
.L_x_629:
[----:B------:R-:W-:Y:S05]  /*1340*/  BSYNC.RECONVERGENT B6 ;  /* 0x0000000000067941 */ /* 0x000fea0003800200 */
.L_x_628:
[----:B------:R-:W3:Y:S01]  /*1350*/  LDG.E R19, desc[UR36][R16.64+-0x4] ;  /* 0xfffffc2410137981 */ /* 0x000ee2000c1e1900 */
[----:B------:R-:W4:Y:S01]  /*1360*/  LDCU UR4, c[0x0][0x3a0] ;  /* 0x00007400ff0477ac */ /* 0x000f220008000800 */
[----:B---3--:R-:W-:-:S04]  /*1370*/  ISETP.GE.AND P0, PT, R19, RZ, PT ;  /* 0x000000ff1300720c */ /* 0x008fc80003f06270 */
[----:B----4-:R-:W-:-:S04]  /*1380*/  ISETP.GE.OR P0, PT, R19, UR4, !P0 ;  /* 0x0000000413007c0c */ /* 0x010fc8000c706670 */
[----:B------:R-:W-:-:S13]  /*1390*/  ISETP.EQ.OR P0, PT, R18, R19, P0 ;  /* 0x000000131200720c */ /* 0x000fda0000702670 */
[----:B------:R-:W-:Y:S05]  /*13a0*/  @P0 EXIT ;  /* 0x000000000000094d */ /* 0x000fea0003800000 */
[----:B------:R-:W3:Y:S02]  /*13b0*/  LDC.64 R16, c[0x0][0x3b0] ;  /* 0x0000ec00ff107b82 */ /* 0x000ee40000000a00 */
[----:B---3--:R-:W3:Y:S02]  /*13c0*/  LDG.E R16, desc[UR36][R16.64+0x50] ;  /* 0x0000502410107981 */ /* 0x008ee4000c1e1900 */
[----:B---3--:R-:W-:-:S13]  /*13d0*/  ISETP.NE.AND P0, PT, R16, 0xb, PT ;  /* 0x0000000b1000780c */ /* 0x008fda0003f05270 */
[----:B------:R-:W-:Y:S05]  /*13e0*/  @!P0 BRA `(.L_x_637) ;  /* 0x0000000000208947 */ /* 0x000fea0003800000 */
[----:B------:R-:W-:Y:S01]  /*13f0*/  MOV R0, 0x10 ;  /* 0x0000001000007802 */ /* 0x000fe20000000f00 */
[----:B------:R-:W1:Y:S01]  /*1400*/  LDCU.64 UR4, c[0x4][URZ] ;  /* 0x01000000ff0477ac */ /* 0x000e620008000a00 */
[----:B------:R-:W-:Y:S02]  /*1410*/  CS2R R6, SRZ ;  /* 0x0000000000067805 */ /* 0x000fe4000001ff00 */
[----:B0-2---:R0:W2:Y:S01]  /*1420*/  LDC.64 R2, c[0x4][R0] ;  /* 0x0100000000027b82 */ /* 0x0050a20000000a00 */
[----:B-1----:R-:W-:Y:S02]  /*1430*/  IMAD.U32 R4, RZ, RZ, UR4 ;  /* 0x00000004ff047e24 */ /* 0x002fe4000f8e00ff */
[----:B0-----:R-:W-:-:S07]  /*1440*/  IMAD.U32 R5, RZ, RZ, UR5 ;  /* 0x00000005ff057e24 */ /* 0x001fce000f8e00ff */
[----:B------:R-:W-:-:S07]  /*1450*/  LEPC R20, `(.L_x_637) ;  /* 0x000000001014794e */ /* 0x000fce0000000000 */
[----:B--2---:R-:W-:Y:S05]  /*1460*/  CALL.ABS.NOINC R2 ;  /* 0x0000000002007343 */ /* 0x004fea0003c00000 */
.L_x_637:
[----:B------:R-:W-:-:S13]  /*1470*/  ISETP.GE.AND P0, PT, R16, 0x1, PT ;  /* 0x000000011000780c */ /* 0x000fda0003f06270 */
[----:B------:R-:W-:Y:S05]  /*1480*/  @!P0 EXIT ;  /* 0x000000000000894d */ /* 0x000fea0003800000 */
[----:B------:R-:W-:Y:S01]  /*1490*/  I2FP.F32.U32 R19, R19 ;  /* 0x0000001300137245 */ /* 0x000fe20000201000 */
[----:B------:R-:W-:Y:S02]  /*14a0*/  IMAD.MOV.U32 R7, RZ, RZ, RZ ;  /* 0x000000ffff077224 */ /* 0x000fe400078e00ff */
[----:B------:R-:W-:-:S07]  /*14b0*/  IMAD.MOV.U32 R0, RZ, RZ, RZ ;  /* 0x000000ffff007224 */ /* 0x000fce00078e00ff */
.L_x_643:
[----:B-1----:R-:W1:Y:S08]  /*14c0*/  LDC.64 R4, c[0x0][0x3b0] ;  /* 0x0000ec00ff047b82 */ /* 0x002e700000000a00 */
[----:B0-2---:R-:W0:Y:S01]  /*14d0*/  LDC.64 R2, c[0x0][0x3a8] ;  /* 0x0000ea00ff027b82 */ /* 0x005e220000000a00 */
[----:B-1----:R-:W2:Y:S04]  /*14e0*/  LDG.E R6, desc[UR36][R4.64+0x4c] ;  /* 0x00004c2404067981 */ /* 0x002ea8000c1e1900 */
        /* <DEDUP_REMOVED lines=11> */
.L_x_641:
        /* <DEDUP_REMOVED lines=8> */
.L_x_639:
        /* <DEDUP_REMOVED lines=9> */
.L_x_640:
[----:B------:R2:W-:Y:S02]  /*16b0*/  STG.E desc[UR36][R2.64], R19 ;  /* 0x0000001302007986 */ /* 0x0005e4000c101924 */
.L_x_642:
[----:B------:R-:W-:Y:S05]  /*16c0*/  BSYNC.RECONVERGENT B0 ;  /* 0x0000000000007941 */ /* 0x000fea0003800200 */
.L_x_638:
[----:B------:R-:W-:Y:S05]  /*16d0*/  @P0 BRA `(.L_x_643) ;  /* 0xfffffffc00780947 */ /* 0x000fea000383ffff */
[----:B------:R-:W-:Y:S05]  /*16e0*/  EXIT ;  /* 0x000000000000794d */ /* 0x000fea0003800000 */
.L_x_644:
        /* <DEDUP_REMOVED lines=9> */
.L_x_771:


//--------------------- .text._Z28getSuperPixelInfoCudaKernelAPiPtPfS1_iS1_S_ii --------------------------
	.section	.text._Z28getSuperPixelInfoCudaKernelAPiPtPfS1_iS1_S_ii,"ax",@progbits
	.align	128
        .global         _Z28getSuperPixelInfoCudaKernelAPiPtPfS1_iS1_S_ii
        .type           _Z28getSuperPixelInfoCudaKernelAPiPtPfS1_iS1_S_ii,@function
        .size           _Z28getSuperPixelInfoCudaKernelAPiPtPfS1_iS1_S_ii,(.L_x_772 - _Z28getSuperPixelInfoCudaKernelAPiPtPfS1_iS1_S_ii)
        .other          _Z28getSuperPixelInfoCudaKernelAPiPtPfS1_iS1_S_ii,@"STO_CUDA_ENTRY STV_DEFAULT"
_Z28getSuperPixelInfoCudaKernelAPiPtPfS1_iS1_S_ii:
.text._Z28getSuperPixelInfoCudaKernelAPiPtPfS1_iS1_S_ii:
[----:B------:R-:W-:Y:S01]  /*0000*/  LDC R1, c[0x0][0x37c] ;  /* 0x0000df00ff017b82 */ /* 0x000fe20000000800 */
[----:B------:R-:W0:Y:S07]  /*0010*/  S2R R3, SR_TID.X ;  /* 0x0000000000037919 */ /* 0x000e2e0000002100 */
[----:B------:R-:W0:Y:S01]  /*0020*/  S2UR UR4, SR_CTAID.X ;  /* 0x00000000000479c3 */ /* 0x000e220000002500 */
[----:B------:R-:W1:Y:S01]  /*0030*/  LDCU UR7, c[0x0][0x3b8] ;  /* 0x00007700ff0777ac */ /* 0x000e620008000800 */
[----:B------:R-:W2:Y:S06]  /*0040*/  S2R R9, SR_TID.Y ;  /* 0x0000000000097919 */ /* 0x000eac0000002200 */
[----:B------:R-:W0:Y:S08]  /*0050*/  LDC R0, c[0x0][0x360] ;  /* 0x0000d800ff007b82 */ /* 0x000e300000000800 */
[----:B------:R-:W2:Y:S08]  /*0060*/  S2UR UR6, SR_CTAID.Y ;  /* 0x00000000000679c3 */ /* 0x000eb00000002600 */
[----:B------:R-:W2:Y:S08]  /*0070*/  LDC R2, c[0x0][0x364] ;  /* 0x0000d900ff027b82 */ /* 0x000eb00000000800 */
[----:B------:R-:W3:Y:S01]  /*0080*/  LDC.64 R4, c[0x0][0x390] ;  /* 0x0000e400ff047b82 */ /* 0x000ee20000000a00 */
[----:B0-----:R-:W-:Y:S01]  /*0090*/  IMAD R0, R0, UR4, R3 ;  /* 0x0000000400007c24 */ /* 0x001fe2000f8e0203 */
[----:B------:R-:W0:Y:S06]  /*00a0*/  LDCU.64 UR4, c[0x0][0x358] ;  /* 0x00006b00ff0477ac */ /* 0x000e2c0008000a00 */
[----:B------:R-:W4:Y:S01]  /*00b0*/  LDC.64 R6, c[0x0][0x398] ;  /* 0x0000e600ff067b82 */ /* 0x000f220000000a00 */
[----:B--2---:R-:W-:Y:S01]  /*00c0*/  IMAD R3, R2, UR6, R9 ;  /* 0x0000000602037c24 */ /* 0x004fe2000f8e0209 */
[----:B------:R-:W2:Y:S03]  /*00d0*/  LDCU UR6, c[0x0][0x3a0] ;  /* 0x00007400ff0677ac */ /* 0x000ea60008000800 */
[----:B-1----:R-:W-:-:S05]  /*00e0*/  IMAD R9, R3, UR7, R0 ;  /* 0x0000000703097c24 */ /* 0x002fca000f8e0200 */
[----:B------:R-:W-:-:S05]  /*00f0*/  LEA R3, R9, R9, 0x1 ;  /* 0x0000000909037211 */ /* 0x000fca00078e08ff */
[----:B---3--:R-:W-:-:S05]  /*0100*/  IMAD.WIDE R4, R3, 0x4, R4 ;  /* 0x0000000403047825 */ /* 0x008fca00078e0204 */
[----:B0-----:R-:W3:Y:S01]  /*0110*/  LDG.E R0, desc[UR4][R4.64] ;  /* 0x0000000404007981 */ /* 0x001ee2000c1e1900 */
[----:B----4-:R-:W-:Y:S02]  /*0120*/  IMAD.WIDE R6, R3, 0x4, R6 ;  /* 0x0000000403067825 */ /* 0x010fe400078e0206 */
[----:B------:R-:W0:Y:S01]  /*0130*/  LDC.64 R2, c[0x0][0x380] ;  /* 0x0000e000ff027b82 */ /* 0x000e220000000a00 */
[----:B------:R-:W4:Y:S04]  /*0140*/  LDG.E R11, desc[UR4][R4.64+0x4] ;  /* 0x00000404040b7981 */ /* 0x000f28000c1e1900 */
[----:B------:R-:W5:Y:S04]  /*0150*/  LDG.E R13, desc[UR4][R4.64+0x8] ;  /* 0x00000804040d7981 */ /* 0x000f68000c1e1900 */
[----:B------:R-:W2:Y:S04]  /*0160*/  LDG.E R15, desc[UR4][R6.64] ;  /* 0x00000004060f7981 */ /* 0x000ea8000c1e1900 */
[----:B------:R-:W2:Y:S04]  /*0170*/  LDG.E R17, desc[UR4][R6.64+0x4] ;  /* 0x0000040406117981 */ /* 0x000ea8000c1e1900 */
[----:B------:R-:W2:Y:S01]  /*0180*/  LDG.E R19, desc[UR4][R6.64+0x8] ;  /* 0x0000080406137981 */ /* 0x000ea2000c1e1900 */
[----:B0-----:R-:W-:-:S05]  /*0190*/  IMAD.WIDE R2, R9, 0x4, R2 ;  /* 0x0000000409027825 */ /* 0x001fca00078e0202 */
[----:B------:R-:W2:Y:S01]  /*01a0*/  LDG.E R8, desc[UR4][R2.64] ;  /* 0x0000000402087981 */ /* 0x000ea2000c1e1900 */
[----:B------:R-:W-:Y:S01]  /*01b0*/  UMOV UR8, 0x47ae147b ;  /* 0x47ae147b00087882 */ /* 0x000fe20000000000 */
[----:B------:R-:W-:Y:S01]  /*01c0*/  UMOV UR9, 0x3f847ae1 ;  /* 0x3f847ae100097882 */ /* 0x000fe20000000000 */
[----:B---3--:R-:W-:-:S04]  /*01d0*/  FFMA R0, R0, R0, RZ ;  /* 0x0000000000007223 */ /* 0x008fc800000000ff */
[----:B----4-:R-:W-:-:S04]  /*01e0*/  FFMA R0, R11, R11, R0 ;  /* 0x0000000b0b007223 */ /* 0x010fc80000000000 */
[----:B-----5:R-:W-:-:S04]  /*01f0*/  FFMA R0, R13, R13, R0 ;  /* 0x0000000d0d007223 */ /* 0x020fc80000000000 */
[----:B--2---:R-:W-:-:S04]  /*0200*/  FFMA R0, R15, R15, R0 ;  /* 0x0000000f0f007223 */ /* 0x004fc80000000000 */
[----:B------:R-:W-:-:S04]  /*0210*/  FFMA R0, R17, R17, R0 ;  /* 0x0000001111007223 */ /* 0x000fc80000000000 */
[----:B------:R-:W-:-:S04]  /*0220*/  FFMA R0, R19, R19, R0 ;  /* 0x0000001313007223 */ /* 0x000fc80000000000 */
[----:B------:R-:W0:Y:S01]  /*0230*/  F2F.F64.F32 R4, R0 ;  /* 0x0000000000047310 */ /* 0x000e220000201800 */
[----:B------:R-:W-:-:S04]  /*0240*/  ISETP.GE.AND P0, PT, R8, RZ, PT ;  /* 0x000000ff0800720c */ /* 0x000fc80003f06270 */
[----:B------:R-:W-:Y:S01]  /*0250*/  ISETP.GE.OR P0, PT, R8, UR6, !P0 ;  /* 0x0000000608007c0c */ /* 0x000fe2000c706670 */
[----:B0-----:R-:W-:-:S14]  /*0260*/  DSETP.GEU.AND P1, PT, R4, UR8, PT ;  /* 0x0000000804007e2a */ /* 0x001fdc000bf2e000 */
[----:B------:R-:W-:Y:S05]  /*0270*/  @!P0 EXIT P1 ;  /* 0x000000000000894d */ /* 0x000fea0000800000 */
[----:B------:R-:W-:-:S05]  /*0280*/  MOV R5, 0xffffffff ;  /* 0xffffffff00057802 */ /* 0x000fca0000000f00 */
[----:B------:R-:W-:Y:S01]  /*0290*/  STG.E desc[UR4][R2.64], R5 ;  /* 0x0000000502007986 */ /* 0x000fe2000c101904 */
[----:B------:R-:W-:Y:S05]  /*02a0*/  EXIT ;  /* 0x000000000000794d */ /* 0x000fea0003800000 */
.L_x_645:
        /* <DEDUP_REMOVED lines=13> */
.L_x_772:


//--------------------- .text._Z28getSuperPixelInfoCudaKernel0PiPtPfS1_iS1_S_ii --------------------------
	.section	.text._Z28getSuperPixelInfoCudaKernel0PiPtPfS1_iS1_S_ii,"ax",@progbits
	.align	128
        .global         _Z28getSuperPixelInfoCudaKernel0PiPtPfS1_iS1_S_ii
        .type           _Z28getSuperPixelInfoCudaKernel0PiPtPfS1_iS1_S_ii,@function
        .size           _Z28getSuperPixelInfoCudaKernel0PiPtPfS1_iS1_S_ii,(.L_x_773 - _Z28getSuperPixelInfoCudaKernel0PiPtPfS1_iS1_S_ii)
        .other          _Z28getSuperPixelInfoCudaKernel0PiPtPfS1_iS1_S_ii,@"STO_CUDA_ENTRY STV_DEFAULT"
_Z28getSuperPixelInfoCudaKernel0PiPtPfS1_iS1_S_ii:
.text._Z28getSuperPixelInfoCudaKernel0PiPtPfS1_iS1_S_ii:
        /* <DEDUP_REMOVED lines=9> */
[----:B------:R-:W0:Y:S02]  /*0090*/  LDCU.64 UR4, c[0x0][0x358] ;  /* 0x00006b00ff0477ac */ /* 0x000e240008000a00 */
[----:B0-----:R-:W2:Y:S02]  /*00a0*/  LDG.E R8, desc[UR4][R2.64+0x50] ;  /* 0x0000500402087981 */ /* 0x001ea4000c1e1900 */
[----:B--2---:R-:W-:-:S13]  /*00b0*/  ISETP.GE.AND P0, PT, R8, 0x1, PT ;  /* 0x000000010800780c */ /* 0x004fda0003f06270 */
[----:B------:R-:W-:Y:S05]  /*00c0*/  @!P0 EXIT ;  /* 0x000000000000894d */ /* 0x000fea0003800000 */
[C---:B------:R-:W-:Y:S01]  /*00d0*/  ISETP.GE.U32.AND P1, PT, R8.reuse, 0x8, PT ;  /* 0x000000080800780c */ /* 0x040fe20003f26070 */
[----:B------:R-:W-:Y:S01]  /*00e0*/  HFMA2 R7, -RZ, RZ, 0, 0 ;  /* 0x00000000ff077431 */ /* 0x000fe200000001ff */
[----:B------:R-:W-:Y:S02]  /*00f0*/  LOP3.LUT R18, R8, 0x7, RZ, 0xc0, !PT ;  /* 0x0000000708127812 */ /* 0x000fe400078ec0ff */
[----:B------:R-:W-:Y:S02]  /*0100*/  I2FP.F32.U32 R6, R8 ;  /* 0x0000000800067245 */ /* 0x000fe40000201000 */
[----:B------:R-:W-:-:S07]  /*0110*/  ISETP.NE.AND P0, PT, R18, RZ, PT ;  /* 0x000000ff1200720c */ /* 0x000fce0003f05270 */
[----:B------:R-:W-:Y:S06]  /*0120*/  @!P1 BRA `(.L_x_646) ;  /* 0x0000000400849947 */ /* 0x000fec0003800000 */
[----:B------:R-:W-:Y:S02]  /*0130*/  LOP3.LUT R7, R8, 0x7ffffff8, RZ, 0xc0, !PT ;  /* 0x7ffffff808077812 */ /* 0x000fe400078ec0ff */
[----:B------:R-:W-:Y:S02]  /*0140*/  MOV R9, 0x7 ;  /* 0x0000000700097802 */ /* 0x000fe40000000f00 */
[----:B------:R-:W-:-:S07]  /*0150*/  IADD3 R10, PT, PT, -R7, RZ, RZ ;  /* 0x000000ff070a7210 */ /* 0x000fce0007ffe1ff */
.L_x_647:
[----:B-1----:R-:W2:Y:S01]  /*0160*/  LDG.E R11, desc[UR4][R2.64] ;  /* 0x00000004020b7981 */ /* 0x002ea2000c1e1900 */
[----:B------:R-:W0:Y:S03]  /*0170*/  LDC.64 R4, c[0x0][0x3a8] ;  /* 0x0000ea00ff047b82 */ /* 0x000e260000000a00 */
[----:B------:R-:W2:Y:S02]  /*0180*/  LDG.E R12, desc[UR4][R2.64+0x4c] ;  /* 0x00004c04020c7981 */ /* 0x000ea4000c1e1900 */
[----:B--2---:R-:W-:Y:S01]  /*0190*/  IMAD R12, R0, R11, R12 ;  /* 0x0000000b000c7224 */ /* 0x004fe200078e020c */
[----:B------:R-:W-:-:S04]  /*01a0*/  MOV R11, 0xbf800000 ;  /* 0xbf800000000b7802 */ /* 0x000fc80000000f00 */
[----:B------:R-:W-:-:S05]  /*01b0*/  IADD3 R13, PT, PT, R9, -0x7, R12 ;  /* 0xfffffff9090d7810 */ /* 0x000fca0007ffe00c */
[----:B0-----:R-:W-:-:S05]  /*01c0*/  IMAD.WIDE R12, R13, 0x4, R4 ;  /* 0x000000040d0c7825 */ /* 0x001fca00078e0204 */
[----:B------:R0:W-:Y:S04]  /*01d0*/  STG.E desc[UR4][R12.64], R11 ;  /* 0x0000000b0c007986 */ /* 0x0001e8000c101904 */
[----:B------:R-:W2:Y:S04]  /*01e0*/  LDG.E R15, desc[UR4][R2.64] ;  /* 0x00000004020f7981 */ /* 0x000ea8000c1e1900 */
[----:B------:R-:W2:Y:S02]  /*01f0*/  LDG.E R14, desc[UR4][R2.64+0x48] ;  /* 0x00004804020e7981 */ /* 0x000ea4000c1e1900 */
[----:B--2---:R-:W-:-:S04]  /*0200*/  IMAD R15, R0, R15, R14 ;  /* 0x0000000f000f7224 */ /* 0x004fc800078e020e */
[----:B------:R-:W-:-:S05]  /*0210*/  IMAD.WIDE R14, R15, 0x4, R4 ;  /* 0x000000040f0e7825 */ /* 0x000fca00078e0204 */
[----:B------:R1:W-:Y:S04]  /*0220*/  STG.E desc[UR4][R14.64], R6 ;  /* 0x000000060e007986 */ /* 0x0003e8000c101904 */
[----:B------:R-:W2:Y:S04]  /*0230*/  LDG.E R17, desc[UR4][R2.64] ;  /* 0x0000000402117981 */ /* 0x000ea8000c1e1900 */
[----:B------:R-:W2:Y:S02]  /*0240*/  LDG.E R16, desc[UR4][R2.64+0x4c] ;  /* 0x00004c0402107981 */ /* 0x000ea4000c1e1900 */
[----:B--2---:R-:W-:-:S05]  /*0250*/  IMAD R16, R0, R17, R16 ;  /* 0x0000001100107224 */ /* 0x004fca00078e0210 */
[----:B------:R-:W-:-:S05]  /*0260*/  IADD3 R17, PT, PT, R9, -0x6, R16 ;  /* 0xfffffffa09117810 */ /* 0x000fca0007ffe010 */
[----:B------:R-:W-:-:S05]  /*0270*/  IMAD.WIDE R16, R17, 0x4, R4 ;  /* 0x0000000411107825 */ /* 0x000fca00078e0204 */
[----:B------:R2:W-:Y:S04]  /*0280*/  STG.E desc[UR4][R16.64], R11 ;  /* 0x0000000b10007986 */ /* 0x0005e8000c101904 */
[----:B0-----:R-:W3:Y:S04]  /*0290*/  LDG.E R13, desc[UR4][R2.64] ;  /* 0x00000004020d7981 */ /* 0x001ee8000c1e1900 */
[----:B------:R-:W3:Y:S02]  /*02a0*/  LDG.E R12, desc[UR4][R2.64+0x48] ;  /* 0x00004804020c7981 */ /* 0x000ee4000c1e1900 */
[----:B---3--:R-:W-:-:S04]  /*02b0*/  IMAD R13, R0, R13, R12 ;  /* 0x0000000d000d7224 */ /* 0x008fc800078e020c */
[----:B------:R-:W-:-:S05]  /*02c0*/  IMAD.WIDE R12, R13, 0x4, R4 ;  /* 0x000000040d0c7825 */ /* 0x000fca00078e0204 */
[----:B------:R0:W-:Y:S04]  /*02d0*/  STG.E desc[UR4][R12.64], R6 ;  /* 0x000000060c007986 */ /* 0x0001e8000c101904 */
[----:B-1----:R-:W3:Y:S04]  /*02e0*/  LDG.E R15, desc[UR4][R2.64] ;  /* 0x00000004020f7981 */ /* 0x002ee8000c1e1900 */
[----:B------:R-:W3:Y:S02]  /*02f0*/  LDG.E R14, desc[UR4][R2.64+0x4c] ;  /* 0x00004c04020e7981 */ /* 0x000ee4000c1e1900 */
[----:B---3--:R-:W-:-:S05]  /*0300*/  IMAD R14, R0, R15, R14 ;  /* 0x0000000f000e7224 */ /* 0x008fca00078e020e */
[----:B------:R-:W-:-:S05]  /*0310*/  IADD3 R15, PT, PT, R9, -0x5, R14 ;  /* 0xfffffffb090f7810 */ /* 0x000fca0007ffe00e */
[----:B------:R-:W-:-:S05]  /*0320*/  IMAD.WIDE R14, R15, 0x4, R4 ;  /* 0x000000040f0e7825 */ /* 0x000fca00078e0204 */
[----:B------:R1:W-:Y:S04]  /*0330*/  STG.E desc[UR4][R14.64], R11 ;  /* 0x0000000b0e007986 */ /* 0x0003e8000c101904 */
[----:B--2---:R-:W2:Y:S04]  /*0340*/  LDG.E R17, desc[UR4][R2.64] ;  /* 0x0000000402117981 */ /* 0x004ea8000c1e1900 */
[----:B------:R-:W2:Y:S02]  /*0350*/  LDG.E R16, desc[UR4][R2.64+0x48] ;  /* 0x0000480402107981 */ /* 0x000ea4000c1e1900 */
[----:B--2---:R-:W-:-:S04]  /*0360*/  IMAD R17, R0, R17, R16 ;  /* 0x0000001100117224 */ /* 0x004fc800078e0210 */
[----:B------:R-:W-:-:S05]  /*0370*/  IMAD.WIDE R16, R17, 0x4, R4 ;  /* 0x0000000411107825 */ /* 0x000fca00078e0204 */
[----:B------:R2:W-:Y:S04]  /*0380*/  STG.E desc[UR4][R16.64], R6 ;  /* 0x0000000610007986 */ /* 0x0005e8000c101904 */
[----:B0-----:R-:W3:Y:S04]  /*0390*/  LDG.E R13, desc[UR4][R2.64] ;  /* 0x00000004020d7981 */ /* 0x001ee8000c1e1900 */
[----:B------:R-:W3:Y:S02]  /*03a0*/  LDG.E R12, desc[UR4][R2.64+0x4c] ;  /* 0x00004c04020c7981 */ /* 0x000ee4000c1e1900 */
[----:B---3--:R-:W-:-:S05]  /*03b0*/  IMAD R12, R0, R13, R12 ;  /* 0x0000000d000c7224 */ /* 0x008fca00078e020c */
[----:B------:R-:W-:-:S05]  /*03c0*/  IADD3 R13, PT, PT, R9, -0x4, R12 ;  /* 0xfffffffc090d7810 */ /* 0x000fca0007ffe00c */
[----:B------:R-:W-:-:S05]  /*03d0*/  IMAD.WIDE R12, R13, 0x4, R4 ;  /* 0x000000040d0c7825 */ /* 0x000fca00078e0204 */
[----:B------:R0:W-:Y:S04]  /*03e0*/  STG.E desc[UR4][R12.64], R11 ;  /* 0x0000000b0c007986 */ /* 0x0001e8000c101904 */
[----:B-1----:R-:W3:Y:S04]  /*03f0*/  LDG.E R15, desc[UR4][R2.64] ;  /* 0x00000004020f7981 */ /* 0x002ee8000c1e1900 */
[----:B------:R-:W3:Y:S02]  /*0400*/  LDG.E R14, desc[UR4][R2.64+0x48] ;  /* 0x00004804020e7981 */ /* 0x000ee4000c1e1900 */
[----:B---3--:R-:W-:-:S04]  /*0410*/  IMAD R15, R0, R15, R14 ;  /* 0x0000000f000f7224 */ /* 0x008fc800078e020e */
[----:B------:R-:W-:-:S05]  /*0420*/  IMAD.WIDE R14, R15, 0x4, R4 ;  /* 0x000000040f0e7825 */ /* 0x000fca00078e0204 */
[----:B------:R1:W-:Y:S04]  /*0430*/  STG.E desc[UR4][R14.64], R6 ;  /* 0x000000060e007986 */ /* 0x0003e8000c101904 */
[----:B--2---:R-:W2:Y:S04]  /*0440*/  LDG.E R17, desc[UR4][R2.64] ;  /* 0x0000000402117981 */ /* 0x004ea8000c1e1900 */
        /* <DEDUP_REMOVED lines=35> */
[----:B------:R-:W-:-:S05]  /*0680*/  IADD3 R17, PT, PT, R16, R9, RZ ;  /* 0x0000000910117210 */ /* 0x000fca0007ffe0ff */
[----:B------:R-:W-:-:S05]  /*0690*/  IMAD.WIDE R16, R17, 0x4, R4 ;  /* 0x0000000411107825 */ /* 0x000fca00078e0204 */
[----:B------:R1:W-:Y:S04]  /*06a0*/  STG.E desc[UR4][R16.64], R11 ;  /* 0x0000000b10007986 */ /* 0x0003e8000c101904 */
[----:B0-----:R-:W2:Y:S04]  /*06b0*/  LDG.E R13, desc[UR4][R2.64] ;  /* 0x00000004020d7981 */ /* 0x001ea8000c1e1900 */
[----:B------:R-:W2:Y:S01]  /*06c0*/  LDG.E R12, desc[UR4][R2.64+0x48] ;  /* 0x00004804020c7981 */ /* 0x000ea2000c1e1900 */
[----:B------:R-:W-:Y:S02]  /*06d0*/  IADD3 R10, PT, PT, R10, 0x8, RZ ;  /* 0x000000080a0a7810 */ /* 0x000fe40007ffe0ff */
[----:B------:R-:W-:-:S02]  /*06e0*/  IADD3 R9, PT, PT, R9, 0x8, RZ ;  /* 0x0000000809097810 */ /* 0x000fc40007ffe0ff */
[----:B------:R-:W-:Y:S01]  /*06f0*/  ISETP.NE.AND P1, PT, R10, RZ, PT ;  /* 0x000000ff0a00720c */ /* 0x000fe20003f25270 */
[----:B--2---:R-:W-:-:S04]  /*0700*/  IMAD R13, R0, R13, R12 ;  /* 0x0000000d000d7224 */ /* 0x004fc800078e020c */
[----:B------:R-:W-:-:S05]  /*0710*/  IMAD.WIDE R4, R13, 0x4, R4 ;  /* 0x000000040d047825 */ /* 0x000fca00078e0204 */
[----:B------:R1:W-:Y:S03]  /*0720*/  STG.E desc[UR4][R4.64], R6 ;  /* 0x0000000604007986 */ /* 0x0003e6000c101904 */
[----:B------:R-:W-:Y:S05]  /*0730*/  @P1 BRA `(.L_x_647) ;  /* 0xfffffff800881947 */ /* 0x000fea000383ffff */
.L_x_646:
[----:B------:R-:W-:Y:S05]  /*0740*/  @!P0 EXIT ;  /* 0x000000000000894d */ /* 0x000fea0003800000 */
[----:B------:R-:W-:Y:S02]  /*0750*/  ISETP.GE.U32.AND P0, PT, R18, 0x4, PT ;  /* 0x000000041200780c */ /* 0x000fe40003f06070 */
[----:B-1----:R-:W-:-:S04]  /*0760*/  LOP3.LUT R14, R8, 0x3, RZ, 0xc0, !PT ;  /* 0x00000003080e7812 */ /* 0x002fc800078ec0ff */
[----:B------:R-:W-:-:S07]  /*0770*/  ISETP.NE.AND P1, PT, R14, RZ, PT ;  /* 0x000000ff0e00720c */ /* 0x000fce0003f25270 */
[----:B------:R-:W-:Y:S06]  /*0780*/  @!P0 BRA `(.L_x_648) ;  /* 0x0000000000c88947 */ /* 0x000fec0003800000 */
[----:B------:R-:W2:Y:S01]  /*0790*/  LDG.E R10, desc[UR4][R2.64+0x4c] ;  /* 0x00004c04020a7981 */ /* 0x000ea2000c1e1900 */
[----:B------:R-:W0:Y:S03]  /*07a0*/  LDC.64 R4, c[0x0][0x3a8] ;  /* 0x0000ea00ff047b82 */ /* 0x000e260000000a00 */
[----:B------:R-:W3:Y:S01]  /*07b0*/  LDG.E R9, desc[UR4][R2.64] ;  /* 0x0000000402097981 */ /* 0x000ee2000c1e1900 */
[----:B--2---:R-:W-:-:S05]  /*07c0*/  IADD3 R10, PT, PT, R7, R10, RZ ;  /* 0x0000000a070a7210 */ /* 0x004fca0007ffe0ff */
[----:B---3--:R-:W-:Y:S02]  /*07d0*/  IMAD R11, R0, R9, R10 ;  /* 0x00000009000b7224 */ /* 0x008fe400078e020a */
[----:B------:R-:W-:Y:S02]  /*07e0*/  HFMA2 R9, -RZ, RZ, -1.875, 0 ;  /* 0xbf800000ff097431 */ /* 0x000fe400000001ff */
        /* <DEDUP_REMOVED lines=8> */
[----:B------:R-:W3:Y:S01]  /*0870*/  LDG.E R17, desc[UR4][R2.64] ;  /* 0x0000000402117981 */ /* 0x000ee2000c1e1900 */
[----:B--2---:R-:W-:-:S05]  /*0880*/  IADD3 R15, PT, PT, R7, R16, RZ ;  /* 0x00000010070f7210 */ /* 0x004fca0007ffe0ff */
[----:B---3--:R-:W-:-:S05]  /*0890*/  IMAD R15, R0, R17, R15 ;  /* 0x00000011000f7224 */ /* 0x008fca00078e020f */
[----:B------:R-:W-:-:S05]  /*08a0*/  IADD3 R15, PT, PT, R15, 0x1, RZ ;  /* 0x000000010f0f7810 */ /* 0x000fca0007ffe0ff */
[----:B0-----:R-:W-:-:S05]  /*08b0*/  IMAD.WIDE R10, R15, 0x4, R4 ;  /* 0x000000040f0a7825 */ /* 0x001fca00078e0204 */
[----:B------:R0:W-:Y:S04]  /*08c0*/  STG.E desc[UR4][R10.64], R9 ;  /* 0x000000090a007986 */ /* 0x0001e8000c101904 */
[----:B------:R-:W2:Y:S04]  /*08d0*/  LDG.E R15, desc[UR4][R2.64] ;  /* 0x00000004020f7981 */ /* 0x000ea8000c1e1900 */
[----:B------:R-:W2:Y:S02]  /*08e0*/  LDG.E R16, desc[UR4][R2.64+0x48] ;  /* 0x0000480402107981 */ /* 0x000ea4000c1e1900 */
[----:B--2---:R-:W-:-:S04]  /*08f0*/  IMAD R15, R0, R15, R16 ;  /* 0x0000000f000f7224 */ /* 0x004fc800078e0210 */
[----:B-1----:R-:W-:-:S05]  /*0900*/  IMAD.WIDE R12, R15, 0x4, R4 ;  /* 0x000000040f0c7825 */ /* 0x002fca00078e0204 */
        /* <DEDUP_REMOVED lines=21> */
[----:B------:R-:W2:Y:S01]  /*0a60*/  LDG.E R16, desc[UR4][R2.64+0x48] ;  /* 0x0000480402107981 */ /* 0x000ea2000c1e1900 */
[----:B------:R-:W-:Y:S01]  /*0a70*/  IADD3 R7, PT, PT, R7, 0x4, RZ ;  /* 0x0000000407077810 */ /* 0x000fe20007ffe0ff */
[----:B--2---:R-:W-:-:S04]  /*0a80*/  IMAD R15, R0, R15, R16 ;  /* 0x0000000f000f7224 */ /* 0x004fc800078e0210 */
[----:B------:R-:W-:-:S05]  /*0a90*/  IMAD.WIDE R4, R15, 0x4, R4 ;  /* 0x000000040f047825 */ /* 0x000fca00078e0204 */
[----:B------:R1:W-:Y:S02]  /*0aa0*/  STG.E desc[UR4][R4.64], R6 ;  /* 0x0000000604007986 */ /* 0x0003e4000c101904 */
.L_x_648:
[----:B------:R-:W-:Y:S05]  /*0ab0*/  @!P1 EXIT ;  /* 0x000000000000994d */ /* 0x000fea0003800000 */
[----:B------:R-:W-:Y:S02]  /*0ac0*/  ISETP.NE.AND P0, PT, R14, 0x1, PT ;  /* 0x000000010e00780c */ /* 0x000fe40003f05270 */
[----:B------:R-:W-:-:S04]  /*0ad0*/  LOP3.LUT R8, R8, 0x1, RZ, 0xc0, !PT ;  /* 0x0000000108087812 */ /* 0x000fc800078ec0ff */
[----:B------:R-:W-:-:S07]  /*0ae0*/  ISETP.NE.U32.AND P1, PT, R8, 0x1, PT ;  /* 0x000000010800780c */ /* 0x000fce0003f25070 */
[----:B------:R-:W-:Y:S06]  /*0af0*/  @!P0 BRA `(.L_x_649) ;  /* 0x0000000000688947 */ /* 0x000fec0003800000 */
[----:B------:R-:W2:Y:S01]  /*0b00*/  LDG.E R8, desc[UR4][R2.64+0x4c] ;  /* 0x00004c0402087981 */ /* 0x000ea2000c1e1900 */
[----:B-1----:R-:W0:Y:S03]  /*0b10*/  LDC.64 R4, c[0x0][0x3a8] ;  /* 0x0000ea00ff047b82 */ /* 0x002e260000000a00 */
[----:B------:R-:W3:Y:S01]  /*0b20*/  LDG.E R9, desc[UR4][R2.64] ;  /* 0x0000000402097981 */ /* 0x000ee2000c1e1900 */
[----:B------:R-:W-:Y:S02]  /*0b30*/  MOV R15, 0xbf800000 ;  /* 0xbf800000000f7802 */ /* 0x000fe40000000f00 */
[----:B--2---:R-:W-:-:S05]  /*0b40*/  IADD3 R8, PT, PT, R7, R8, RZ ;  /* 0x0000000807087210 */ /* 0x004fca0007ffe0ff */
[----:B---3--:R-:W-:-:S04]  /*0b50*/  IMAD R9, R0, R9, R8 ;  /* 0x0000000900097224 */ /* 0x008fc800078e0208 */
[----:B0-----:R-:W-:-:S05]  /*0b60*/  IMAD.WIDE R8, R9, 0x4, R4 ;  /* 0x0000000409087825 */ /* 0x001fca00078e0204 */
[----:B------:R0:W-:Y:S04]  /*0b70*/  STG.E desc[UR4][R8.64], R15 ;  /* 0x0000000f08007986 */ /* 0x0001e8000c101904 */
[----:B------:R-:W2:Y:S04]  /*0b80*/  LDG.E R11, desc[UR4][R2.64] ;  /* 0x00000004020b7981 */ /* 0x000ea8000c1e1900 */
[----:B------:R-:W2:Y:S02]  /*0b90*/  LDG.E R10, desc[UR4][R2.64+0x48] ;  /* 0x00004804020a7981 */ /* 0x000ea4000c1e1900 */
[----:B--2---:R-:W-:-:S04]  /*0ba0*/  IMAD R11, R0, R11, R10 ;  /* 0x0000000b000b7224 */ /* 0x004fc800078e020a */
[----:B------:R-:W-:-:S05]  /*0bb0*/  IMAD.WIDE R10, R11, 0x4, R4 ;  /* 0x000000040b0a7825 */ /* 0x000fca00078e0204 */
[----:B------:R2:W-:Y:S04]  /*0bc0*/  STG.E desc[UR4][R10.64], R6 ;  /* 0x000000060a007986 */ /* 0x0005e8000c101904 */
[----:B------:R-:W3:Y:S04]  /*0bd0*/  LDG.E R12, desc[UR4][R2.64+0x4c] ;  /* 0x00004c04020c7981 */ /* 0x000ee8000c1e1900 */
[----:B------:R-:W4:Y:S01]  /*0be0*/  LDG.E R14, desc[UR4][R2.64] ;  /* 0x00000004020e7981 */ /* 0x000f22000c1e1900 */
[----:B---3--:R-:W-:-:S05]  /*0bf0*/  IADD3 R13, PT, PT, R7, R12, RZ ;  /* 0x0000000c070d7210 */ /* 0x008fca0007ffe0ff */
[----:B----4-:R-:W-:-:S05]  /*0c00*/  IMAD R13, R0, R14, R13 ;  /* 0x0000000e000d7224 */ /* 0x010fca00078e020d */
[----:B------:R-:W-:-:S05]  /*0c10*/  IADD3 R13, PT, PT, R13, 0x1, RZ ;  /* 0x000000010d0d7810 */ /* 0x000fca0007ffe0ff */
[----:B0-----:R-:W-:-:S05]  /*0c20*/  IMAD.WIDE R8, R13, 0x4, R4 ;  /* 0x000000040d087825 */ /* 0x001fca00078e0204 */
[----:B------:R2:W-:Y:S04]  /*0c30*/  STG.E desc[UR4][R8.64], R15 ;  /* 0x0000000f08007986 */ /* 0x0005e8000c101904 */
[----:B------:R-:W3:Y:S04]  /*0c40*/  LDG.E R13, desc[UR4][R2.64] ;  /* 0x00000004020d7981 */ /* 0x000ee8000c1e1900 */
[----:B------:R-:W3:Y:S01]  /*0c50*/  LDG.E R12, desc[UR4][R2.64+0x48] ;  /* 0x00004804020c7981 */ /* 0x000ee2000c1e1900 */
[----:B------:R-:W-:Y:S01]  /*0c60*/  IADD3 R7, PT, PT, R7, 0x2, RZ ;  /* 0x0000000207077810 */ /* 0x000fe20007ffe0ff */
[----:B---3--:R-:W-:-:S04]  /*0c70*/  IMAD R13, R0, R13, R12 ;  /* 0x0000000d000d7224 */ /* 0x008fc800078e020c */
[----:B------:R-:W-:-:S05]  /*0c80*/  IMAD.WIDE R4, R13, 0x4, R4 ;  /* 0x000000040d047825 */ /* 0x000fca00078e0204 */
[----:B------:R2:W-:Y:S02]  /*0c90*/  STG.E desc[UR4][R4.64], R6 ;  /* 0x0000000604007986 */ /* 0x0005e4000c101904 */
.L_x_649:
[----:B------:R-:W-:Y:S05]  /*0ca0*/  @P1 EXIT ;  /* 0x000000000000194d */ /* 0x000fea0003800000 */
[----:B-12---:R-:W2:Y:S01]  /*0cb0*/  LDG.E R4, desc[UR4][R2.64+0x4c] ;  /* 0x00004c0402047981 */ /* 0x006ea2000c1e1900 */
[----:B------:R-:W0:Y:S03]  /*0cc0*/  LDC.64 R8, c[0x0][0x3a8] ;  /* 0x0000ea00ff087b82 */ /* 0x000e260000000a00 */
[----:B------:R-:W3:Y:S01]  /*0cd0*/  LDG.E R5, desc[UR4][R2.64] ;  /* 0x0000000402057981 */ /* 0x000ee2000c1e1900 */
[----:B------:R-:W-:Y:S01]  /*0ce0*/  HFMA2 R11, -RZ, RZ, -1.875, 0 ;  /* 0xbf800000ff0b7431 */ /* 0x000fe200000001ff */
[----:B--2---:R-:W-:-:S05]  /*0cf0*/  IADD3 R4, PT, PT, R4, R7, RZ ;  /* 0x0000000704047210 */ /* 0x004fca0007ffe0ff */
[----:B---3--:R-:W-:-:S04]  /*0d00*/  IMAD R5, R0, R5, R4 ;  /* 0x0000000500057224 */ /* 0x008fc800078e0204 */
[----:B0-----:R-:W-:-:S05]  /*0d10*/  IMAD.WIDE R4, R5, 0x4, R8 ;  /* 0x0000000405047825 */ /* 0x001fca00078e0208 */
[----:B------:R-:W-:Y:S04]  /*0d20*/  STG.E desc[UR4][R4.64], R11 ;  /* 0x0000000b04007986 */ /* 0x000fe8000c101904 */
[----:B------:R-:W2:Y:S04]  /*0d30*/  LDG.E R7, desc[UR4][R2.64] ;  /* 0x0000000402077981 */ /* 0x000ea8000c1e1900 */
[----:B------:R-:W2:Y:S02]  /*0d40*/  LDG.E R10, desc[UR4][R2.64+0x48] ;  /* 0x00004804020a7981 */ /* 0x000ea4000c1e1900 */
[----:B--2---:R-:W-:-:S04]  /*0d50*/  IMAD R7, R0, R7, R10 ;  /* 0x0000000700077224 */ /* 0x004fc800078e020a */
[----:B------:R-:W-:-:S05]  /*0d60*/  IMAD.WIDE R8, R7, 0x4, R8 ;  /* 0x0000000407087825 */ /* 0x000fca00078e0208 */
[----:B------:R-:W-:Y:S01]  /*0d70*/  STG.E desc[UR4][R8.64], R6 ;  /* 0x0000000608007986 */ /* 0x000fe2000c101904 */
[----:B------:R-:W-:Y:S05]  /*0d80*/  EXIT ;  /* 0x000000000000794d */ /* 0x000fea0003800000 */
.L_x_650:
        /* <DEDUP_REMOVED lines=15> */
.L_x_773:


//--------------------- .text._Z27getNormalMapFromDepthKernelPtPfiiS0_ --------------------------
	.section	.text._Z27getNormalMapFromDepthKernelPtPfiiS0_,"ax",@progbits
	.align	128
        .global         _Z27getNormalMapFromDepthKernelPtPfiiS0_
        .type           _Z27getNormalMapFromDepthKernelPtPfiiS0_,@function
        .size           _Z27getNormalMapFromDepthKernelPtPfiiS0_,(.L_x_743 - _Z27getNormalMapFromDepthKernelPtPfiiS0_)
        .other          _Z27getNormalMapFromDepthKernelPtPfiiS0_,@"STO_CUDA_ENTRY STV_DEFAULT"
_Z27getNormalMapFromDepthKernelPtPfiiS0_:
.text._Z27getNormalMapFromDepthKernelPtPfiiS0_:
[----:B------:R-:W-:Y:S01]  /*0000*/  LDC R1, c[0x0][0x37c] ;  /* 0x0000df00ff017b82 */ /* 0x000fe20000000800 */
[----:B------:R-:W0:Y:S07]  /*0010*/  S2R R0, SR_TID.X ;  /* 0x0000000000007919 */ /* 0x000e2e0000002100 */
[----:B------:R-:W0:Y:S01]  /*0020*/  LDC R25, c[0x0][0x360] ;  /* 0x0000d800ff197b82 */ /* 0x000e220000000800 */
[----:B------:R-:W1:Y:S07]  /*0030*/  S2R R3, SR_TID.Y ;  /* 0x0000000000037919 */ /* 0x000e6e0000002200 */
[----:B------:R-:W0:Y:S08]  /*0040*/  S2UR UR4, SR_CTAID.X ;  /* 0x00000000000479c3 */ /* 0x000e300000002500 */
[----:B------:R-:W1:Y:S08]  /*0050*/  S2UR UR5, SR_CTAID.Y ;  /* 0x00000000000579c3 */ /* 0x000e700000002600 */
[----:B------:R-:W1:Y:S08]  /*0060*/  LDC R16, c[0x0][0x364] ;  /* 0x0000d900ff107b82 */ /* 0x000e700000000800 */
[----:B------:R-:W2:Y:S01]  /*0070*/  LDC.64 R8, c[0x0][0x390] ;  /* 0x0000e400ff087b82 */ /* 0x000ea20000000a00 */
[----:B0-----:R-:W-:-:S05]  /*0080*/  IMAD R25, R25, UR4, R0 ;  /* 0x0000000419197c24 */ /* 0x001fca000f8e0200 */
[----:B------:R-:W-:Y:S01]  /*0090*/  IADD3 R2, PT, PT, R25, 0x1, RZ ;  /* 0x0000000119027810 */ /* 0x000fe20007ffe0ff */
[----:B-1----:R-:W-:-:S05]  /*00a0*/  IMAD R16, R16, UR5, R3 ;  /* 0x0000000510107c24 */ /* 0x002fca000f8e0203 */
[----:B------:R-:W-:Y:S02]  /*00b0*/  IADD3 R15, PT, PT, R16, 0x1, RZ ;  /* 0x00000001100f7810 */ /* 0x000fe40007ffe0ff */
[----:B--2---:R-:W-:Y:S02]  /*00c0*/  ISETP.GE.AND P0, PT, R2, R8, PT ;  /* 0x000000080200720c */ /* 0x004fe40003f06270 */
[----:B------:R-:W-:Y:S02]  /*00d0*/  ISETP.GE.AND P1, PT, R15, R9, PT ;  /* 0x000000090f00720c */ /* 0x000fe40003f26270 */
[----:B------:R-:W-:Y:S02]  /*00e0*/  ISETP.LT.OR P0, PT, R25, 0x1, P0 ;  /* 0x000000011900780c */ /* 0x000fe40000701670 */
[----:B------:R-:W-:-:S04]  /*00f0*/  ISETP.EQ.OR P1, PT, R16, RZ, P1 ;  /* 0x000000ff1000720c */ /* 0x000fc80000f22670 */
[----:B------:R-:W-:-:S13]  /*0100*/  PLOP3.LUT P0, PT, P0, P1, PT, 0xf8, 0x8f ;  /* 0x00000000008f781c */ /* 0x000fda0000703f70 */
[----:B------:R-:W-:Y:S05]  /*0110*/  @P0 EXIT ;  /* 0x000000000000094d */ /* 0x000fea0003800000 */
[----:B------:R-:W0:Y:S01]  /*0120*/  LDC.64 R10, c[0x0][0x380] ;  /* 0x0000e000ff0a7b82 */ /* 0x000e220000000a00 */
[----:B------:R-:W1:Y:S01]  /*0130*/  LDCU.64 UR4, c[0x0][0x358] ;  /* 0x00006b00ff0477ac */ /* 0x000e620008000a00 */
[----:B------:R-:W-:-:S05]  /*0140*/  IMAD R3, R16, R8, RZ ;  /* 0x0000000810037224 */ /* 0x000fca00078e02ff */
[----:B------:R-:W-:-:S05]  /*0150*/  IADD3 R14, PT, PT, R25, R3, RZ ;  /* 0x00000003190e7210 */ /* 0x000fca0007ffe0ff */
[----:B0-----:R-:W-:-:S05]  /*0160*/  IMAD.WIDE R4, R14, 0x2, R10 ;  /* 0x000000020e047825 */ /* 0x001fca00078e020a */
[----:B-1----:R-:W2:Y:S02]  /*0170*/  LDG.E.U16 R0, desc[UR4][R4.64+0x2] ;  /* 0x0000020404007981 */ /* 0x002ea4000c1e1500 */
[----:B--2---:R-:W-:-:S13]  /*0180*/  ISETP.NE.AND P0, PT, R0, RZ, PT ;  /* 0x000000ff0000720c */ /* 0x004fda0003f05270 */
[----:B------:R-:W-:Y:S05]  /*0190*/  @!P0 EXIT ;  /* 0x000000000000894d */ /* 0x000fea0003800000 */
[----:B------:R-:W2:Y:S02]  /*01a0*/  LDG.E.U16 R0, desc[UR4][R4.64+-0x2] ;  /* 0xfffffe0404007981 */ /* 0x000ea4000c1e1500 */
[----:B--2---:R-:W-:-:S13]  /*01b0*/  ISETP.NE.AND P0, PT, R0, RZ, PT ;  /* 0x000000ff0000720c */ /* 0x004fda0003f05270 */
[----:B------:R-:W-:Y:S05]  /*01c0*/  @!P0 EXIT ;  /* 0x000000000000894d */ /* 0x000fea0003800000 */
[----:B------:R-:W-:-:S05]  /*01d0*/  IMAD.WIDE R6, R8, 0x2, R4 ;  /* 0x0000000208067825 */ /* 0x000fca00078e0204 */
[----:B------:R-:W2:Y:S02]  /*01e0*/  LDG.E.U16 R28, desc[UR4][R6.64] ;  /* 0x00000004061c7981 */ /* 0x000ea4000c1e1500 */
[----:B--2---:R-:W-:-:S13]  /*01f0*/  ISETP.NE.AND P0, PT, R28, RZ, PT ;  /* 0x000000ff1c00720c */ /* 0x004fda0003f05270 */
[----:B------:R-:W-:Y:S05]  /*0200*/  @!P0 EXIT ;  /* 0x000000000000894d */ /* 0x000fea0003800000 */
[----:B------:R-:W-:Y:S02]  /*0210*/  IADD3 R0, PT, PT, R3, R8, RZ ;  /* 0x0000000803007210 */ /* 0x000fe40007ffe0ff */
[----:B------:R-:W-:-:S04]  /*0220*/  IADD3 R9, PT, PT, -R8, RZ, RZ ;  /* 0x000000ff08097210 */ /* 0x000fc80007ffe1ff */
[----:B------:R-:W-:-:S04]  /*0230*/  LEA R0, R9, R0, 0x1 ;  /* 0x0000000009007211 */ /* 0x000fc800078e08ff */
[----:B------:R-:W-:-:S05]  /*0240*/  IADD3 R9, PT, PT, R25, R0, RZ ;  /* 0x0000000019097210 */ /* 0x000fca0007ffe0ff */
[----:B------:R-:W-:-:S05]  /*0250*/  IMAD.WIDE R10, R9, 0x2, R10 ;  /* 0x00000002090a7825 */ /* 0x000fca00078e020a */
[----:B------:R-:W2:Y:S02]  /*0260*/  LDG.E.U16 R13, desc[UR4][R10.64] ;  /* 0x000000040a0d7981 */ /* 0x000ea4000c1e1500 */
[----:B--2---:R-:W-:-:S13]  /*0270*/  ISETP.NE.AND P0, PT, R13, RZ, PT ;  /* 0x000000ff0d00720c */ /* 0x004fda0003f05270 */
[----:B------:R-:W-:Y:S05]  /*0280*/  @!P0 EXIT ;  /* 0x000000000000894d */ /* 0x000fea0003800000 */
        /* <DEDUP_REMOVED lines=12> */
[----:B------:R-:W2:Y:S01]  /*0350*/  LDG.E.U16 R0, desc[UR4][R4.64] ;  /* 0x0000000404007981 */ /* 0x000ea2000c1e1500 */
[----:B------:R-:W-:Y:S01]  /*0360*/  HFMA2 R7, -RZ, RZ, 0.79541015625, 0.000128269195556640625 ;  /* 0x3a5d0834ff077431 */ /* 0x000fe200000001ff */
[----:B------:R-:W-:Y:S01]  /*0370*/  MOV R6, 0x44944000 ;  /* 0x4494400000067802 */ /* 0x000fe20000000f00 */
[----:B------:R-:W-:Y:S04]  /*0380*/  BSSY.RECONVERGENT B0, `(.L_x_651) ;  /* 0x000000d000007945 */ /* 0x000fe80003800200 */
[----:B------:R-:W-:-:S04]  /*0390*/  FFMA R6, R7, -R6, 1 ;  /* 0x3f80000007067423 */ /* 0x000fc80000000806 */
[----:B------:R-:W-:Y:S01]  /*03a0*/  FFMA R7, R6, R7, 0.00084317033179104328156 ;  /* 0x3a5d083406077423 */ /* 0x000fe20000000007 */
[----:B--2---:R-:W-:-:S04]  /*03b0*/  I2FP.F32.U32 R0, R0 ;  /* 0x0000000000007245 */ /* 0x004fc80000201000 */
[----:B------:R-:W0:Y:S01]  /*03c0*/  FCHK P0, R0, 1186 ;  /* 0x4494400000007902 */ /* 0x000e220000000000 */
[----:B------:R-:W-:-:S04]  /*03d0*/  FFMA R12, R0, R7, RZ ;  /* 0x00000007000c7223 */ /* 0x000fc800000000ff */
[----:B------:R-:W-:-:S04]  /*03e0*/  FFMA R6, R12, -1186, R0 ;  /* 0xc49440000c067823 */ /* 0x000fc80000000000 */
[----:B------:R-:W-:Y:S01]  /*03f0*/  FFMA R12, R7, R6, R12 ;  /* 0x00000006070c7223 */ /* 0x000fe2000000000c */
[----:B0-----:R-:W-:Y:S06]  /*0400*/  @!P0 BRA `(.L_x_652) ;  /* 0x0000000000108947 */ /* 0x001fec0003800000 */
[----:B------:R-:W-:Y:S02]  /*0410*/  MOV R23, 0x44944000 ;  /* 0x4494400000177802 */ /* 0x000fe40000000f00 */
[----:B------:R-:W-:-:S07]  /*0420*/  MOV R17, 0x440 ;  /* 0x0000044000117802 */ /* 0x000fce0000000f00 */
[----:B------:R-:W-:Y:S05]  /*0430*/  CALL.REL.NOINC `($__internal_17_$__cuda_sm3x_div_rn_noftz_f32_slowpath) ;  /* 0x0000001000247944 */ /* 0x000fea0003c00000 */
[----:B------:R-:W-:-:S07]  /*0440*/  MOV R12, R0 ;  /* 0x00000000000c7202 */ /* 0x000fce0000000f00 */
.L_x_652:
[----:B------:R-:W-:Y:S05]  /*0450*/  BSYNC.RECONVERGENT B0 ;  /* 0x0000000000007941 */ /* 0x000fea0003800200 */
.L_x_651:
[----:B------:R-:W0:Y:S01]  /*0460*/  LDCU.64 UR6, c[0x0][0x380] ;  /* 0x00007000ff0677ac */ /* 0x000e220008000a00 */
[----:B------:R-:W-:Y:S01]  /*0470*/  IADD3 R0, P0, PT, R25, R3, RZ ;  /* 0x0000000319007210 */ /* 0x000fe20007f1e0ff */
[----:B------:R-:W1:Y:S03]  /*0480*/  LDC.64 R4, c[0x0][0x388] ;  /* 0x0000e200ff047b82 */ /* 0x000e660000000a00 */
[----:B------:R-:W-:Y:S02]  /*0490*/  LEA.HI.X.SX32 R3, R3, RZ, 0x1, P0 ;  /* 0x000000ff03037211 */ /* 0x000fe400000f0eff */
[----:B0-----:R-:W-:-:S04]  /*04a0*/  LEA R30, P0, R0, UR6, 0x1 ;  /* 0x00000006001e7c11 */ /* 0x001fc8000f8008ff */
[----:B------:R-:W-:Y:S01]  /*04b0*/  LEA.HI.X R31, R0, UR7, R3, 0x1, P0 ;  /* 0x00000007001f7c11 */ /* 0x000fe200080f0c03 */
[----:B-1----:R-:W2:Y:S04]  /*04c0*/  LDG.E R27, desc[UR4][R4.64] ;  /* 0x00000004041b7981 */ /* 0x002ea8000c1e1900 */
[----:B------:R-:W3:Y:S04]  /*04d0*/  LDG.E.U16 R0, desc[UR4][R30.64+0x2] ;  /* 0x000002041e007981 */ /* 0x000ee8000c1e1500 */
[----:B------:R-:W4:Y:S04]  /*04e0*/  LDG.E R11, desc[UR4][R4.64+0x4] ;  /* 0x00000404040b7981 */ /* 0x000f28000c1e1900 */
[----:B------:R-:W5:Y:S04]  /*04f0*/  LDG.E R10, desc[UR4][R4.64+0x8] ;  /* 0x00000804040a7981 */ /* 0x000f68000c1e1900 */
[----:B------:R0:W5:Y:S01]  /*0500*/  LDG.E R9, desc[UR4][R4.64+0xc] ;  /* 0x00000c0404097981 */ /* 0x000162000c1e1900 */
[----:B------:R-:W-:Y:S01]  /*0510*/  HFMA2 R7, -RZ, RZ, 0.79541015625, 0.000128269195556640625 ;  /* 0x3a5d0834ff077431 */ /* 0x000fe200000001ff */
[----:B------:R-:W-:-:S02]  /*0520*/  MOV R6, 0x44944000 ;  /* 0x4494400000067802 */ /* 0x000fc40000000f00 */
[----:B------:R-:W-:Y:S02]  /*0530*/  I2FP.F32.U32 R8, R25 ;  /* 0x0000001900087245 */ /* 0x000fe40000201000 */
[----:B------:R-:W-:Y:S01]  /*0540*/  I2FP.F32.U32 R26, R16 ;  /* 0x00000010001a7245 */ /* 0x000fe20000201000 */
[----:B------:R-:W-:-:S04]  /*0550*/  FFMA R6, R7, -R6, 1 ;  /* 0x3f80000007067423 */ /* 0x000fc80000000806 */
[----:B------:R-:W-:Y:S01]  /*0560*/  FFMA R7, R6, R7, 0.00084317033179104328156 ;  /* 0x3a5d083406077423 */ /* 0x000fe20000000007 */
[----:B------:R-:W-:Y:S01]  /*0570*/  BSSY.RECONVERGENT B0, `(.L_x_653) ;  /* 0x0000012000007945 */ /* 0x000fe20003800200 */
[----:B---3--:R-:W-:-:S04]  /*0580*/  I2FP.F32.U32 R18, R0 ;  /* 0x0000000000127245 */ /* 0x008fc80000201000 */
[----:B------:R-:W1:Y:S01]  /*0590*/  FCHK P0, R18, 1186 ;  /* 0x4494400012007902 */ /* 0x000e620000000000 */
[C---:B------:R-:W-:Y:S01]  /*05a0*/  FFMA R6, R7.reuse, R18, RZ ;  /* 0x0000001207067223 */ /* 0x040fe200000000ff */
[----:B--2---:R-:W-:Y:S01]  /*05b0*/  FADD R8, R8, -R27 ;  /* 0x8000001b08087221 */ /* 0x004fe20000000000 */
[----:B----4-:R-:W-:Y:S02]  /*05c0*/  FADD R26, R26, -R11 ;  /* 0x8000000b1a1a7221 */ /* 0x010fe40000000000 */
[----:B0-----:R-:W-:Y:S01]  /*05d0*/  FFMA R4, R6, -1186, R18 ;  /* 0xc494400006047823 */ /* 0x001fe20000000012 */
[-C--:B------:R-:W-:Y:S01]  /*05e0*/  FMUL R3, R8, R12.reuse ;  /* 0x0000000c08037220 */ /* 0x080fe20000400000 */
[----:B------:R-:W-:Y:S02]  /*05f0*/  FMUL R0, R26, R12 ;  /* 0x0000000c1a007220 */ /* 0x000fe40000400000 */
[----:B------:R-:W-:Y:S01]  /*0600*/  FFMA R7, R7, R4, R6 ;  /* 0x0000000407077223 */ /* 0x000fe20000000006 */
[----:B-----5:R-:W-:Y:S01]  /*0610*/  FMUL R6, R3, R10 ;  /* 0x0000000a03067220 */ /* 0x020fe20000400000 */
[----:B------:R-:W-:Y:S01]  /*0620*/  FMUL R5, R0, R9 ;  /* 0x0000000900057220 */ /* 0x000fe20000400000 */
[----:B-1----:R-:W-:Y:S06]  /*0630*/  @!P0 BRA `(.L_x_654) ;  /* 0x0000000000148947 */ /* 0x002fec0003800000 */
[----:B------:R-:W-:Y:S02]  /*0640*/  MOV R0, R18 ;  /* 0x0000001200007202 */ /* 0x000fe40000000f00 */
[----:B------:R-:W-:Y:S02]  /*0650*/  MOV R23, 0x44944000 ;  /* 0x4494400000177802 */ /* 0x000fe40000000f00 */
[----:B------:R-:W-:-:S07]  /*0660*/  MOV R17, 0x680 ;  /* 0x0000068000117802 */ /* 0x000fce0000000f00 */
[----:B------:R-:W-:Y:S05]  /*0670*/  CALL.REL.NOINC `($__internal_17_$__cuda_sm3x_div_rn_noftz_f32_slowpath) ;  /* 0x0000000c00947944 */ /* 0x000fea0003c00000 */
[----:B------:R-:W-:-:S07]  /*0680*/  MOV R7, R0 ;  /* 0x0000000000077202 */ /* 0x000fce0000000f00 */
.L_x_654:
[----:B------:R-:W-:Y:S05]  /*0690*/  BSYNC.RECONVERGENT B0 ;  /* 0x0000000000007941 */ /* 0x000fea0003800200 */
.L_x_653:
[----:B------:R-:W2:Y:S01]  /*06a0*/  LDG.E.U16 R0, desc[UR4][R30.64+-0x2] ;  /* 0xfffffe041e007981 */ /* 0x000ea2000c1e1500 */
[----:B------:R-:W-:Y:S01]  /*06b0*/  HFMA2 R4, -RZ, RZ, 0.79541015625, 0.000128269195556640625 ;  /* 0x3a5d0834ff047431 */ /* 0x000fe200000001ff */
[----:B------:R-:W-:Y:S01]  /*06c0*/  MOV R3, 0x44944000 ;  /* 0x4494400000037802 */ /* 0x000fe20000000f00 */
[----:B------:R-:W-:Y:S01]  /*06d0*/  FMUL R18, R26, R7 ;  /* 0x000000071a127220 */ /* 0x000fe20000400000 */
[----:B------:R-:W-:Y:S01]  /*06e0*/  I2FP.F32.U32 R2, R2 ;  /* 0x0000000200027245 */ /* 0x000fe20000201000 */
[----:B------:R-:W-:Y:S01]  /*06f0*/  BSSY.RECONVERGENT B0, `(.L_x_655) ;  /* 0x0000012000007945 */ /* 0x000fe20003800200 */
[----:B------:R-:W-:-:S03]  /*0700*/  IADD3 R25, PT, PT, R25, -0x1, RZ ;  /* 0xffffffff19197810 */ /* 0x000fc60007ffe0ff */
[----:B------:R-:W-:Y:S01]  /*0710*/  FADD R2, -R27, R2 ;  /* 0x000000021b027221 */ /* 0x000fe20000000100 */
[----:B------:R-:W-:-:S03]  /*0720*/  FFMA R3, R4, -R3, 1 ;  /* 0x3f80000004037423 */ /* 0x000fc60000000803 */
[----:B------:R-:W-:Y:S01]  /*0730*/  FMUL R17, R2, R7 ;  /* 0x0000000702117220 */ /* 0x000fe20000400000 */
[----:B------:R-:W-:-:S03]  /*0740*/  FFMA R4, R3, R4, 0.00084317033179104328156 ;  /* 0x3a5d083403047423 */ /* 0x000fc60000000004 */
[----:B------:R-:W-:Y:S01]  /*0750*/  FMUL R2, R10, R17 ;  /* 0x000000110a027220 */ /* 0x000fe20000400000 */
[----:B--2---:R-:W-:-:S04]  /*0760*/  I2FP.F32.U32 R0, R0 ;  /* 0x0000000000007245 */ /* 0x004fc80000201000 */
[----:B------:R-:W0:Y:S01]  /*0770*/  FCHK P0, R0, 1186 ;  /* 0x4494400000007902 */ /* 0x000e220000000000 */
[----:B------:R-:W-:-:S04]  /*0780*/  FFMA R3, R4, R0, RZ ;  /* 0x0000000004037223 */ /* 0x000fc800000000ff */
[----:B------:R-:W-:-:S04]  /*0790*/  FFMA R19, R3, -1186, R0 ;  /* 0xc494400003137823 */ /* 0x000fc80000000000 */
[----:B------:R-:W-:Y:S01]  /*07a0*/  FFMA R4, R4, R19, R3 ;  /* 0x0000001304047223 */ /* 0x000fe20000000003 */
[----:B------:R-:W-:Y:S01]  /*07b0*/  FMUL R3, R9, R18 ;  /* 0x0000001209037220 */ /* 0x000fe20000400000 */
[----:B0-----:R-:W-:Y:S06]  /*07c0*/  @!P0 BRA `(.L_x_656) ;  /* 0x0000000000108947 */ /* 0x001fec0003800000 */
[----:B------:R-:W-:Y:S02]  /*07d0*/  MOV R23, 0x44944000 ;  /* 0x4494400000177802 */ /* 0x000fe40000000f00 */
[----:B------:R-:W-:-:S07]  /*07e0*/  MOV R17, 0x800 ;  /* 0x0000080000117802 */ /* 0x000fce0000000f00 */
[----:B------:R-:W-:Y:S05]  /*07f0*/  CALL.REL.NOINC `($__internal_17_$__cuda_sm3x_div_rn_noftz_f32_slowpath) ;  /* 0x0000000c00347944 */ /* 0x000fea0003c00000 */
[----:B------:R-:W-:-:S07]  /*0800*/  MOV R4, R0 ;  /* 0x0000000000047202 */ /* 0x000fce0000000f00 */
.L_x_656:
[----:B------:R-:W-:Y:S05]  /*0810*/  BSYNC.RECONVERGENT B0 ;  /* 0x0000000000007941 */ /* 0x000fea0003800200 */
.L_x_655:
[----:B------:R-:W0:Y:S01]  /*0820*/  I2F.U16 R17, R28 ;  /* 0x0000001c00117306 */ /* 0x000e220000101000 */
[----:B------:R-:W-:Y:S01]  /*0830*/  HFMA2 R0, -RZ, RZ, 0.79541015625, 0.000128269195556640625 ;  /* 0x3a5d0834ff007431 */ /* 0x000fe200000001ff */
[----:B------:R-:W-:Y:S01]  /*0840*/  MOV R19, 0x44944000 ;  /* 0x4494400000137802 */ /* 0x000fe20000000f00 */
[----:B------:R-:W-:Y:S01]  /*0850*/  FMUL R26, R26, R4 ;  /* 0x000000041a1a7220 */ /* 0x000fe20000400000 */
[----:B------:R-:W-:Y:S01]  /*0860*/  I2FP.F32.U32 R18, R25 ;  /* 0x0000001900127245 */ /* 0x000fe20000201000 */
[----:B------:R-:W-:Y:S02]  /*0870*/  BSSY.RECONVERGENT B0, `(.L_x_657) ;  /* 0x0000011000007945 */ /* 0x000fe40003800200 */
[----:B------:R-:W-:Y:S02]  /*0880*/  FMUL R26, R9, R26 ;  /* 0x0000001a091a7220 */ /* 0x000fe40000400000 */
[----:B------:R-:W-:Y:S01]  /*0890*/  FADD R27, -R27, R18 ;  /* 0x000000121b1b7221 */ /* 0x000fe20000000100 */
[----:B------:R-:W-:-:S03]  /*08a0*/  FFMA R19, R0, -R19, 1 ;  /* 0x3f80000000137423 */ /* 0x000fc60000000813 */
[----:B------:R-:W-:Y:S01]  /*08b0*/  FMUL R25, R27, R4 ;  /* 0x000000041b197220 */ /* 0x000fe20000400000 */
[----:B0-----:R-:W0:Y:S01]  /*08c0*/  FCHK P0, R17, 1186 ;  /* 0x4494400011007902 */ /* 0x001e220000000000 */
[----:B------:R-:W-:Y:S02]  /*08d0*/  FFMA R0, R19, R0, 0.00084317033179104328156 ;  /* 0x3a5d083413007423 */ /* 0x000fe40000000000 */
[----:B------:R-:W-:Y:S02]  /*08e0*/  FMUL R25, R10, R25 ;  /* 0x000000190a197220 */ /* 0x000fe40000400000 */
[----:B------:R-:W-:-:S04]  /*08f0*/  FFMA R19, R0, R17, RZ ;  /* 0x0000001100137223 */ /* 0x000fc800000000ff */
[----:B------:R-:W-:-:S04]  /*0900*/  FFMA R18, R19, -1186, R17 ;  /* 0xc494400013127823 */ /* 0x000fc80000000011 */
[----:B------:R-:W-:Y:S01]  /*0910*/  FFMA R27, R0, R18, R19 ;  /* 0x00000012001b7223 */ /* 0x000fe20000000013 */
[----:B0-----:R-:W-:Y:S06]  /*0920*/  @!P0 BRA `(.L_x_658) ;  /* 0x0000000000148947 */ /* 0x001fec0003800000 */
[----:B------:R-:W-:Y:S02]  /*0930*/  MOV R0, R17 ;  /* 0x0000001100007202 */ /* 0x000fe40000000f00 */
[----:B------:R-:W-:Y:S02]  /*0940*/  MOV R23, 0x44944000 ;  /* 0x4494400000177802 */ /* 0x000fe40000000f00 */
[----:B------:R-:W-:-:S07]  /*0950*/  MOV R17, 0x970 ;  /* 0x0000097000117802 */ /* 0x000fce0000000f00 */
[----:B------:R-:W-:Y:S05]  /*0960*/  CALL.REL.NOINC `($__internal_17_$__cuda_sm3x_div_rn_noftz_f32_slowpath) ;  /* 0x0000000800d87944 */ /* 0x000fea0003c00000 */
[----:B------:R-:W-:-:S07]  /*0970*/  MOV R27, R0 ;  /* 0x00000000001b7202 */ /* 0x000fce0000000f00 */
.L_x_658:
[----:B------:R-:W-:Y:S05]  /*0980*/  BSYNC.RECONVERGENT B0 ;  /* 0x0000000000007941 */ /* 0x000fea0003800200 */
.L_x_657:
[----:B------:R-:W0:Y:S01]  /*0990*/  I2F.U16 R19, R13 ;  /* 0x0000000d00137306 */ /* 0x000e220000101000 */
[----:B------:R-:W-:Y:S01]  /*09a0*/  HFMA2 R0, -RZ, RZ, 0.79541015625, 0.000128269195556640625 ;  /* 0x3a5d0834ff007431 */ /* 0x000fe200000001ff */
[----:B------:R-:W-:Y:S01]  /*09b0*/  MOV R17, 0x44944000 ;  /* 0x4494400000117802 */ /* 0x000fe20000000f00 */
[----:B------:R-:W-:Y:S01]  /*09c0*/  BSSY.RECONVERGENT B0, `(.L_x_659) ;  /* 0x0000013000007945 */ /* 0x000fe20003800200 */
[----:B------:R-:W-:Y:S01]  /*09d0*/  I2FP.F32.U32 R18, R15 ;  /* 0x0000000f00127245 */ /* 0x000fe20000201000 */
[----:B------:R-:W-:-:S04]  /*09e0*/  FMUL R15, R8, R27 ;  /* 0x0000001b080f7220 */ /* 0x000fc80000400000 */
[----:B------:R-:W-:Y:S01]  /*09f0*/  FADD R18, -R11, R18 ;  /* 0x000000120b127221 */ /* 0x000fe20000000100 */
[----:B------:R-:W-:Y:S01]  /*0a00*/  FMUL R15, R10, R15 ;  /* 0x0000000f0a0f7220 */ /* 0x000fe20000400000 */
[----:B------:R-:W-:Y:S02]  /*0a10*/  FFMA R17, R0, -R17, 1 ;  /* 0x3f80000000117423 */ /* 0x000fe40000000811 */
        /* <DEDUP_REMOVED lines=13> */
.L_x_660:
[----:B------:R-:W-:Y:S05]  /*0af0*/  BSYNC.RECONVERGENT B0 ;  /* 0x0000000000007941 */ /* 0x000fea0003800200 */
.L_x_659:
[----:B------:R-:W-:Y:S01]  /*0b00*/  IADD3 R16, PT, PT, R16, -0x1, RZ ;  /* 0xffffffff10107810 */ /* 0x000fe20007ffe0ff */
[-C--:B------:R-:W-:Y:S01]  /*0b10*/  FMUL R19, R8, R17.reuse ;  /* 0x0000001108137220 */ /* 0x080fe20000400000 */
[C---:B------:R-:W-:Y:S01]  /*0b20*/  FADD R0, R4.reuse, -R7 ;  /* 0x8000000704007221 */ /* 0x040fe20000000000 */
[----:B------:R-:W-:Y:S01]  /*0b30*/  FADD R8, R17, -R27 ;  /* 0x8000001b11087221 */ /* 0x000fe20000000000 */
[----:B------:R-:W-:Y:S01]  /*0b40*/  I2FP.F32.U32 R16, R16 ;  /* 0x0000001000107245 */ /* 0x000fe20000201000 */
[--C-:B------:R-:W-:Y:S01]  /*0b50*/  FADD R4, R4, -R12.reuse ;  /* 0x8000000c04047221 */ /* 0x100fe20000000000 */
[--C-:B------:R-:W-:Y:S01]  /*0b60*/  FADD R7, -R7, R12.reuse ;  /* 0x0000000c07077221 */ /* 0x100fe20000000100 */
[--C-:B------:R-:W-:Y:S01]  /*0b70*/  FADD R27, -R27, R12.reuse ;  /* 0x0000000c1b1b7221 */ /* 0x100fe20000000100 */
[----:B------:R-:W-:Y:S01]  /*0b80*/  FADD R12, R17, -R12 ;  /* 0x8000000c110c7221 */ /* 0x000fe20000000000 */
[----:B------:R-:W-:Y:S01]  /*0b90*/  FADD R16, -R11, R16 ;  /* 0x000000100b107221 */ /* 0x000fe20000000100 */
[--C-:B------:R-:W-:Y:S01]  /*0ba0*/  FADD R11, -R2, R25.reuse ;  /* 0x00000019020b7221 */ /* 0x100fe20000000100 */
[C---:B------:R-:W-:Y:S01]  /*0bb0*/  FADD R25, -R6.reuse, R25 ;  /* 0x0000001906197221 */ /* 0x040fe20000000100 */
[----:B------:R-:W-:Y:S01]  /*0bc0*/  FADD R2, R6, -R2 ;  /* 0x8000000206027221 */ /* 0x000fe20000000000 */
[----:B------:R-:W-:Y:S01]  /*0bd0*/  FMUL R16, R16, R17 ;  /* 0x0000001110107220 */ /* 0x000fe20000400000 */
[--C-:B------:R-:W-:Y:S01]  /*0be0*/  FADD R17, R6, -R15.reuse ;  /* 0x8000000f06117221 */ /* 0x100fe20000000000 */
[CC--:B------:R-:W-:Y:S01]  /*0bf0*/  FFMA R21, R10.reuse, R19.reuse, -R15 ;  /* 0x000000130a157223 */ /* 0x0c0fe2000000080f */
[----:B------:R-:W-:Y:S01]  /*0c00*/  FFMA R6, R10, R19, -R6 ;  /* 0x000000130a067223 */ /* 0x000fe20000000806 */
[----:B------:R-:W-:Y:S01]  /*0c10*/  FMUL R19, R11, R8 ;  /* 0x000000080b137220 */ /* 0x000fe20000400000 */
[-C--:B------:R-:W-:Y:S01]  /*0c20*/  FFMA R10, R9, R16.reuse, -R13 ;  /* 0x00000010090a7223 */ /* 0x080fe2000000080d */
[--C-:B------:R-:W-:Y:S01]  /*0c30*/  FADD R18, -R3, R26.reuse ;  /* 0x0000001a03127221 */ /* 0x100fe20000000100 */
[C---:B------:R-:W-:Y:S01]  /*0c40*/  FADD R26, -R5.reuse, R26 ;  /* 0x0000001a051a7221 */ /* 0x040fe20000000100 */
[C---:B------:R-:W-:Y:S01]  /*0c50*/  FADD R15, R5.reuse, -R3 ;  /* 0x80000003050f7221 */ /* 0x040fe20000000000 */
[----:B------:R-:W-:Y:S01]  /*0c60*/  FADD R13, R5, -R13 ;  /* 0x8000000d050d7221 */ /* 0x000fe20000000000 */
[CC--:B------:R-:W-:Y:S01]  /*0c70*/  FFMA R3, R0.reuse, R21.reuse, -R19 ;  /* 0x0000001500037223 */ /* 0x0c0fe20000000813 */
[----:B------:R-:W-:Y:S01]  /*0c80*/  FFMA R5, R9, R16, -R5 ;  /* 0x0000001009057223 */ /* 0x000fe20000000805 */
[----:B------:R-:W-:Y:S01]  /*0c90*/  FMUL R19, R0, R10 ;  /* 0x0000000a00137220 */ /* 0x000fe20000400000 */
[----:B------:R-:W-:Y:S01]  /*0ca0*/  FMUL R0, R18, R21 ;  /* 0x0000001512007220 */ /* 0x000fe20000400000 */
[C---:B------:R-:W-:Y:S01]  /*0cb0*/  FMUL R9, R4.reuse, R13 ;  /* 0x0000000d04097220 */ /* 0x040fe20000400000 */
[----:B------:R-:W-:Y:S01]  /*0cc0*/  FMUL R23, R4, R5 ;  /* 0x0000000504177220 */ /* 0x000fe20000400000 */
[----:B------:R-:W-:Y:S01]  /*0cd0*/  FFMA R18, R18, R8, -R19 ;  /* 0x0000000812127223 */ /* 0x000fe20000000813 */
[C---:B------:R-:W-:Y:S01]  /*0ce0*/  FMUL R19, R25.reuse, R12 ;  /* 0x0000000c19137220 */ /* 0x040fe20000400000 */
[-C--:B------:R-:W-:Y:S01]  /*0cf0*/  FMUL R16, R25, R27.reuse ;  /* 0x0000001b19107220 */ /* 0x080fe20000400000 */
[-C--:B------:R-:W-:Y:S01]  /*0d00*/  FMUL R22, R2, R27.reuse ;  /* 0x0000001b02167220 */ /* 0x080fe20000400000 */
[----:B------:R-:W-:Y:S01]  /*0d10*/  FMUL R21, R12, R2 ;  /* 0x000000020c157220 */ /* 0x000fe20000400000 */
[C---:B------:R-:W-:Y:S01]  /*0d20*/  FFMA R23, R26.reuse, R12, -R23 ;  /* 0x0000000c1a177223 */ /* 0x040fe20000000817 */
[----:B------:R-:W-:Y:S01]  /*0d30*/  FFMA R9, R26, R27, -R9 ;  /* 0x0000001b1a097223 */ /* 0x000fe20000000809 */
[CC--:B------:R-:W-:Y:S01]  /*0d40*/  FFMA R19, R4.reuse, R6.reuse, -R19 ;  /* 0x0000000604137223 */ /* 0x0c0fe20000000813 */
[-C--:B------:R-:W-:Y:S01]  /*0d50*/  FFMA R16, R4, R17.reuse, -R16 ;  /* 0x0000001104107223 */ /* 0x080fe20000000810 */
[C---:B------:R-:W-:Y:S01]  /*0d60*/  FMUL R20, R26.reuse, R17 ;  /* 0x000000111a147220 */ /* 0x040fe20000400000 */
[C---:B------:R-:W-:Y:S01]  /*0d70*/  FMUL R8, R7.reuse, R13 ;  /* 0x0000000d07087220 */ /* 0x040fe20000400000 */
[----:B------:R-:W-:Y:S01]  /*0d80*/  FFMA R4, R7, R17, -R22 ;  /* 0x0000001107047223 */ /* 0x000fe20000000816 */
[----:B------:R-:W-:Y:S01]  /*0d90*/  FMUL R26, R26, R6 ;  /* 0x000000061a1a7220 */ /* 0x000fe20000400000 */
[-C--:B------:R-:W-:Y:S01]  /*0da0*/  FFMA R21, R6, R7.reuse, -R21 ;  /* 0x0000000706157223 */ /* 0x080fe20000000815 */
[----:B------:R-:W-:Y:S01]  /*0db0*/  FMUL R7, R5, R7 ;  /* 0x0000000705077220 */ /* 0x000fe20000400000 */
[----:B------:R-:W-:Y:S01]  /*0dc0*/  FADD R23, R23, R23 ;  /* 0x0000001717177221 */ /* 0x000fe20000000000 */
[----:B------:R-:W-:Y:S01]  /*0dd0*/  FADD R22, R19, R19 ;  /* 0x0000001313167221 */ /* 0x000fe20000000000 */
[----:B------:R-:W-:Y:S01]  /*0de0*/  FFMA R26, R25, R5, -R26 ;  /* 0x00000005191a7223 */ /* 0x000fe2000000081a */
[-C--:B------:R-:W-:Y:S01]  /*0df0*/  FFMA R7, R12, R15.reuse, -R7 ;  /* 0x0000000f0c077223 */ /* 0x080fe20000000807 */
[----:B------:R-:W-:Y:S01]  /*0e00*/  FFMA R18, R18, 4, R23 ;  /* 0x4080000012127823 */ /* 0x000fe20000000017 */
[----:B------:R-:W-:Y:S01]  /*0e10*/  FFMA R22, R3, 4, R22 ;  /* 0x4080000003167823 */ /* 0x000fe20000000016 */
[----:B------:R-:W-:Y:S01]  /*0e20*/  FMUL R6, R6, R15 ;  /* 0x0000000f06067220 */ /* 0x000fe20000400000 */
[----:B------:R-:W-:Y:S01]  /*0e30*/  FFMA R0, R11, R10, -R0 ;  /* 0x0000000a0b007223 */ /* 0x000fe20000000800 */
[----:B------:R-:W-:Y:S01]  /*0e40*/  FADD R3, R26, R26 ;  /* 0x0000001a1a037221 */ /* 0x000fe20000000000 */
[----:B------:R-:W-:Y:S01]  /*0e50*/  FFMA R18, R7, 2, R18 ;  /* 0x4000000007127823 */ /* 0x000fe20000000012 */
[----:B------:R-:W-:Y:S01]  /*0e60*/  FFMA R5, R5, R2, -R6 ;  /* 0x0000000205057223 */ /* 0x000fe20000000806 */
[----:B------:R-:W-:Y:S01]  /*0e70*/  FFMA R21, R21, 2, R22 ;  /* 0x4000000015157823 */ /* 0x000fe20000000016 */
[----:B------:R-:W-:Y:S01]  /*0e80*/  FFMA R0, R0, 4, R3 ;  /* 0x4080000000007823 */ /* 0x000fe20000000003 */
[----:B------:R-:W-:Y:S01]  /*0e90*/  FFMA R8, R15, R27, -R8 ;  /* 0x0000001b0f087223 */ /* 0x000fe20000000808 */
[----:B------:R-:W-:Y:S01]  /*0ea0*/  FFMA R9, R9, 2, R18 ;  /* 0x4000000009097823 */ /* 0x000fe20000000012 */
[----:B------:R-:W-:Y:S01]  /*0eb0*/  FMUL R17, R15, R17 ;  /* 0x000000110f117220 */ /* 0x000fe20000400000 */
[----:B------:R-:W-:Y:S01]  /*0ec0*/  FFMA R3, R16, 2, R21 ;  /* 0x4000000010037823 */ /* 0x000fe20000000015 */
[----:B------:R-:W-:Y:S01]  /*0ed0*/  FFMA R5, R5, 2, R0 ;  /* 0x4000000005057823 */ /* 0x000fe20000000000 */
[-C--:B------:R-:W-:Y:S01]  /*0ee0*/  FFMA R20, R25, R13.reuse, -R20 ;  /* 0x0000000d19147223 */ /* 0x080fe20000000814 */
[----:B------:R-:W-:Y:S01]  /*0ef0*/  FFMA R0, R8, 2, R9 ;  /* 0x4000000008007823 */ /* 0x000fe20000000009 */
[----:B------:R-:W-:Y:S01]  /*0f00*/  FFMA R17, R2, R13, -R17 ;  /* 0x0000000d02117223 */ /* 0x000fe20000000811 */
[----:B------:R-:W-:Y:S01]  /*0f10*/  FFMA R3, R4, 2, R3 ;  /* 0x4000000004037823 */ /* 0x000fe20000000003 */
[----:B------:R-:W-:Y:S01]  /*0f20*/  FFMA R2, R20, 2, R5 ;  /* 0x4000000014027823 */ /* 0x000fe20000000005 */
[----:B------:R-:W-:Y:S01]  /*0f30*/  FMUL R4, R0, R0 ;  /* 0x0000000000047220 */ /* 0x000fe20000400000 */
[----:B------:R-:W-:Y:S02]  /*0f40*/  BSSY.RECONVERGENT B0, `(.L_x_661) ;  /* 0x000000f000007945 */ /* 0x000fe40003800200 */
[----:B------:R-:W-:Y:S01]  /*0f50*/  FFMA R2, R17, 2, R2 ;  /* 0x4000000011027823 */ /* 0x000fe20000000002 */
[----:B------:R-:W-:-:S04]  /*0f60*/  FFMA R5, R3, R3, R4 ;  /* 0x0000000303057223 */ /* 0x000fc80000000004 */
[----:B------:R-:W-:-:S04]  /*0f70*/  FFMA R5, R2, R2, R5 ;  /* 0x0000000202057223 */ /* 0x000fc80000000005 */
[----:B------:R0:W1:Y:S01]  /*0f80*/  MUFU.RSQ R4, R5 ;  /* 0x0000000500047308 */ /* 0x0000620000001400 */
[----:B------:R-:W-:-:S04]  /*0f90*/  IADD3 R6, PT, PT, R5, -0xd000000, RZ ;  /* 0xf300000005067810 */ /* 0x000fc80007ffe0ff */
[----:B------:R-:W-:-:S13]  /*0fa0*/  ISETP.GT.U32.AND P0, PT, R6, 0x727fffff, PT ;  /* 0x727fffff0600780c */ /* 0x000fda0003f04070 */
[----:B01----:R-:W-:Y:S05]  /*0fb0*/  @!P0 BRA `(.L_x_662) ;  /* 0x00000000000c8947 */ /* 0x003fea0003800000 */
[----:B------:R-:W-:-:S07]  /*0fc0*/  MOV R10, 0xfe0 ;  /* 0x00000fe0000a7802 */ /* 0x000fce0000000f00 */
[----:B------:R-:W-:Y:S05]  /*0fd0*/  CALL.REL.NOINC `($__internal_16_$__cuda_sm20_sqrt_rn_f32_slowpath) ;  /* 0x0000000000e07944 */ /* 0x000fea0003c00000 */
[----:B------:R-:W-:Y:S05]  /*0fe0*/  BRA `(.L_x_663) ;  /* 0x0000000000107947 */ /* 0x000fea0003800000 */
.L_x_662:
[----:B------:R-:W-:Y:S01]  /*0ff0*/  FMUL.FTZ R6, R5, R4 ;  /* 0x0000000405067220 */ /* 0x000fe20000410000 */
[----:B------:R-:W-:-:S03]  /*1000*/  FMUL.FTZ R4, R4, 0.5 ;  /* 0x3f00000004047820 */ /* 0x000fc60000410000 */
[----:B------:R-:W-:-:S04]  /*1010*/  FFMA R5, -R6, R6, R5 ;  /* 0x0000000606057223 */ /* 0x000fc80000000105 */
[----:B------:R-:W-:-:S07]  /*1020*/  FFMA R6, R5, R4, R6 ;  /* 0x0000000405067223 */ /* 0x000fce0000000006 */
.L_x_663:
[----:B------:R-:W-:Y:S05]  /*1030*/  BSYNC.RECONVERGENT B0 ;  /* 0x0000000000007941 */ /* 0x000fea0003800200 */
.L_x_661:
        /* <DEDUP_REMOVED lines=11> */
[----:B------:R-:W-:Y:S05]  /*10f0*/  CALL.REL.NOINC `($__internal_17_$__cuda_sm3x_div_rn_noftz_f32_slowpath) ;  /* 0x0000000000f47944 */ /* 0x000fea0003c00000 */
[----:B------:R-:W-:-:S07]  /*1100*/  MOV R5, R0 ;  /* 0x0000000000057202 */ /* 0x000fce0000000f00 */
.L_x_665:
[----:B------:R-:W-:Y:S05]  /*1110*/  BSYNC.RECONVERGENT B0 ;  /* 0x0000000000007941 */ /* 0x000fea0003800200 */
.L_x_664:
        /* <DEDUP_REMOVED lines=10> */
[----:B------:R-:W-:Y:S02]  /*11c0*/  MOV R23, R6 ;  /* 0x0000000600177202 */ /* 0x000fe40000000f00 */
[----:B------:R-:W-:-:S07]  /*11d0*/  MOV R17, 0x11f0 ;  /* 0x000011f000117802 */ /* 0x000fce0000000f00 */
[----:B------:R-:W-:Y:S05]  /*11e0*/  CALL.REL.NOINC `($__internal_17_$__cuda_sm3x_div_rn_noftz_f32_slowpath) ;  /* 0x0000000000b87944 */ /* 0x000fea0003c00000 */
[----:B------:R-:W-:-:S07]  /*11f0*/  MOV R4, R0 ;  /* 0x0000000000047202 */ /* 0x000fce0000000f00 */
.L_x_667:
[----:B------:R-:W-:Y:S05]  /*1200*/  BSYNC.RECONVERGENT B0 ;  /* 0x0000000000007941 */ /* 0x000fea0003800200 */
.L_x_666:
        /* <DEDUP_REMOVED lines=13> */
.L_x_669:
[----:B------:R-:W-:Y:S05]  /*12e0*/  BSYNC.RECONVERGENT B0 ;  /* 0x0000000000007941 */ /* 0x000fea0003800200 */
.L_x_668:
[----:B------:R-:W0:Y:S01]  /*12f0*/  LDC.64 R2, c[0x0][0x398] ;  /* 0x0000e600ff027b82 */ /* 0x000e220000000a00 */
[----:B------:R-:W-:-:S05]  /*1300*/  LEA R7, R14, R14, 0x1 ;  /* 0x0000000e0e077211 */ /* 0x000fca00078e08ff */
[----:B0-----:R-:W-:-:S05]  /*1310*/  IMAD.WIDE R2, R7, 0x4, R2 ;  /* 0x0000000407027825 */ /* 0x001fca00078e0202 */
[----:B------:R-:W-:Y:S04]  /*1320*/  STG.E desc[UR4][R2.64], R5 ;  /* 0x0000000502007986 */ /* 0x000fe8000c101904 */
[----:B------:R-:W-:Y:S04]  /*1330*/  STG.E desc[UR4][R2.64+0x4], R4 ;  /* 0x0000040402007986 */ /* 0x000fe8000c101904 */
[----:B------:R-:W-:Y:S01]  /*1340*/  STG.E desc[UR4][R2.64+0x8], R0 ;  /* 0x0000080002007986 */ /* 0x000fe2000c101904 */
[----:B------:R-:W-:Y:S05]  /*1350*/  EXIT ;  /* 0x000000000000794d */ /* 0x000fea0003800000 */
        .weak           $__internal_16_$__cuda_sm20_sqrt_rn_f32_slowpath
        .type           $__internal_16_$__cuda_sm20_sqrt_rn_f32_slowpath,@function
        .size           $__internal_16_$__cuda_sm20_sqrt_rn_f32_slowpath,($__internal_17_$__cuda_sm3x_div_rn_noftz_f32_slowpath - $__internal_16_$__cuda_sm20_sqrt_rn_f32_slowpath)
$__internal_16_$__cuda_sm20_sqrt_rn_f32_slowpath:
[----:B------:R-:W-:-:S13]  /*1360*/  LOP3.LUT P0, RZ, R5, 0x7fffffff, RZ, 0xc0, !PT ;  /* 0x7fffffff05ff7812 */ /* 0x000fda000780c0ff */
[----:B------:R-:W-:Y:S05]  /*1370*/  @!P0 BRA `(.L_x_670) ;  /* 0x0000000000448947 */ /* 0x000fea0003800000 */
[----:B------:R-:W-:Y:S02]  /*1380*/  FSETP.GEU.FTZ.AND P0, PT, R5, RZ, PT ;  /* 0x000000ff0500720b */ /* 0x000fe40003f1e000 */
[----:B------:R-:W-:-:S11]  /*1390*/  MOV R4, R5 ;  /* 0x0000000500047202 */ /* 0x000fd60000000f00 */
        /* <DEDUP_REMOVED lines=15> */
.L_x_670:
[----:B------:R-:W-:Y:S01]  /*1490*/  MOV R6, R5 ;  /* 0x0000000500067202 */ /* 0x000fe20000000f00 */
[----:B------:R-:W-:Y:S01]  /*14a0*/  HFMA2 R5, -RZ, RZ, 0, 0 ;  /* 0x00000000ff057431 */ /* 0x000fe200000001ff */
[----:B------:R-:W-:-:S04]  /*14b0*/  MOV R4, R10 ;  /* 0x0000000a00047202 */ /* 0x000fc80000000f00 */
[----:B------:R-:W-:Y:S05]  /*14c0*/  RET.REL.NODEC R4 `(_Z27getNormalMapFromDepthKernelPtPfiiS0_) ;  /* 0xffffffe804cc7950 */ /* 0x000fea0003c3ffff */
        .weak           $__internal_17_$__cuda_sm3x_div_rn_noftz_f32_slowpath
        .type           $__internal_17_$__cuda_sm3x_div_rn_noftz_f32_slowpath,@function
        .size           $__internal_17_$__cuda_sm3x_div_rn_noftz_f32_slowpath,(.L_x_743 - $__internal_17_$__cuda_sm3x_div_rn_noftz_f32_slowpath)
$__internal_17_$__cuda_sm3x_div_rn_noftz_f32_slowpath:
        /* <DEDUP_REMOVED lines=32> */
[----:B------:R-:W-:-:S03]  /*16d0*/  @!P1 FFMA R23, R23, 1.84467440737095516160e+19, RZ ;  /* 0x5f80000017179823 */ /* 0x000fc600000000ff */
[----:B------:R-:W-:-:S07]  /*16e0*/  @!P1 IADD3 R19, PT, PT, R19, 0x40, RZ ;  /* 0x0000004013139810 */ /* 0x000fce0007ffe0ff */
.L_x_672:
[----:B------:R-:W-:Y:S01]  /*16f0*/  LEA R21, R18, 0xc0800000, 0x17 ;  /* 0xc080000012157811 */ /* 0x000fe200078eb8ff */
[----:B------:R-:W-:Y:S01]  /*1700*/  BSSY.RECONVERGENT B2, `(.L_x_677) ;  /* 0x0000036000027945 */ /* 0x000fe20003800200 */
[----:B------:R-:W-:Y:S02]  /*1710*/  IADD3 R22, PT, PT, R22, -0x7f, RZ ;  /* 0xffffff8116167810 */ /* 0x000fe40007ffe0ff */
[----:B------:R-:W-:-:S03]  /*1720*/  IADD3 R21, PT, PT, -R21, R23, RZ ;  /* 0x0000001715157210 */ /* 0x000fc60007ffe1ff */
[C---:B------:R-:W-:Y:S01]  /*1730*/  IMAD R0, R22.reuse, -0x800000, R0 ;  /* 0xff80000016007824 */ /* 0x040fe200078e0200 */
[----:B------:R0:W1:Y:S01]  /*1740*/  MUFU.RCP R20, R21 ;  /* 0x0000001500147308 */ /* 0x0000620000001000 */
[----:B------:R-:W-:-:S04]  /*1750*/  IADD3 R22, PT, PT, R22, 0x7f, -R18 ;  /* 0x0000007f16167810 */ /* 0x000fc80007ffe812 */
[----:B------:R-:W-:Y:S01]  /*1760*/  IADD3 R19, PT, PT, R22, R19, RZ ;  /* 0x0000001316137210 */ /* 0x000fe20007ffe0ff */
[----:B0-----:R-:W-:-:S04]  /*1770*/  FADD.FTZ R21, -R21, -RZ ;  /* 0x800000ff15157221 */ /* 0x001fc80000010100 */
        /* <DEDUP_REMOVED lines=23> */
[C---:B------:R-:W-:Y:S02]  /*18f0*/  IADD3 R0, PT, PT, R18.reuse, 0x20, RZ ;  /* 0x0000002012007810 */ /* 0x040fe40007ffe0ff */
[----:B------:R-:W-:Y:S02]  /*1900*/  LOP3.LUT R19, R19, 0x7fffff, RZ, 0xc0, !PT ;  /* 0x007fffff13137812 */ /* 0x000fe400078ec0ff */
[C---:B------:R-:W-:Y:S02]  /*1910*/  ISETP.NE.AND P2, PT, R18.reuse, RZ, PT ;  /* 0x000000ff1200720c */ /* 0x040fe40003f45270 */
        /* <DEDUP_REMOVED lines=16> */
.L_x_679:
[----:B------:R-:W-:-:S04]  /*1a20*/  LOP3.LUT R21, R21, 0x80000000, RZ, 0xc0, !PT ;  /* 0x8000000015157812 */ /* 0x000fc800078ec0ff */
[----:B------:R-:W-:Y:S01]  /*1a30*/  LOP3.LUT R21, R21, 0x7f800000, RZ, 0xfc, !PT ;  /* 0x7f80000015157812 */ /* 0x000fe200078efcff */
[----:B------:R-:W-:Y:S06]  /*1a40*/  BRA `(.L_x_680) ;  /* 0x0000000000047947 */ /* 0x000fec0003800000 */
.L_x_678:
[----:B------:R-:W-:-:S07]  /*1a50*/  LEA R21, R19, R21, 0x17 ;  /* 0x0000001513157211 */ /* 0x000fce00078eb8ff */
.L_x_680:
[----:B------:R-:W-:Y:S05]  /*1a60*/  BSYNC.RECONVERGENT B2 ;  /* 0x0000000000027941 */ /* 0x000fea0003800200 */
.L_x_677:
[----:B------:R-:W-:Y:S01]  /*1a70*/  MOV R0, R21 ;  /* 0x0000001500007202 */ /* 0x000fe20000000f00 */
[----:B------:R-:W-:Y:S06]  /*1a80*/  BRA `(.L_x_681) ;  /* 0x0000000000207947 */ /* 0x000fec0003800000 */
.L_x_676:
[----:B------:R-:W-:-:S04]  /*1a90*/  LOP3.LUT R0, R23, 0x80000000, R0, 0x48, !PT ;  /* 0x8000000017007812 */ /* 0x000fc800078e4800 */
[----:B------:R-:W-:Y:S01]  /*1aa0*/  LOP3.LUT R0, R0, 0x7f800000, RZ, 0xfc, !PT ;  /* 0x7f80000000007812 */ /* 0x000fe200078efcff */
[----:B------:R-:W-:Y:S06]  /*1ab0*/  BRA `(.L_x_681) ;  /* 0x0000000000147947 */ /* 0x000fec0003800000 */
.L_x_675:
[----:B------:R-:W-:Y:S01]  /*1ac0*/  LOP3.LUT R0, R23, 0x80000000, R0, 0x48, !PT ;  /* 0x8000000017007812 */ /* 0x000fe200078e4800 */
[----:B------:R-:W-:Y:S06]  /*1ad0*/  BRA `(.L_x_681) ;  /* 0x00000000000c7947 */ /* 0x000fec0003800000 */
.L_x_674:
[----:B------:R-:W0:Y:S01]  /*1ae0*/  MUFU.RSQ R0, -QNAN ;  /* 0xffc0000000007908 */ /* 0x000e220000001400 */
[----:B------:R-:W-:Y:S05]  /*1af0*/  BRA `(.L_x_681) ;  /* 0x0000000000047947 */ /* 0x000fea0003800000 */
.L_x_673:
[----:B------:R-:W-:-:S07]  /*1b00*/  FADD.FTZ R0, R0, R23 ;  /* 0x0000001700007221 */ /* 0x000fce0000010000 */
.L_x_681:
[----:B------:R-:W-:Y:S05]  /*1b10*/  BSYNC.RECONVERGENT B1 ;  /* 0x0000000000017941 */ /* 0x000fea0003800200 */
.L_x_671:
[----:B------:R-:W-:Y:S01]  /*1b20*/  HFMA2 R19, -RZ, RZ, 0, 0 ;  /* 0x00000000ff137431 */ /* 0x000fe200000001ff */
[----:B------:R-:W-:-:S04]  /*1b30*/  MOV R18, R17 ;  /* 0x0000001100127202 */ /* 0x000fc80000000f00 */
[----:B0-----:R-:W-:Y:S05]  /*1b40*/  RET.REL.NODEC R18 `(_Z27getNormalMapFromDepthKernelPtPfiiS0_) ;  /* 0xffffffe4122c7950 */ /* 0x001fea0003c3ffff */
.L_x_682:
        /* <DEDUP_REMOVED lines=11> */
.L_x_743:


//--------------------- .text._Z24getPosMapFromDepthKernelPtPfiiS0_ --------------------------
	.section	.text._Z24getPosMapFromDepthKernelPtPfiiS0_,"ax",@progbits
	.align	128
        .global         _Z24getPosMapFromDepthKernelPtPfiiS0_
        .type           _Z24getPosMapFromDepthKernelPtPfiiS0_,@function
        .size           _Z24getPosMapFromDepthKernelPtPfiiS0_,(.L_x_744 - _Z24getPosMapFromDepthKernelPtPfiiS0_)
        .other          _Z24getPosMapFromDepthKernelPtPfiiS0_,@"STO_CUDA_ENTRY STV_DEFAULT"
_Z24getPosMapFromDepthKernelPtPfiiS0_:
.text._Z24getPosMapFromDepthKernelPtPfiiS0_:
        /* <DEDUP_REMOVED lines=13> */
[----:B----4-:R-:W-:-:S06]  /*00d0*/  IMAD.WIDE R4, R2, 0x2, R4 ;  /* 0x0000000202047825 */ /* 0x010fcc00078e0204 */
[----:B---3--:R-:W2:Y:S02]  /*00e0*/  LDG.E.U16 R4, desc[UR6][R4.64] ;  /* 0x0000000604047981 */ /* 0x008ea4000c1e1500 */
[----:B--2---:R-:W-:-:S13]  /*00f0*/  ISETP.NE.AND P0, PT, R4, RZ, PT ;  /* 0x000000ff0400720c */ /* 0x004fda0003f05270 */
[----:B------:R-:W-:Y:S05]  /*0100*/  @!P0 EXIT ;  /* 0x000000000000894d */ /* 0x000fea0003800000 */
[----:B------:R-:W0:Y:S01]  /*0110*/  I2F.U16 R0, R4 ;  /* 0x0000000400007306 */ /* 0x000e220000101000 */
[----:B------:R-:W-:Y:S01]  /*0120*/  IMAD.MOV.U32 R8, RZ, RZ, 0x3a5d0834 ;  /* 0x3a5d0834ff087424 */ /* 0x000fe200078e00ff */
[----:B------:R-:W-:Y:S01]  /*0130*/  BSSY.RECONVERGENT B1, `(.L_x_683) ;  /* 0x000000c000017945 */ /* 0x000fe20003800200 */
[----:B------:R-:W-:-:S04]  /*0140*/  IMAD.MOV.U32 R5, RZ, RZ, 0x44944000 ;  /* 0x44944000ff057424 */ /* 0x000fc800078e00ff */
[----:B------:R-:W-:-:S04]  /*0150*/  FFMA R5, R8, -R5, 1 ;  /* 0x3f80000008057423 */ /* 0x000fc80000000805 */
[----:B------:R-:W-:Y:S01]  /*0160*/  FFMA R5, R5, R8, 0.00084317033179104328156 ;  /* 0x3a5d083405057423 */ /* 0x000fe20000000008 */
[----:B0-----:R-:W0:Y:S03]  /*0170*/  FCHK P0, R0, 1186 ;  /* 0x4494400000007902 */ /* 0x001e260000000000 */
[----:B------:R-:W-:-:S04]  /*0180*/  FFMA R7, R0, R5, RZ ;  /* 0x0000000500077223 */ /* 0x000fc800000000ff */
[----:B------:R-:W-:-:S04]  /*0190*/  FFMA R8, R7, -1186, R0 ;  /* 0xc494400007087823 */ /* 0x000fc80000000000 */
[----:B------:R-:W-:Y:S01]  /*01a0*/  FFMA R7, R5, R8, R7 ;  /* 0x0000000805077223 */ /* 0x000fe20000000007 */
[----:B0-----:R-:W-:Y:S06]  /*01b0*/  @!P0 BRA `(.L_x_684) ;  /* 0x00000000000c8947 */ /* 0x001fec0003800000 */
[----:B------:R-:W-:-:S07]  /*01c0*/  MOV R4, 0x1e0 ;  /* 0x000001e000047802 */ /* 0x000fce0000000f00 */
[----:B------:R-:W-:Y:S05]  /*01d0*/  CALL.REL.NOINC `($__internal_18_$__cuda_sm3x_div_rn_noftz_f32_slowpath) ;  /* 0x0000000000587944 */ /* 0x000fea0003c00000 */
[----:B------:R-:W-:-:S07]  /*01e0*/  IMAD.MOV.U32 R7, RZ, RZ, R0 ;  /* 0x000000ffff077224 */ /* 0x000fce00078e0000 */
.L_x_684:
[----:B------:R-:W-:Y:S05]  /*01f0*/  BSYNC.RECONVERGENT B1 ;  /* 0x0000000000017941 */ /* 0x000fea0003800200 */
.L_x_683:
[----:B------:R-:W0:Y:S08]  /*0200*/  LDC.64 R8, c[0x0][0x388] ;  /* 0x0000e200ff087b82 */ /* 0x000e300000000a00 */
[----:B------:R-:W1:Y:S01]  /*0210*/  LDC.64 R4, c[0x0][0x398] ;  /* 0x0000e600ff047b82 */ /* 0x000e620000000a00 */
[----:B0-----:R-:W2:Y:S04]  /*0220*/  LDG.E R11, desc[UR6][R8.64] ;  /* 0x00000006080b7981 */ /* 0x001ea8000c1e1900 */
[----:B------:R-:W3:Y:S04]  /*0230*/  LDG.E R0, desc[UR6][R8.64+0x4] ;  /* 0x0000040608007981 */ /* 0x000ee8000c1e1900 */
[----:B------:R-:W4:Y:S04]  /*0240*/  LDG.E R13, desc[UR6][R8.64+0x8] ;  /* 0x00000806080d7981 */ /* 0x000f28000c1e1900 */
[----:B------:R-:W5:Y:S01]  /*0250*/  LDG.E R15, desc[UR6][R8.64+0xc] ;  /* 0x00000c06080f7981 */ /* 0x000f62000c1e1900 */
[----:B------:R-:W-:-:S02]  /*0260*/  I2FP.F32.S32 R6, R6 ;  /* 0x0000000600067245 */ /* 0x000fc40000201400 */
[----:B------:R-:W-:-:S03]  /*0270*/  I2FP.F32.U32 R3, R3 ;  /* 0x0000000300037245 */ /* 0x000fc60000201000 */
[----:B--2---:R-:W-:Y:S02]  /*0280*/  FADD R6, R6, -R11 ;  /* 0x8000000b06067221 */ /* 0x004fe40000000000 */
[----:B---3--:R-:W-:Y:S01]  /*0290*/  FADD R0, R3, -R0 ;  /* 0x8000000003007221 */ /* 0x008fe20000000000 */
[----:B------:R-:W-:Y:S02]  /*02a0*/  IMAD R3, R2, 0x3, RZ ;  /* 0x0000000302037824 */ /* 0x000fe400078e02ff */
[-C--:B------:R-:W-:Y:S01]  /*02b0*/  FMUL R6, R6, R7.reuse ;  /* 0x0000000706067220 */ /* 0x080fe20000400000 */
[----:B------:R-:W-:Y:S01]  /*02c0*/  FMUL R0, R0, R7 ;  /* 0x0000000700007220 */ /* 0x000fe20000400000 */
[----:B-1----:R-:W-:-:S04]  /*02d0*/  IMAD.WIDE R4, R3, 0x4, R4 ;  /* 0x0000000403047825 */ /* 0x002fc800078e0204 */
[----:B----4-:R-:W-:Y:S01]  /*02e0*/  FMUL R13, R6, R13 ;  /* 0x0000000d060d7220 */ /* 0x010fe20000400000 */
[----:B-----5:R-:W-:Y:S01]  /*02f0*/  FMUL R15, R0, R15 ;  /* 0x0000000f000f7220 */ /* 0x020fe20000400000 */
[----:B------:R-:W-:Y:S04]  /*0300*/  STG.E desc[UR6][R4.64+0x8], R7 ;  /* 0x0000080704007986 */ /* 0x000fe8000c101906 */
[----:B------:R-:W-:Y:S04]  /*0310*/  STG.E desc[UR6][R4.64], R13 ;  /* 0x0000000d04007986 */ /* 0x000fe8000c101906 */
[----:B------:R-:W-:Y:S01]  /*0320*/  STG.E desc[UR6][R4.64+0x4], R15 ;  /* 0x0000040f04007986 */ /* 0x000fe2000c101906 */
[----:B------:R-:W-:Y:S05]  /*0330*/  EXIT ;  /* 0x000000000000794d */ /* 0x000fea0003800000 */
        .weak           $__internal_18_$__cuda_sm3x_div_rn_noftz_f32_slowpath
        .type           $__internal_18_$__cuda_sm3x_div_rn_noftz_f32_slowpath,@function
        .size           $__internal_18_$__cuda_sm3x_div_rn_noftz_f32_slowpath,(.L_x_744 - $__internal_18_$__cuda_sm3x_div_rn_noftz_f32_slowpath)
$__internal_18_$__cuda_sm3x_div_rn_noftz_f32_slowpath:
[----:B------:R-:W-:Y:S01]  /*0340*/  SHF.R.U32.HI R5, RZ, 0x17, R0 ;  /* 0x00000017ff057819 */ /* 0x000fe20000011600 */
[----:B------:R-:W-:Y:S04]  /*0350*/  BSSY.RECONVERGENT B0, `(.L_x_685) ;  /* 0x000005c000007945 */ /* 0x000fe80003800200 */
[----:B------:R-:W-:Y:S01]  /*0360*/  BSSY.RELIABLE B2, `(.L_x_686) ;  /* 0x000001a000027945 */ /* 0x000fe20003800100 */
[----:B------:R-:W-:Y:S02]  /*0370*/  MOV R7, R0 ;  /* 0x0000000000077202 */ /* 0x000fe40000000f00 */
[----:B------:R-:W-:-:S05]  /*0380*/  LOP3.LUT R5, R5, 0xff, RZ, 0xc0, !PT ;  /* 0x000000ff05057812 */ /* 0x000fca00078ec0ff */
[----:B------:R-:W-:-:S05]  /*0390*/  VIADD R9, R5, 0xffffffff ;  /* 0xffffffff05097836 */ /* 0x000fca0000000000 */
        /* <DEDUP_REMOVED lines=19> */
[----:B------:R-:W-:Y:S02]  /*04d0*/  @P0 IMAD.MOV.U32 R8, RZ, RZ, RZ ;  /* 0x000000ffff080224 */ /* 0x000fe400078e00ff */
[----:B------:R-:W-:Y:S01]  /*04e0*/  @!P0 FFMA R7, R0, 1.84467440737095516160e+19, RZ ;  /* 0x5f80000000078823 */ /* 0x000fe200000000ff */
[----:B------:R-:W-:-:S07]  /*04f0*/  @!P0 MOV R8, 0xffffffc0 ;  /* 0xffffffc000088802 */ /* 0x000fce0000000f00 */
.L_x_687:
[----:B------:R-:W-:Y:S05]  /*0500*/  BSYNC.RELIABLE B2 ;  /* 0x0000000000027941 */ /* 0x000fea0003800100 */
.L_x_686:
        /* <DEDUP_REMOVED lines=29> */
[-CC-:B------:R-:W-:Y:S01]  /*06e0*/  FFMA.RM R8, R9, R11.reuse, R10.reuse ;  /* 0x0000000b09087223 */ /* 0x180fe2000000400a */
[C---:B------:R-:W-:Y:S02]  /*06f0*/  ISETP.NE.AND P2, PT, R12.reuse, RZ, PT ;  /* 0x000000ff0c00720c */ /* 0x040fe40003f45270 */
[C---:B------:R-:W-:Y:S02]  /*0700*/  ISETP.NE.AND P1, PT, R12.reuse, RZ, PT ;  /* 0x000000ff0c00720c */ /* 0x040fe40003f25270 */
[----:B------:R-:W-:Y:S01]  /*0710*/  LOP3.LUT R7, R5, 0x7fffff, RZ, 0xc0, !PT ;  /* 0x007fffff05077812 */ /* 0x000fe200078ec0ff */
[----:B------:R-:W-:Y:S01]  /*0720*/  FFMA.RP R5, R9, R11, R10 ;  /* 0x0000000b09057223 */ /* 0x000fe2000000800a */
[----:B------:R-:W-:Y:S01]  /*0730*/  IADD3 R10, PT, PT, R12, 0x20, RZ ;  /* 0x000000200c0a7810 */ /* 0x000fe20007ffe0ff */
        /* <DEDUP_REMOVED lines=15> */
.L_x_694:
[----:B------:R-:W-:-:S04]  /*0830*/  LOP3.LUT R0, R0, 0x80000000, RZ, 0xc0, !PT ;  /* 0x8000000000007812 */ /* 0x000fc800078ec0ff */
[----:B------:R-:W-:Y:S01]  /*0840*/  LOP3.LUT R0, R0, 0x7f800000, RZ, 0xfc, !PT ;  /* 0x7f80000000007812 */ /* 0x000fe200078efcff */
[----:B------:R-:W-:Y:S06]  /*0850*/  BRA `(.L_x_695) ;  /* 0x0000000000047947 */ /* 0x000fec0003800000 */
.L_x_693:
[----:B------:R-:W-:-:S07]  /*0860*/  LEA R0, R8, R0, 0x17 ;  /* 0x0000000008007211 */ /* 0x000fce00078eb8ff */
.L_x_695:
[----:B------:R-:W-:Y:S05]  /*0870*/  BSYNC.RECONVERGENT B2 ;  /* 0x0000000000027941 */ /* 0x000fea0003800200 */
.L_x_692:
[----:B------:R-:W-:Y:S05]  /*0880*/  BRA `(.L_x_696) ;  /* 0x0000000000207947 */ /* 0x000fea0003800000 */
.L_x_691:
[----:B------:R-:W-:-:S04]  /*0890*/  LOP3.LUT R0, R8, 0x80000000, R7, 0x48, !PT ;  /* 0x8000000008007812 */ /* 0x000fc800078e4807 */
[----:B------:R-:W-:Y:S01]  /*08a0*/  LOP3.LUT R0, R0, 0x7f800000, RZ, 0xfc, !PT ;  /* 0x7f80000000007812 */ /* 0x000fe200078efcff */
[----:B------:R-:W-:Y:S06]  /*08b0*/  BRA `(.L_x_696) ;  /* 0x0000000000147947 */ /* 0x000fec0003800000 */
.L_x_690:
[----:B------:R-:W-:Y:S01]  /*08c0*/  LOP3.LUT R0, R8, 0x80000000, R7, 0x48, !PT ;  /* 0x8000000008007812 */ /* 0x000fe200078e4807 */
[----:B------:R-:W-:Y:S06]  /*08d0*/  BRA `(.L_x_696) ;  /* 0x00000000000c7947 */ /* 0x000fec0003800000 */
.L_x_689:
[----:B------:R-:W0:Y:S01]  /*08e0*/  MUFU.RSQ R0, -QNAN ;  /* 0xffc0000000007908 */ /* 0x000e220000001400 */
[----:B------:R-:W-:Y:S05]  /*08f0*/  BRA `(.L_x_696) ;  /* 0x0000000000047947 */ /* 0x000fea0003800000 */
.L_x_688:
[----:B------:R-:W-:-:S07]  /*0900*/  FADD.FTZ R0, R0, 1186 ;  /* 0x4494400000007421 */ /* 0x000fce0000010000 */
.L_x_696:
[----:B------:R-:W-:Y:S05]  /*0910*/  BSYNC.RECONVERGENT B0 ;  /* 0x0000000000007941 */ /* 0x000fea0003800200 */
.L_x_685:
[----:B------:R-:W-:-:S04]  /*0920*/  IMAD.MOV.U32 R5, RZ, RZ, 0x0 ;  /* 0x00000000ff057424 */ /* 0x000fc800078e00ff */
[----:B0-----:R-:W-:Y:S05]  /*0930*/  RET.REL.NODEC R4 `(_Z24getPosMapFromDepthKernelPtPfiiS0_) ;  /* 0xfffffff404b07950 */ /* 0x001fea0003c3ffff */
.L_x_697:
        /* <DEDUP_REMOVED lines=12> */
.L_x_744:


//--------------------- .text._Z28depthMapGaussianfilterKernelPtiiS_ --------------------------
	.section	.text._Z28depthMapGaussianfilterKernelPtiiS_,"ax",@progbits
	.align	128
        .global         _Z28depthMapGaussianfilterKernelPtiiS_
        .type           _Z28depthMapGaussianfilterKernelPtiiS_,@function
        .size           _Z28depthMapGaussianfilterKernelPtiiS_,(.L_x_776 - _Z28depthMapGaussianfilterKernelPtiiS_)
        .other          _Z28depthMapGaussianfilterKernelPtiiS_,@"STO_CUDA_ENTRY STV_DEFAULT"
_Z28depthMapGaussianfilterKernelPtiiS_:
.text._Z28depthMapGaussianfilterKernelPtiiS_:
        /* <DEDUP_REMOVED lines=8> */
[----:B0-----:R-:W-:-:S04]  /*0080*/  IMAD R13, R13, UR4, R0 ;  /* 0x000000040d0d7c24 */ /* 0x001fc8000f8e0200 */
[----:B------:R-:W-:Y:S02]  /*0090*/  VIADD R3, R13, 0x1 ;  /* 0x000000010d037836 */ /* 0x000fe40000000000 */
[----:B-1----:R-:W-:-:S04]  /*00a0*/  IMAD R15, R15, UR5, R2 ;  /* 0x000000050f0f7c24 */ /* 0x002fc8000f8e0202 */
[----:B------:R-:W-:Y:S01]  /*00b0*/  VIADD R0, R15, 0x1 ;  /* 0x000000010f007836 */ /* 0x000fe20000000000 */
[----:B--2---:R-:W-:-:S04]  /*00c0*/  ISETP.GE.AND P0, PT, R3, R8, PT ;  /* 0x000000080300720c */ /* 0x004fc80003f06270 */
[----:B------:R-:W-:Y:S02]  /*00d0*/  ISETP.GE.AND P1, PT, R0, R9, PT ;  /* 0x000000090000720c */ /* 0x000fe40003f26270 */
[----:B------:R-:W-:Y:S02]  /*00e0*/  ISETP.LT.OR P0, PT, R13, 0x1, P0 ;  /* 0x000000010d00780c */ /* 0x000fe40000701670 */
[----:B------:R-:W-:-:S04]  /*00f0*/  ISETP.EQ.OR P1, PT, R15, RZ, P1 ;  /* 0x000000ff0f00720c */ /* 0x000fc80000f22670 */
[----:B------:R-:W-:-:S13]  /*0100*/  PLOP3.LUT P0, PT, P0, P1, PT, 0xf8, 0x8f ;  /* 0x00000000008f781c */ /* 0x000fda0000703f70 */
[----:B------:R-:W-:Y:S05]  /*0110*/  @P0 EXIT ;  /* 0x000000000000094d */ /* 0x000fea0003800000 */
[----:B------:R-:W0:Y:S01]  /*0120*/  LDC.64 R10, c[0x0][0x380] ;  /* 0x0000e000ff0a7b82 */ /* 0x000e220000000a00 */
[----:B------:R-:W1:Y:S01]  /*0130*/  LDCU.64 UR4, c[0x0][0x358] ;  /* 0x00006b00ff0477ac */ /* 0x000e620008000a00 */
[----:B------:R-:W-:-:S04]  /*0140*/  IMAD R0, R15, R8, R13 ;  /* 0x000000080f007224 */ /* 0x000fc800078e020d */
        /* <DEDUP_REMOVED lines=11> */
[--C-:B------:R-:W-:Y:S02]  /*0200*/  IMAD R15, R15, R8, R8.reuse ;  /* 0x000000080f0f7224 */ /* 0x100fe400078e0208 */
[----:B------:R-:W-:-:S05]  /*0210*/  IMAD.MOV R8, RZ, RZ, -R8 ;  /* 0x000000ffff087224 */ /* 0x000fca00078e0a08 */
[----:B------:R-:W-:-:S05]  /*0220*/  LEA R8, R8, R15, 0x1 ;  /* 0x0000000f08087211 */ /* 0x000fca00078e08ff */
[----:B------:R-:W-:-:S04]  /*0230*/  IMAD.IADD R13, R13, 0x1, R8 ;  /* 0x000000010d0d7824 */ /* 0x000fc800078e0208 */
        /* <DEDUP_REMOVED lines=17> */
[----:B------:R-:W-:Y:S02]  /*0350*/  IMAD.MOV.U32 R8, RZ, RZ, 0xc ;  /* 0x0000000cff087424 */ /* 0x000fe400078e00ff */
[----:B------:R-:W-:-:S05]  /*0360*/  IMAD.IADD R9, R9, 0x1, R12 ;  /* 0x0000000109097824 */ /* 0x000fca00078e020c */
[----:B------:R-:W-:Y:S02]  /*0370*/  IADD3 R9, PT, PT, R9, R7, R6 ;  /* 0x0000000709097210 */ /* 0x000fe40007ffe006 */
[C---:B--2---:R-:W-:Y:S02]  /*0380*/  ISETP.NE.AND P0, PT, R4.reuse, RZ, PT ;  /* 0x000000ff0400720c */ /* 0x044fe40003f05270 */
[----:B------:R-:W-:Y:S02]  /*0390*/  LEA R4, R4, R9, 0x1 ;  /* 0x0000000904047211 */ /* 0x000fe400078e08ff */
[----:B------:R-:W-:-:S03]  /*03a0*/  SEL R8, R8, 0x10, !P0 ;  /* 0x0000001008087807 */ /* 0x000fc60004000000 */
[----:B------:R-:W-:Y:S01]  /*03b0*/  IMAD.U32 R13, R4, 0x2, R13 ;  /* 0x00000002040d7824 */ /* 0x000fe200078e000d */
[----:B------:R-:W0:Y:S01]  /*03c0*/  I2F.U32.RP R11, R8 ;  /* 0x00000008000b7306 */ /* 0x000e220000209000 */
[----:B------:R-:W-:Y:S01]  /*03d0*/  IMAD.MOV R5, RZ, RZ, -R8 ;  /* 0x000000ffff057224 */ /* 0x000fe200078e0a08 */
[----:B------:R-:W-:Y:S02]  /*03e0*/  ISETP.NE.U32.AND P2, PT, R8, RZ, PT ;  /* 0x000000ff0800720c */ /* 0x000fe40003f45070 */
[----:B------:R-:W-:Y:S01]  /*03f0*/  IADD3 R13, PT, PT, R15, R13, R2 ;  /* 0x0000000d0f0d7210 */ /* 0x000fe20007ffe002 */
[----:B------:R-:W-:-:S03]  /*0400*/  IMAD.MOV.U32 R2, RZ, RZ, RZ ;  /* 0x000000ffff027224 */ /* 0x000fc600078e00ff */
[----:B------:R-:W-:Y:S01]  /*0410*/  IADD3 R13, PT, PT, R10, R13, RZ ;  /* 0x0000000d0a0d7210 */ /* 0x000fe20007ffe0ff */
[----:B0-----:R-:W0:Y:S02]  /*0420*/  MUFU.RCP R11, R11 ;  /* 0x0000000b000b7308 */ /* 0x001e240000001000 */
[----:B0-----:R-:W-:-:S06]  /*0430*/  IADD3 R3, PT, PT, R11, 0xffffffe, RZ ;  /* 0x0ffffffe0b037810 */ /* 0x001fcc0007ffe0ff */
[----:B------:R-:W0:Y:S02]  /*0440*/  F2I.FTZ.U32.TRUNC.NTZ R3, R3 ;  /* 0x0000000300037305 */ /* 0x000e24000021f000 */
[----:B0-----:R-:W-:-:S04]  /*0450*/  IMAD R5, R5, R3, RZ ;  /* 0x0000000305057224 */ /* 0x001fc800078e02ff */
[----:B------:R-:W-:-:S06]  /*0460*/  IMAD.HI.U32 R2, R3, R5, R2 ;  /* 0x0000000503027227 */ /* 0x000fcc00078e0002 */
[----:B------:R-:W-:-:S04]  /*0470*/  IMAD.HI.U32 R5, R2, R13, RZ ;  /* 0x0000000d02057227 */ /* 0x000fc800078e00ff */
[----:B------:R-:W-:-:S04]  /*0480*/  IMAD.MOV R2, RZ, RZ, -R5 ;  /* 0x000000ffff027224 */ /* 0x000fc800078e0a05 */
[----:B------:R-:W-:Y:S02]  /*0490*/  IMAD R13, R8, R2, R13 ;  /* 0x00000002080d7224 */ /* 0x000fe400078e020d */
[----:B------:R-:W0:Y:S03]  /*04a0*/  LDC.64 R2, c[0x0][0x390] ;  /* 0x0000e400ff027b82 */ /* 0x000e260000000a00 */
[----:B------:R-:W-:-:S13]  /*04b0*/  ISETP.GE.U32.AND P0, PT, R13, R8, PT ;  /* 0x000000080d00720c */ /* 0x000fda0003f06070 */
[----:B------:R-:W-:Y:S01]  /*04c0*/  @P0 IMAD.IADD R13, R13, 0x1, -R8 ;  /* 0x000000010d0d0824 */ /* 0x000fe200078e0a08 */
[----:B------:R-:W-:-:S04]  /*04d0*/  @P0 IADD3 R5, PT, PT, R5, 0x1, RZ ;  /* 0x0000000105050810 */ /* 0x000fc80007ffe0ff */
[----:B------:R-:W-:Y:S01]  /*04e0*/  ISETP.GE.U32.AND P1, PT, R13, R8, PT ;  /* 0x000000080d00720c */ /* 0x000fe20003f26070 */
[----:B0-----:R-:W-:-:S12]  /*04f0*/  IMAD.WIDE R2, R0, 0x2, R2 ;  /* 0x0000000200027825 */ /* 0x001fd800078e0202 */
[----:B------:R-:W-:Y:S01]  /*0500*/  @P1 VIADD R5, R5, 0x1 ;  /* 0x0000000105051836 */ /* 0x000fe20000000000 */
[----:B------:R-:W-:-:S05]  /*0510*/  @!P2 LOP3.LUT R5, RZ, R8, RZ, 0x33, !PT ;  /* 0x00000008ff05a212 */ /* 0x000fca00078e33ff */
[----:B------:R-:W-:Y:S01]  /*0520*/  STG.E.U16 desc[UR4][R2.64], R5 ;  /* 0x0000000502007986 */ /* 0x000fe2000c101504 */
[----:B------:R-:W-:Y:S05]  /*0530*/  EXIT ;  /* 0x000000000000794d */ /* 0x000fea0003800000 */
.L_x_698:
        /* <DEDUP_REMOVED lines=12> */
.L_x_776:


//--------------------- .text._Z22maskCleanOverlapKernelPhiii --------------------------
	.section	.text._Z22maskCleanOverlapKernelPhiii,"ax",@progbits
	.align	128
        .global         _Z22maskCleanOverlapKernelPhiii
        .type           _Z22maskCleanOverlapKernelPhiii,@function
        .size           _Z22maskCleanOverlapKernelPhiii,(.L_x_777 - _Z22maskCleanOverlapKernelPhiii)
        .other          _Z22maskCleanOverlapKernelPhiii,@"STO_CUDA_ENTRY STV_DEFAULT"
_Z22maskCleanOverlapKernelPhiii:
.text._Z22maskCleanOverlapKernelPhiii:
[----:B------:R-:W-:Y:S08]  /*0000*/  LDC R1, c[0x0][0x37c] ;  /* 0x0000df00ff017b82 */ /* 0x000ff00000000800 */
[----:B------:R-:W0:Y:S01]  /*0010*/  LDC R4, c[0x0][0x388] ;  /* 0x0000e200ff047b82 */ /* 0x000e220000000800 */
[----:B------:R-:W1:Y:S01]  /*0020*/  S2R R3, SR_TID.X ;  /* 0x0000000000037919 */ /* 0x000e620000002100 */
[----:B------:R-:W2:Y:S06]  /*0030*/  S2R R5, SR_TID.Y ;  /* 0x0000000000057919 */ /* 0x000eac0000002200 */
[----:B------:R-:W3:Y:S08]  /*0040*/  LDC R8, c[0x0][0x360] ;  /* 0x0000d800ff087b82 */ /* 0x000ef00000000800 */
[----:B------:R-:W4:Y:S01]  /*0050*/  LDC R0, c[0x0][0x364] ;  /* 0x0000d900ff007b82 */ /* 0x000f220000000800 */
[----:B0-----:R-:W-:-:S07]  /*0060*/  ISETP.GE.AND P0, PT, R4, 0x1, PT ;  /* 0x000000010400780c */ /* 0x001fce0003f06270 */
[----:B------:R-:W0:Y:S08]  /*0070*/  S2UR UR5, SR_CTAID.X ;  /* 0x00000000000579c3 */ /* 0x000e300000002500 */
[----:B------:R-:W0:Y:S02]  /*0080*/  S2UR UR6, SR_CTAID.Y ;  /* 0x00000000000679c3 */ /* 0x000e240000002600 */
[----:B01234-:R-:W-:Y:S05]  /*0090*/  @!P0 EXIT ;  /* 0x000000000000894d */ /* 0x01ffea0003800000 */
[----:B------:R-:W-:Y:S01]  /*00a0*/  ISETP.GE.U32.AND P1, PT, R4, 0x8, PT ;  /* 0x000000080400780c */ /* 0x000fe20003f26070 */
[----:B------:R-:W-:Y:S01]  /*00b0*/  IMAD R0, R0, UR6, R5 ;  /* 0x0000000600007c24 */ /* 0x000fe2000f8e0205 */
[----:B------:R-:W-:Y:S01]  /*00c0*/  LOP3.LUT R19, R4, 0x7, RZ, 0xc0, !PT ;  /* 0x0000000704137812 */ /* 0x000fe200078ec0ff */
[----:B------:R-:W0:Y:S01]  /*00d0*/  LDCU UR4, c[0x0][0x388] ;  /* 0x00007100ff0477ac */ /* 0x000e220008000800 */
[----:B------:R-:W-:Y:S02]  /*00e0*/  IMAD R8, R8, UR5, R3 ;  /* 0x0000000508087c24 */ /* 0x000fe4000f8e0203 */
[----:B------:R-:W-:Y:S01]  /*00f0*/  ISETP.NE.AND P0, PT, R19, RZ, PT ;  /* 0x000000ff1300720c */ /* 0x000fe20003f05270 */
[----:B------:R-:W1:Y:S01]  /*0100*/  LDCU.64 UR6, c[0x0][0x358] ;  /* 0x00006b00ff0677ac */ /* 0x000e620008000a00 */
[----:B------:R-:W-:-:S05]  /*0110*/  IMAD.MOV.U32 R2, RZ, RZ, RZ ;  /* 0x000000ffff027224 */ /* 0x000fca00078e00ff */
[----:B------:R-:W-:Y:S06]  /*0120*/  @!P1 BRA `(.L_x_699) ;  /* 0x0000000400ac9947 */ /* 0x000fec0003800000 */
[----:B------:R-:W2:Y:S01]  /*0130*/  LDC R3, c[0x0][0x38c] ;  /* 0x0000e300ff037b82 */ /* 0x000ea20000000800 */
[----:B------:R-:W3:Y:S01]  /*0140*/  LDCU UR5, c[0x0][0x390] ;  /* 0x00007200ff0577ac */ /* 0x000ee20008000800 */
[C---:B------:R-:W-:Y:S02]  /*0150*/  VIADD R15, R4.reuse, 0xfffffffc ;  /* 0xfffffffc040f7836 */ /* 0x040fe40000000000 */
[C---:B------:R-:W-:Y:S01]  /*0160*/  VIADD R17, R4.reuse, 0xfffffffd ;  /* 0xfffffffd04117836 */ /* 0x040fe20000000000 */
[----:B------:R-:W4:Y:S01]  /*0170*/  LDCU.64 UR8, c[0x0][0x380] ;  /* 0x00007000ff0877ac */ /* 0x000f220008000a00 */
[C---:B------:R-:W-:Y:S02]  /*0180*/  VIADD R5, R4.reuse, 0xfffffff9 ;  /* 0xfffffff904057836 */ /* 0x040fe40000000000 */
[C---:B------:R-:W-:Y:S02]  /*0190*/  VIADD R7, R4.reuse, 0xfffffff8 ;  /* 0xfffffff804077836 */ /* 0x040fe40000000000 */
[----:B------:R-:W-:-:S02]  /*01a0*/  VIADD R9, R4, 0xfffffffa ;  /* 0xfffffffa04097836 */ /* 0x000fc40000000000 */
[C---:B------:R-:W-:Y:S02]  /*01b0*/  VIADD R11, R4.reuse, 0xfffffffb ;  /* 0xfffffffb040b7836 */ /* 0x040fe40000000000 */
[C---:B------:R-:W-:Y:S02]  /*01c0*/  VIADD R21, R4.reuse, 0xfffffffe ;  /* 0xfffffffe04157836 */ /* 0x040fe40000000000 */
[C---:B------:R-:W-:Y:S01]  /*01d0*/  VIADD R23, R4.reuse, 0xffffffff ;  /* 0xffffffff04177836 */ /* 0x040fe20000000000 */
[----:B------:R-:W-:Y:S01]  /*01e0*/  LOP3.LUT R4, R4, 0x7ffffff8, RZ, 0xc0, !PT ;  /* 0x7ffffff804047812 */ /* 0x000fe200078ec0ff */
[----:B------:R-:W-:Y:S02]  /*01f0*/  IMAD.MOV.U32 R2, RZ, RZ, RZ ;  /* 0x000000ffff027224 */ /* 0x000fe400078e00ff */
[--C-:B---3--:R-:W-:Y:S02]  /*0200*/  IMAD R15, R15, UR5, R0.reuse ;  /* 0x000000050f0f7c24 */ /* 0x108fe4000f8e0200 */
[----:B------:R-:W-:-:S02]  /*0210*/  IMAD R17, R17, UR5, R0 ;  /* 0x0000000511117c24 */ /* 0x000fc4000f8e0200 */
[--C-:B------:R-:W-:Y:S02]  /*0220*/  IMAD R5, R5, UR5, R0.reuse ;  /* 0x0000000505057c24 */ /* 0x100fe4000f8e0200 */
[--C-:B------:R-:W-:Y:S02]  /*0230*/  IMAD R7, R7, UR5, R0.reuse ;  /* 0x0000000507077c24 */ /* 0x100fe4000f8e0200 */
[--C-:B------:R-:W-:Y:S02]  /*0240*/  IMAD R12, R9, UR5, R0.reuse ;  /* 0x00000005090c7c24 */ /* 0x100fe4000f8e0200 */
[--C-:B------:R-:W-:Y:S02]  /*0250*/  IMAD R13, R11, UR5, R0.reuse ;  /* 0x000000050b0d7c24 */ /* 0x100fe4000f8e0200 */
[--C-:B------:R-:W-:Y:S02]  /*0260*/  IMAD R21, R21, UR5, R0.reuse ;  /* 0x0000000515157c24 */ /* 0x100fe4000f8e0200 */
[----:B------:R-:W-:-:S02]  /*0270*/  IMAD R23, R23, UR5, R0 ;  /* 0x0000000517177c24 */ /* 0x000fc4000f8e0200 */
[-CC-:B--2---:R-:W-:Y:S02]  /*0280*/  IMAD R14, R15, R3.reuse, R8.reuse ;  /* 0x000000030f0e7224 */ /* 0x184fe400078e0208 */
[-C--:B------:R-:W-:Y:S02]  /*0290*/  IMAD R15, R17, R3.reuse, R8 ;  /* 0x00000003110f7224 */ /* 0x080fe400078e0208 */
[----:B------:R-:W-:Y:S02]  /*02a0*/  IMAD.MOV R9, RZ, RZ, -R4 ;  /* 0x000000ffff097224 */ /* 0x000fe400078e0a04 */
[-CC-:B------:R-:W-:Y:S02]  /*02b0*/  IMAD R10, R5, R3.reuse, R8.reuse ;  /* 0x00000003050a7224 */ /* 0x180fe400078e0208 */
[-CC-:B------:R-:W-:Y:S02]  /*02c0*/  IMAD R11, R7, R3.reuse, R8.reuse ;  /* 0x00000003070b7224 */ /* 0x180fe400078e0208 */
[----:B------:R-:W-:-:S02]  /*02d0*/  IMAD R12, R12, R3, R8 ;  /* 0x000000030c0c7224 */ /* 0x000fc400078e0208 */
[-CC-:B------:R-:W-:Y:S02]  /*02e0*/  IMAD R13, R13, R3.reuse, R8.reuse ;  /* 0x000000030d0d7224 */ /* 0x180fe400078e0208 */
[-CC-:B------:R-:W-:Y:S02]  /*02f0*/  IMAD R16, R21, R3.reuse, R8.reuse ;  /* 0x0000000315107224 */ /* 0x180fe400078e0208 */
[----:B------:R-:W-:Y:S02]  /*0300*/  IMAD R17, R23, R3, R8 ;  /* 0x0000000317117224 */ /* 0x000fe400078e0208 */
[----:B----4-:R-:W-:-:S07]  /*0310*/  IMAD R18, R3, UR5, RZ ;  /* 0x0000000503127c24 */ /* 0x010fce000f8e02ff */
.L_x_700:
[----:B------:R-:W-:Y:S02]  /*0320*/  ISETP.NE.AND P2, PT, R2, RZ, PT ;  /* 0x000000ff0200720c */ /* 0x000fe40003f45270 */
[----:B------:R-:W-:-:S04]  /*0330*/  IADD3 R6, P1, PT, R17, UR8, RZ ;  /* 0x0000000811067c10 */ /* 0x000fc8000ff3e0ff */
[----:B------:R-:W-:-:S07]  /*0340*/  LEA.HI.X.SX32 R7, R17, UR9, 0x1, P1 ;  /* 0x0000000911077c11 */ /* 0x000fce00088f0eff */
[----:B-1----:R-:W2:Y:S04]  /*0350*/  @!P2 LDG.E.U8 R3, desc[UR6][R6.64] ;  /* 0x000000060603a981 */ /* 0x002ea8000c1e1100 */
[----:B------:R1:W-:Y:S01]  /*0360*/  @P2 STG.E.U8 desc[UR6][R6.64], RZ ;  /* 0x000000ff06002986 */ /* 0x0003e2000c101106 */
[----:B------:R-:W-:-:S04]  /*0370*/  @P2 PRMT R3, RZ, 0x7610, R3 ;  /* 0x00007610ff032816 */ /* 0x000fc80000000003 */
[----:B--2---:R-:W-:-:S04]  /*0380*/  LOP3.LUT P1, RZ, R3, 0xff, RZ, 0xc0, !PT ;  /* 0x000000ff03ff7812 */ /* 0x004fc8000782c0ff */
[----:B------:R-:W-:Y:S02]  /*0390*/  SEL R5, R2, 0x1, !P1 ;  /* 0x0000000102057807 */ /* 0x000fe40004800000 */
[C---:B------:R-:W-:Y:S02]  /*03a0*/  IADD3 R2, P3, PT, R16.reuse, UR8, RZ ;  /* 0x0000000810027c10 */ /* 0x040fe4000ff7e0ff */
[----:B------:R-:W-:Y:S02]  /*03b0*/  ISETP.NE.AND P1, PT, R5, RZ, PT ;  /* 0x000000ff0500720c */ /* 0x000fe40003f25270 */
[----:B------:R-:W-:-:S11]  /*03c0*/  LEA.HI.X.SX32 R3, R16, UR9, 0x1, P3 ;  /* 0x0000000910037c11 */ /* 0x000fd600098f0eff */
[----:B------:R-:W2:Y:S04]  /*03d0*/  @!P1 LDG.E.U8 R4, desc[UR6][R2.64] ;  /* 0x0000000602049981 */ /* 0x000ea8000c1e1100 */
[----:B------:R3:W-:Y:S01]  /*03e0*/  @P1 STG.E.U8 desc[UR6][R2.64], RZ ;  /* 0x000000ff02001986 */ /* 0x0007e2000c101106 */
[----:B------:R-:W-:-:S04]  /*03f0*/  @P1 PRMT R4, RZ, 0x7610, R4 ;  /* 0x00007610ff041816 */ /* 0x000fc80000000004 */
[----:B--2---:R-:W-:Y:S02]  /*0400*/  LOP3.LUT P2, RZ, R4, 0xff, RZ, 0xc0, !PT ;  /* 0x000000ff04ff7812 */ /* 0x004fe4000784c0ff */
[----:B------:R-:W-:Y:S02]  /*0410*/  IADD3 R4, P3, PT, R15, UR8, RZ ;  /* 0x000000080f047c10 */ /* 0x000fe4000ff7e0ff */
[----:B------:R-:W-:Y:S02]  /*0420*/  SEL R21, R5, 0x1, !P2 ;  /* 0x0000000105157807 */ /* 0x000fe40005000000 */
[----:B------:R-:W-:Y:S02]  /*0430*/  LEA.HI.X.SX32 R5, R15, UR9, 0x1, P3 ;  /* 0x000000090f057c11 */ /* 0x000fe400098f0eff */
[----:B------:R-:W-:-:S13]  /*0440*/  ISETP.NE.AND P2, PT, R21, RZ, PT ;  /* 0x000000ff1500720c */ /* 0x000fda0003f45270 */
[----:B------:R-:W2:Y:S01]  /*0450*/  @!P2 LDG.E.U8 R20, desc[UR6][R4.64] ;  /* 0x000000060414a981 */ /* 0x000ea2000c1e1100 */
[----:B-1----:R-:W-:-:S03]  /*0460*/  IADD3 R6, P3, PT, R14, UR8, RZ ;  /* 0x000000080e067c10 */ /* 0x002fc6000ff7e0ff */
[----:B------:R1:W-:Y:S01]  /*0470*/  @P2 STG.E.U8 desc[UR6][R4.64], RZ ;  /* 0x000000ff04002986 */ /* 0x0003e2000c101106 */
[----:B------:R-:W-:Y:S02]  /*0480*/  LEA.HI.X.SX32 R7, R14, UR9, 0x1, P3 ;  /* 0x000000090e077c11 */ /* 0x000fe400098f0eff */
[----:B------:R-:W-:-:S04]  /*0490*/  @P2 PRMT R20, RZ, 0x7610, R20 ;  /* 0x00007610ff142816 */ /* 0x000fc80000000014 */
[----:B--2---:R-:W-:-:S04]  /*04a0*/  LOP3.LUT P1, RZ, R20, 0xff, RZ, 0xc0, !PT ;  /* 0x000000ff14ff7812 */ /* 0x004fc8000782c0ff */
[----:B------:R-:W-:-:S04]  /*04b0*/  SEL R21, R21, 0x1, !P1 ;  /* 0x0000000115157807 */ /* 0x000fc80004800000 */
[----:B------:R-:W-:-:S13]  /*04c0*/  ISETP.NE.AND P1, PT, R21, RZ, PT ;  /* 0x000000ff1500720c */ /* 0x000fda0003f25270 */
[----:B------:R-:W2:Y:S01]  /*04d0*/  @!P1 LDG.E.U8 R20, desc[UR6][R6.64] ;  /* 0x0000000606149981 */ /* 0x000ea2000c1e1100 */
[----:B---3--:R-:W-:-:S03]  /*04e0*/  IADD3 R2, P3, PT, R13, UR8, RZ ;  /* 0x000000080d027c10 */ /* 0x008fc6000ff7e0ff */
[----:B------:R3:W-:Y:S01]  /*04f0*/  @P1 STG.E.U8 desc[UR6][R6.64], RZ ;  /* 0x000000ff06001986 */ /* 0x0007e2000c101106 */
[----:B------:R-:W-:Y:S02]  /*0500*/  LEA.HI.X.SX32 R3, R13, UR9, 0x1, P3 ;  /* 0x000000090d037c11 */ /* 0x000fe400098f0eff */
[----:B------:R-:W-:-:S04]  /*0510*/  @P1 PRMT R20, RZ, 0x7610, R20 ;  /* 0x00007610ff141816 */ /* 0x000fc80000000014 */
[----:B--2---:R-:W-:-:S04]  /*0520*/  LOP3.LUT P2, RZ, R20, 0xff, RZ, 0xc0, !PT ;  /* 0x000000ff14ff7812 */ /* 0x004fc8000784c0ff */
[----:B------:R-:W-:-:S04]  /*0530*/  SEL R21, R21, 0x1, !P2 ;  /* 0x0000000115157807 */ /* 0x000fc80005000000 */
        /* <DEDUP_REMOVED lines=11> */
[----:B------:R-:W-:Y:S01]  /*05f0*/  @P1 STG.E.U8 desc[UR6][R4.64], RZ ;  /* 0x000000ff04001986 */ /* 0x000fe2000c101106 */
[----:B------:R-:W-:Y:S02]  /*0600*/  LEA.HI.X.SX32 R7, R10, UR9, 0x1, P3 ;  /* 0x000000090a077c11 */ /* 0x000fe400098f0eff */
[----:B------:R-:W-:-:S04]  /*0610*/  @P1 PRMT R20, RZ, 0x7610, R20 ;  /* 0x00007610ff141816 */ /* 0x000fc80000000014 */
[----:B--2---:R-:W-:-:S04]  /*0620*/  LOP3.LUT P2, RZ, R20, 0xff, RZ, 0xc0, !PT ;  /* 0x000000ff14ff7812 */ /* 0x004fc8000784c0ff */
[----:B------:R-:W-:-:S04]  /*0630*/  SEL R21, R21, 0x1, !P2 ;  /* 0x0000000115157807 */ /* 0x000fc80005000000 */
[----:B------:R-:W-:-:S13]  /*0640*/  ISETP.NE.AND P2, PT, R21, RZ, PT ;  /* 0x000000ff1500720c */ /* 0x000fda0003f45270 */
[----:B------:R-:W2:Y:S01]  /*0650*/  @!P2 LDG.E.U8 R20, desc[UR6][R6.64] ;  /* 0x000000060614a981 */ /* 0x000ea2000c1e1100 */
[----:B-1----:R-:W-:-:S03]  /*0660*/  IADD3 R2, P3, PT, R11, UR8, RZ ;  /* 0x000000080b027c10 */ /* 0x002fc6000ff7e0ff */
[----:B------:R-:W-:Y:S01]  /*0670*/  @P2 STG.E.U8 desc[UR6][R6.64], RZ ;  /* 0x000000ff06002986 */ /* 0x000fe2000c101106 */
[----:B------:R-:W-:Y:S02]  /*0680*/  LEA.HI.X.SX32 R3, R11, UR9, 0x1, P3 ;  /* 0x000000090b037c11 */ /* 0x000fe400098f0eff */
[----:B------:R-:W-:-:S04]  /*0690*/  @P2 PRMT R20, RZ, 0x7610, R20 ;  /* 0x00007610ff142816 */ /* 0x000fc80000000014 */
[----:B--2---:R-:W-:-:S04]  /*06a0*/  LOP3.LUT P1, RZ, R20, 0xff, RZ, 0xc0, !PT ;  /* 0x000000ff14ff7812 */ /* 0x004fc8000782c0ff */
[----:B------:R-:W-:-:S04]  /*06b0*/  SEL R21, R21, 0x1, !P1 ;  /* 0x0000000115157807 */ /* 0x000fc80004800000 */
[----:B------:R-:W-:-:S13]  /*06c0*/  ISETP.NE.AND P1, PT, R21, RZ, PT ;  /* 0x000000ff1500720c */ /* 0x000fda0003f25270 */
[----:B------:R-:W2:Y:S01]  /*06d0*/  @!P1 LDG.E.U8 R20, desc[UR6][R2.64] ;  /* 0x0000000602149981 */ /* 0x000ea2000c1e1100 */
[----:B------:R-:W-:Y:S01]  /*06e0*/  VIADD R9, R9, 0x8 ;  /* 0x0000000809097836 */ /* 0x000fe20000000000 */
[----:B0-----:R-:W-:Y:S01]  /*06f0*/  UIADD3 UR4, UPT, UPT, UR4, -0x8, URZ ;  /* 0xfffffff804047890 */ /* 0x001fe2000fffe0ff */
[C---:B------:R-:W-:Y:S01]  /*0700*/  IMAD R17, R18.reuse, -0x8, R17 ;  /* 0xfffffff812117824 */ /* 0x040fe200078e0211 */
[----:B------:R0:W-:Y:S01]  /*0710*/  @P1 STG.E.U8 desc[UR6][R2.64], RZ ;  /* 0x000000ff02001986 */ /* 0x0001e2000c101106 */
[C---:B------:R-:W-:Y:S01]  /*0720*/  IMAD R16, R18.reuse, -0x8, R16 ;  /* 0xfffffff812107824 */ /* 0x040fe200078e0210 */
[----:B------:R-:W-:Y:S01]  /*0730*/  ISETP.NE.AND P2, PT, R9, RZ, PT ;  /* 0x000000ff0900720c */ /* 0x000fe20003f45270 */
[C---:B------:R-:W-:Y:S02]  /*0740*/  IMAD R15, R18.reuse, -0x8, R15 ;  /* 0xfffffff8120f7824 */ /* 0x040fe400078e020f */
[C---:B------:R-:W-:Y:S02]  /*0750*/  IMAD R14, R18.reuse, -0x8, R14 ;  /* 0xfffffff8120e7824 */ /* 0x040fe400078e020e */
[----:B------:R-:W-:-:S02]  /*0760*/  IMAD R13, R18, -0x8, R13 ;  /* 0xfffffff8120d7824 */ /* 0x000fc400078e020d */
[C---:B------:R-:W-:Y:S02]  /*0770*/  IMAD R12, R18.reuse, -0x8, R12 ;  /* 0xfffffff8120c7824 */ /* 0x040fe400078e020c */
[C---:B------:R-:W-:Y:S02]  /*0780*/  IMAD R10, R18.reuse, -0x8, R10 ;  /* 0xfffffff8120a7824 */ /* 0x040fe400078e020a */
[----:B------:R-:W-:Y:S01]  /*0790*/  IMAD R11, R18, -0x8, R11 ;  /* 0xfffffff8120b7824 */ /* 0x000fe200078e020b */
[----:B------:R-:W-:-:S04]  /*07a0*/  @P1 PRMT R20, RZ, 0x7610, R20 ;  /* 0x00007610ff141816 */ /* 0x000fc80000000014 */
[----:B--2---:R-:W-:-:S04]  /*07b0*/  LOP3.LUT P1, RZ, R20, 0xff, RZ, 0xc0, !PT ;  /* 0x000000ff14ff7812 */ /* 0x004fc8000782c0ff */
[----:B0-----:R-:W-:Y:S01]  /*07c0*/  SEL R2, R21, 0x1, !P1 ;  /* 0x0000000115027807 */ /* 0x001fe20004800000 */
[----:B------:R-:W-:Y:S08]  /*07d0*/  @P2 BRA `(.L_x_700) ;  /* 0xfffffff800d02947 */ /* 0x000ff0000383ffff */
.L_x_699:
[----:B01----:R-:W-:Y:S05]  /*07e0*/  @!P0 EXIT ;  /* 0x000000000000894d */ /* 0x003fea0003800000 */
[----:B------:R-:W0:Y:S01]  /*07f0*/  LDC R3, c[0x0][0x388] ;  /* 0x0000e200ff037b82 */ /* 0x000e220000000800 */
[----:B------:R-:W-:Y:S02]  /*0800*/  ISETP.GE.U32.AND P0, PT, R19, 0x4, PT ;  /* 0x000000041300780c */ /* 0x000fe40003f06070 */
[----:B0-----:R-:W-:-:S11]  /*0810*/  LOP3.LUT R12, R3, 0x3, RZ, 0xc0, !PT ;  /* 0x00000003030c7812 */ /* 0x001fd600078ec0ff */
[----:B------:R-:W-:Y:S05]  /*0820*/  @!P0 BRA `(.L_x_701) ;  /* 0x0000000000d08947 */ /* 0x000fea0003800000 */
[----:B------:R-:W0:Y:S01]  /*0830*/  LDC R15, c[0x0][0x390] ;  /* 0x0000e400ff0f7b82 */ /* 0x000e220000000800 */
[----:B------:R-:W1:Y:S01]  /*0840*/  LDCU UR8, c[0x0][0x38c] ;  /* 0x00007180ff0877ac */ /* 0x000e620008000800 */
[----:B------:R-:W-:Y:S01]  /*0850*/  ISETP.NE.AND P1, PT, R2, RZ, PT ;  /* 0x000000ff0200720c */ /* 0x000fe20003f25270 */
[----:B------:R-:W2:Y:S01]  /*0860*/  LDCU.64 UR10, c[0x0][0x380] ;  /* 0x00007000ff0a77ac */ /* 0x000ea20008000a00 */
[----:B------:R-:W-:-:S06]  /*0870*/  UIADD3 UR5, UPT, UPT, UR4, -0x1, URZ ;  /* 0xffffffff04057890 */ /* 0x000fcc000fffe0ff */
[----:B0-----:R-:W-:-:S04]  /*0880*/  IMAD R5, R15, UR5, R0 ;  /* 0x000000050f057c24 */ /* 0x001fc8000f8e0200 */
[----:B-1----:R-:W-:-:S05]  /*0890*/  IMAD R5, R5, UR8, R8 ;  /* 0x0000000805057c24 */ /* 0x002fca000f8e0208 */
[----:B--2---:R-:W-:-:S04]  /*08a0*/  IADD3 R6, P0, PT, R5, UR10, RZ ;  /* 0x0000000a05067c10 */ /* 0x004fc8000ff1e0ff */
[----:B------:R-:W-:-:S05]  /*08b0*/  LEA.HI.X.SX32 R7, R5, UR11, 0x1, P0 ;  /* 0x0000000b05077c11 */ /* 0x000fca00080f0eff */
[----:B------:R-:W2:Y:S01]  /*08c0*/  @!P1 LDG.E.U8 R4, desc[UR6][R6.64] ;  /* 0x0000000606049981 */ /* 0x000ea2000c1e1100 */
[----:B------:R-:W-:-:S03]  /*08d0*/  IMAD R13, R15, UR5, -R15 ;  /* 0x000000050f0d7c24 */ /* 0x000fc6000f8e0a0f */
[----:B------:R0:W-:Y:S01]  /*08e0*/  @P1 STG.E.U8 desc[UR6][R6.64], RZ ;  /* 0x000000ff06001986 */ /* 0x0001e2000c101106 */
[----:B------:R-:W-:-:S04]  /*08f0*/  IMAD.IADD R5, R0, 0x1, R13 ;  /* 0x0000000100057824 */ /* 0x000fc800078e020d */
[----:B------:R-:W-:Y:S01]  /*0900*/  IMAD R5, R5, UR8, R8 ;  /* 0x0000000805057c24 */ /* 0x000fe2000f8e0208 */
[----:B------:R-:W-:-:S04]  /*0910*/  @P1 PRMT R4, RZ, 0x7610, R4 ;  /* 0x00007610ff041816 */ /* 0x000fc80000000004 */
[----:B--2---:R-:W-:Y:S02]  /*0920*/  LOP3.LUT P0, RZ, R4, 0xff, RZ, 0xc0, !PT ;  /* 0x000000ff04ff7812 */ /* 0x004fe4000780c0ff */
[C---:B------:R-:W-:Y:S02]  /*0930*/  IADD3 R4, P2, PT, R5.reuse, UR10, RZ ;  /* 0x0000000a05047c10 */ /* 0x040fe4000ff5e0ff */
[----:B------:R-:W-:Y:S02]  /*0940*/  SEL R10, R2, 0x1, !P0 ;  /* 0x00000001020a7807 */ /* 0x000fe40004000000 */
[----:B------:R-:W-:Y:S02]  /*0950*/  LEA.HI.X.SX32 R5, R5, UR11, 0x1, P2 ;  /* 0x0000000b05057c11 */ /* 0x000fe400090f0eff */
[----:B------:R-:W-:-:S13]  /*0960*/  ISETP.NE.AND P0, PT, R10, RZ, PT ;  /* 0x000000ff0a00720c */ /* 0x000fda0003f05270 */
[----:B------:R-:W2:Y:S01]  /*0970*/  @!P0 LDG.E.U8 R2, desc[UR6][R4.64] ;  /* 0x0000000604028981 */ /* 0x000ea2000c1e1100 */
[----:B------:R-:W-:-:S03]  /*0980*/  IADD3 R9, PT, PT, R0, -R15, R13 ;  /* 0x8000000f00097210 */ /* 0x000fc60007ffe00d */
[----:B------:R1:W-:Y:S02]  /*0990*/  @P0 STG.E.U8 desc[UR6][R4.64], RZ ;  /* 0x000000ff04000986 */ /* 0x0003e4000c101106 */
[----:B------:R-:W-:Y:S01]  /*09a0*/  IMAD R9, R9, UR8, R8 ;  /* 0x0000000809097c24 */ /* 0x000fe2000f8e0208 */
[----:B------:R-:W-:-:S04]  /*09b0*/  @P0 PRMT R2, RZ, 0x7610, R2 ;  /* 0x00007610ff020816 */ /* 0x000fc80000000002 */
[----:B--2---:R-:W-:-:S04]  /*09c0*/  LOP3.LUT P1, RZ, R2, 0xff, RZ, 0xc0, !PT ;  /* 0x000000ff02ff7812 */ /* 0x004fc8000782c0ff */
[----:B------:R-:W-:Y:S02]  /*09d0*/  SEL R14, R10, 0x1, !P1 ;  /* 0x000000010a0e7807 */ /* 0x000fe40004800000 */
[C---:B------:R-:W-:Y:S02]  /*09e0*/  IADD3 R10, P2, PT, R9.reuse, UR10, RZ ;  /* 0x0000000a090a7c10 */ /* 0x040fe4000ff5e0ff */
[----:B------:R-:W-:Y:S02]  /*09f0*/  ISETP.NE.AND P1, PT, R14, RZ, PT ;  /* 0x000000ff0e00720c */ /* 0x000fe40003f25270 */
[----:B------:R-:W-:-:S11]  /*0a00*/  LEA.HI.X.SX32 R11, R9, UR11, 0x1, P2 ;  /* 0x0000000b090b7c11 */ /* 0x000fd600090f0eff */
[----:B------:R-:W2:Y:S01]  /*0a10*/  @!P1 LDG.E.U8 R2, desc[UR6][R10.64] ;  /* 0x000000060a029981 */ /* 0x000ea2000c1e1100 */
[----:B0-----:R-:W-:Y:S01]  /*0a20*/  IMAD.MOV R7, RZ, RZ, -R15 ;  /* 0x000000ffff077224 */ /* 0x001fe200078e0a0f */
[----:B------:R-:W-:Y:S02]  /*0a30*/  BSSY.RECONVERGENT B0, `(.L_x_702) ;  /* 0x0000010000007945 */ /* 0x000fe40003800200 */
[----:B------:R1:W-:Y:S01]  /*0a40*/  @P1 STG.E.U8 desc[UR6][R10.64], RZ ;  /* 0x000000ff0a001986 */ /* 0x0003e2000c101106 */
[----:B------:R-:W-:-:S04]  /*0a50*/  IMAD R7, R7, 0x2, R13 ;  /* 0x0000000207077824 */ /* 0x000fc800078e020d */
[----:B------:R-:W-:-:S04]  /*0a60*/  IMAD.IADD R7, R0, 0x1, R7 ;  /* 0x0000000100077824 */ /* 0x000fc800078e0207 */
[----:B------:R-:W-:Y:S01]  /*0a70*/  IMAD R7, R7, UR8, R8 ;  /* 0x0000000807077c24 */ /* 0x000fe2000f8e0208 */
[----:B------:R-:W-:-:S04]  /*0a80*/  @P1 PRMT R2, RZ, 0x7610, R2 ;  /* 0x00007610ff021816 */ /* 0x000fc80000000002 */
[C---:B------:R-:W-:Y:S02]  /*0a90*/  IADD3 R6, P1, PT, R7.reuse, UR10, RZ ;  /* 0x0000000a07067c10 */ /* 0x040fe4000ff3e0ff */
[----:B--2---:R-:W-:Y:S02]  /*0aa0*/  LOP3.LUT P0, RZ, R2, 0xff, RZ, 0xc0, !PT ;  /* 0x000000ff02ff7812 */ /* 0x004fe4000780c0ff */
[----:B------:R-:W-:Y:S02]  /*0ab0*/  LEA.HI.X.SX32 R7, R7, UR11, 0x1, P1 ;  /* 0x0000000b07077c11 */ /* 0x000fe400088f0eff */
[----:B------:R-:W-:-:S04]  /*0ac0*/  SEL R14, R14, 0x1, !P0 ;  /* 0x000000010e0e7807 */ /* 0x000fc80004000000 */
[----:B------:R-:W-:-:S13]  /*0ad0*/  ISETP.NE.AND P0, PT, R14, RZ, PT ;  /* 0x000000ff0e00720c */ /* 0x000fda0003f05270 */
[----:B-1----:R-:W-:Y:S05]  /*0ae0*/  @P0 BRA `(.L_x_703) ;  /* 0x0000000000080947 */ /* 0x002fea0003800000 */
[----:B------:R1:W5:Y:S01]  /*0af0*/  LDG.E.U8 R2, desc[UR6][R6.64] ;  /* 0x0000000606027981 */ /* 0x000362000c1e1100 */
[----:B------:R-:W-:Y:S05]  /*0b00*/  BRA `(.L_x_704) ;  /* 0x0000000000087947 */ /* 0x000fea0003800000 */
.L_x_703:
[----:B------:R0:W-:Y:S01]  /*0b10*/  STG.E.U8 desc[UR6][R6.64], RZ ;  /* 0x000000ff06007986 */ /* 0x0001e2000c101106 */
[----:B------:R-:W-:-:S07]  /*0b20*/  PRMT R2, RZ, 0x7610, R2 ;  /* 0x00007610ff027816 */ /* 0x000fce0000000002 */
.L_x_704:
[----:B------:R-:W-:Y:S05]  /*0b30*/  BSYNC.RECONVERGENT B0 ;  /* 0x0000000000007941 */ /* 0x000fea0003800200 */
.L_x_702:
[----:B-----5:R-:W-:Y:S01]  /*0b40*/  LOP3.LUT P0, RZ, R2, 0xff, RZ, 0xc0, !PT ;  /* 0x000000ff02ff7812 */ /* 0x020fe2000780c0ff */
[----:B------:R-:W-:-:S03]  /*0b50*/  UIADD3 UR4, UPT, UPT, UR4, -0x4, URZ ;  /* 0xfffffffc04047890 */ /* 0x000fc6000fffe0ff */
[----:B------:R-:W-:-:S09]  /*0b60*/  SEL R2, R14, 0x1, !P0 ;  /* 0x000000010e027807 */ /* 0x000fd20004000000 */
.L_x_701:
[----:B------:R-:W-:-:S13]  /*0b70*/  ISETP.NE.AND P0, PT, R12, RZ, PT ;  /* 0x000000ff0c00720c */ /* 0x000fda0003f05270 */
[----:B------:R-:W-:Y:S05]  /*0b80*/  @!P0 EXIT ;  /* 0x000000000000894d */ /* 0x000fea0003800000 */
[----:B------:R-:W-:-:S13]  /*0b90*/  ISETP.NE.AND P0, PT, R12, 0x1, PT ;  /* 0x000000010c00780c */ /* 0x000fda0003f05270 */
[----:B------:R-:W-:Y:S05]  /*0ba0*/  @!P0 BRA `(.L_x_705) ;  /* 0x0000000000748947 */ /* 0x000fea0003800000 */
[----:B01----:R-:W0:Y:S01]  /*0bb0*/  LDC R7, c[0x0][0x390] ;  /* 0x0000e400ff077b82 */ /* 0x003e220000000800 */
        /* <DEDUP_REMOVED lines=9> */
[----:B------:R-:W-:Y:S01]  /*0c50*/  UIADD3 UR4, UPT, UPT, UR4, -0x2, URZ ;  /* 0xfffffffe04047890 */ /* 0x000fe2000fffe0ff */
[----:B------:R-:W-:Y:S02]  /*0c60*/  BSSY.RECONVERGENT B0, `(.L_x_706) ;  /* 0x000000f000007945 */ /* 0x000fe40003800200 */
[----:B------:R0:W-:Y:S03]  /*0c70*/  @P1 STG.E.U8 desc[UR6][R4.64], RZ ;  /* 0x000000ff04001986 */ /* 0x0001e6000c101106 */
[----:B------:R-:W-:-:S04]  /*0c80*/  IMAD R7, R7, UR4, R0 ;  /* 0x0000000407077c24 */ /* 0x000fc8000f8e0200 */
[----:B------:R-:W-:Y:S01]  /*0c90*/  IMAD R7, R7, UR8, R8 ;  /* 0x0000000807077c24 */ /* 0x000fe2000f8e0208 */
[----:B------:R-:W-:-:S04]  /*0ca0*/  @P1 PRMT R6, RZ, 0x7610, R6 ;  /* 0x00007610ff061816 */ /* 0x000fc80000000006 */
[----:B--2---:R-:W-:Y:S02]  /*0cb0*/  LOP3.LUT P0, RZ, R6, 0xff, RZ, 0xc0, !PT ;  /* 0x000000ff06ff7812 */ /* 0x004fe4000780c0ff */
[C---:B------:R-:W-:Y:S02]  /*0cc0*/  IADD3 R6, P1, PT, R7.reuse, UR10, RZ ;  /* 0x0000000a07067c10 */ /* 0x040fe4000ff3e0ff */
[----:B------:R-:W-:Y:S02]  /*0cd0*/  SEL R9, R2, 0x1, !P0 ;  /* 0x0000000102097807 */ /* 0x000fe40004000000 */
[----:B------:R-:W-:Y:S02]  /*0ce0*/  LEA.HI.X.SX32 R7, R7, UR11, 0x1, P1 ;  /* 0x0000000b07077c11 */ /* 0x000fe400088f0eff */
[----:B------:R-:W-:-:S13]  /*0cf0*/  ISETP.NE.AND P0, PT, R9, RZ, PT ;  /* 0x000000ff0900720c */ /* 0x000fda0003f05270 */
[----:B0-----:R-:W-:Y:S05]  /*0d00*/  @P0 BRA `(.L_x_707) ;  /* 0x0000000000080947 */ /* 0x001fea0003800000 */
[----:B------:R0:W5:Y:S01]  /*0d10*/  LDG.E.U8 R2, desc[UR6][R6.64] ;  /* 0x0000000606027981 */ /* 0x000162000c1e1100 */
[----:B------:R-:W-:Y:S05]  /*0d20*/  BRA `(.L_x_708) ;  /* 0x0000000000087947 */ /* 0x000fea0003800000 */
.L_x_707:
[----:B------:R1:W-:Y:S01]  /*0d30*/  STG.E.U8 desc[UR6][R6.64], RZ ;  /* 0x000000ff06007986 */ /* 0x0003e2000c101106 */
[----:B------:R-:W-:-:S07]  /*0d40*/  PRMT R2, RZ, 0x7610, R2 ;  /* 0x00007610ff027816 */ /* 0x000fce0000000002 */
.L_x_708:
[----:B------:R-:W-:Y:S05]  /*0d50*/  BSYNC.RECONVERGENT B0 ;  /* 0x0000000000007941 */ /* 0x000fea0003800200 */
.L_x_706:
[----:B-----5:R-:W-:-:S04]  /*0d60*/  LOP3.LUT P0, RZ, R2, 0xff, RZ, 0xc0, !PT ;  /* 0x000000ff02ff7812 */ /* 0x020fc8000780c0ff */
[----:B------:R-:W-:-:S09]  /*0d70*/  SEL R2, R9, 0x1, !P0 ;  /* 0x0000000109027807 */ /* 0x000fd20004000000 */
.L_x_705:
[----:B------:R-:W-:Y:S02]  /*0d80*/  ISETP.NE.AND P0, PT, R2, RZ, PT ;  /* 0x000000ff0200720c */ /* 0x000fe40003f05270 */
[----:B------:R-:W-:-:S04]  /*0d90*/  LOP3.LUT R3, R3, 0x1, RZ, 0xc0, !PT ;  /* 0x0000000103037812 */ /* 0x000fc800078ec0ff */
[----:B------:R-:W-:-:S13]  /*0da0*/  ISETP.NE.U32.OR P0, PT, R3, 0x1, !P0 ;  /* 0x000000010300780c */ /* 0x000fda0004705470 */
[----:B------:R-:W-:Y:S05]  /*0db0*/  @P0 EXIT ;  /* 0x000000000000094d */ /* 0x000fea0003800000 */
[----:B------:R-:W2:Y:S01]  /*0dc0*/  LDC R3, c[0x0][0x390] ;  /* 0x0000e400ff037b82 */ /* 0x000ea20000000800 */
[----:B------:R-:W3:Y:S01]  /*0dd0*/  LDCU UR8, c[0x0][0x38c] ;  /* 0x00007180ff0877ac */ /* 0x000ee20008000800 */
[----:B------:R-:W4:Y:S01]  /*0de0*/  LDCU.64 UR10, c[0x0][0x380] ;  /* 0x00007000ff0a77ac */ /* 0x000f220008000a00 */
[----:B------:R-:W-:-:S06]  /*0df0*/  UIADD3 UR5, UPT, UPT, UR4, -0x1, URZ ;  /* 0xffffffff04057890 */ /* 0x000fcc000fffe0ff */
[----:B--2---:R-:W-:-:S04]  /*0e00*/  IMAD R3, R3, UR5, R0 ;  /* 0x0000000503037c24 */ /* 0x004fc8000f8e0200 */
[----:B---3--:R-:W-:-:S05]  /*0e10*/  IMAD R3, R3, UR8, R8 ;  /* 0x0000000803037c24 */ /* 0x008fca000f8e0208 */
[----:B----4-:R-:W-:-:S04]  /*0e20*/  IADD3 R2, P0, PT, R3, UR10, RZ ;  /* 0x0000000a03027c10 */ /* 0x010fc8000ff1e0ff */
[----:B------:R-:W-:-:S05]  /*0e30*/  LEA.HI.X.SX32 R3, R3, UR11, 0x1, P0 ;  /* 0x0000000b03037c11 */ /* 0x000fca00080f0eff */
[----:B------:R-:W-:Y:S01]  /*0e40*/  STG.E.U8 desc[UR6][R2.64], RZ ;  /* 0x000000ff02007986 */ /* 0x000fe2000c101106 */
[----:B------:R-:W-:Y:S05]  /*0e50*/  EXIT ;  /* 0x000000000000794d */ /* 0x000fea0003800000 */
.L_x_709:
        /* <DEDUP_REMOVED lines=10> */
.L_x_777:


//--------------------- .nv.global.init           --------------------------
	.section	.nv.global.init,"aw",@progbits
	.align	4
.nv.global.init:
	.type		__cudart_i2opi_f,@object
	.size		__cudart_i2opi_f,($str - __cudart_i2opi_f)
__cudart_i2opi_f:
        /*0000*/ 	.byte	0x41, 0x90, 0x43, 0x3c, 0x99, 0x95, 0x62, 0xdb, 0xc0, 0xdd, 0x34, 0xf5, 0xd1, 0x57, 0x27, 0xfc
        /*0010*/ 	.byte	0x29, 0x15, 0x44, 0x4e, 0x6e, 0x83, 0xf9, 0xa2
	.type		$str,@object
	.size		$str,(.L_0 - $str)
$str:
        /*0018*/ 	.byte	0x45, 0x52, 0x52, 0x4f, 0x52, 0x20, 0x63, 0x6f, 0x6e, 0x6e, 0x65, 0x63, 0x74, 0x4d, 0x61, 0x78
        /*0028*/ 	.byte	0x4e, 0x75, 0x6d, 0x21, 0x3d, 0x6c, 0x69, 0x73, 0x74, 0x5f, 0x6e, 0x75, 0x6d, 0x28, 0x31, 0x31
        /*0038*/ 	.byte	0x29, 0x20, 0x69, 0x6e, 0x20, 0x49, 0x6e, 0x73, 0x74, 0x61, 0x6e, 0x63, 0x65, 0x46, 0x75, 0x73
        /*0048*/ 	.byte	0x69, 0x6f, 0x6e, 0x43, 0x75, 0x64, 0x61, 0x20, 0x6c, 0x69, 0x6e, 0x65, 0x20, 0x33, 0x34, 0x35
        /*0058*/ 	.byte	0x2e, 0x50, 0x6c, 0x65, 0x61, 0x73, 0x65, 0x20, 0x73, 0x65, 0x74, 0x20, 0x6c, 0x69, 0x73, 0x74
        /*0068*/ 	.byte	0x5f, 0x6e, 0x75, 0x6d, 0x20, 0x3d, 0x20, 0x63, 0x6f, 0x6e, 0x6e, 0x65, 0x63, 0x74, 0x4d, 0x61
        /*0078*/ 	.byte	0x78, 0x4e, 0x75, 0x6d, 0x2e, 0x00
.L_0:


//--------------------- .nv.shared.reserved.0     --------------------------
	.section	.nv.shared.reserved.0,"aw",@nobits
	.weak		__nv_reservedSMEM_offset_0_alias
	.size		__nv_reservedSMEM_offset_0_alias, 0, 64
	.other		__nv_reservedSMEM_offset_0_alias,@"STO_CUDA_RESERVED_SHARED STV_DEFAULT"
__nv_reservedSMEM_offset_0_alias:
	.zero		0
	.zero		64


//--------------------- .nv.constant0._Z23cpuTestCopyMapIdsKernelyiiPi --------------------------
	.section	.nv.constant0._Z23cpuTestCopyMapIdsKernelyiiPi,"a",@progbits
	.sectionflags	@""
	.align	4
.nv.constant0._Z23cpuTestCopyMapIdsKernelyiiPi:
	.zero		920


//--------------------- .nv.constant0._Z31computePrecisionAndRecallKerneliPfiiiiS_PiS0_S0_ --------------------------
	.section	.nv.constant0._Z31computePrecisionAndRecallKerneliPfiiiiS_PiS0_S0_,"a",@progbits
	.sectionflags	@""
	.align	4
.nv.constant0._Z31computePrecisionAndRecallKerneliPfiiiiS_PiS0_S0_:
	.zero		960


//--------------------- .nv.constant0._Z31getSurfelToInstanceBufferKerneliPfiiS_iiibPiS_S_S0_PS_ --------------------------
	.section	.nv.constant0._Z31getSurfelToInstanceBufferKerneliPfiiS_iiibPiS_S_S0_PS_,"a",@progbits
	.sectionflags	@""
	.align	4
.nv.constant0._Z31getSurfelToInstanceBufferKerneliPfiiS_iiibPiS_S_S0_PS_:
	.zero		984


//--------------------- .nv.constant0._Z33mapCountInstanceByInstColorKerneliPfiiS_iPi --------------------------
	.section	.nv.constant0._Z33mapCountInstanceByInstColorKerneliPfiiS_iPi,"a",@progbits
	.sectionflags	@""
	.align	4
.nv.constant0._Z33mapCountInstanceByInstColorKerneliPfiiS_iPi:
	.zero		944


//--------------------- .nv.constant0._Z27testAllSurfelFindBBoxKerneliPfiiiS_fS_S_bPi --------------------------
	.section	.nv.constant0._Z27testAllSurfelFindBBoxKerneliPfiiiS_fS_S_bPi,"a",@progbits
	.sectionflags	@""
	.align	4
.nv.constant0._Z27testAllSurfelFindBBoxKerneliPfiiiS_fS_S_bPi:
	.zero		976


//--------------------- .nv.constant0._Z36setGroundandInstanceCoordinateKerneliiPfPiS0_S_S_ --------------------------
	.section	.nv.constant0._Z36setGroundandInstanceCoordinateKerneliiPfPiS0_S_S_,"a",@progbits
	.sectionflags	@""
	.align	4
.nv.constant0._Z36setGroundandInstanceCoordinateKerneliiPfPiS0_S_S_:
	.zero		944


//--------------------- .nv.constant0._Z29testAllSurfelNormalVoteKerneliPfiiiiS_iPiS0_ --------------------------
	.section	.nv.constant0._Z29testAllSurfelNormalVoteKerneliPfiiiiS_iPiS0_,"a",@progbits
	.sectionflags	@""
	.align	4
.nv.constant0._Z29testAllSurfelNormalVoteKerneliPfiiiiS_iPiS0_:
	.zero		960


//--------------------- .nv.constant0._Z21renderMaskFrameKernelPhiiiPf --------------------------
	.section	.nv.constant0._Z21renderMaskFrameKernelPhiiiPf,"a",@progbits
	.sectionflags	@""
	.align	4
.nv.constant0._Z21renderMaskFrameKernelPhiiiPf:
	.zero		928


//--------------------- .nv.constant0._Z24renderProjectFrameKernelyiiiPfiiiS_S_ --------------------------
	.section	.nv.constant0._Z24renderProjectFrameKernelyiiiPfiiiS_S_,"a",@progbits
	.sectionflags	@""
	.align	4
.nv.constant0._Z24renderProjectFrameKernelyiiiPfiiiS_S_:
	.zero		960


//--------------------- .nv.constant0._Z34loopClosureCopyMatchInstanceKerneliPfiiPii --------------------------
	.section	.nv.constant0._Z34loopClosureCopyMatchInstanceKerneliPfiiPii,"a",@progbits
	.sectionflags	@""
	.align	4
.nv.constant0._Z34loopClosureCopyMatchInstanceKerneliPfiiPii:
	.zero		932


//--------------------- .nv.constant0._Z22mapKnnVoteColourKerneliPfiiiPiS_iS0_S_S_ --------------------------
	.section	.nv.constant0._Z22mapKnnVoteColourKerneliPfiiiPiS_iS0_S_S_,"a",@progbits
	.sectionflags	@""
	.align	4
.nv.constant0._Z22mapKnnVoteColourKerneliPfiiiPiS_iS0_S_S_:
	.zero		976


//--------------------- .nv.constant0._Z22getVertexFromMapKerneliPfiS_ --------------------------
	.section	.nv.constant0._Z22getVertexFromMapKerneliPfiS_,"a",@progbits
	.sectionflags	@""
	.align	4
.nv.constant0._Z22getVertexFromMapKerneliPfiS_:
	.zero		928


//--------------------- .nv.constant0._Z29countAndColourSurfelMapKerneliPfiiiS_Pi --------------------------
	.section	.nv.constant0._Z29countAndColourSurfelMapKerneliPfiiiS_Pi,"a",@progbits
	.sectionflags	@""
	.align	4
.nv.constant0._Z29countAndColourSurfelMapKerneliPfiiiS_Pi:
	.zero		944


//--------------------- .nv.constant0._Z29updateSurfelMapInstanceKernelyiiiPfiiPhiii --------------------------
	.section	.nv.constant0._Z29updateSurfelMapInstanceKernelyiiiPfiiPhiii,"a",@progbits
	.sectionflags	@""
	.align	4
.nv.constant0._Z29updateSurfelMapInstanceKernelyiiiPfiiPhiii:
	.zero		956


//--------------------- .nv.constant0._Z27cleanInstanceTableMapKerneliPfiiPi --------------------------
	.section	.nv.constant0._Z27cleanInstanceTableMapKerneliPfiiPi,"a",@progbits
	.sectionflags	@""
	.align	4
.nv.constant0._Z27cleanInstanceTableMapKerneliPfiiPi:
	.zero		928


//--------------------- .nv.constant0._Z26computeMaxCountInMapKerneliPfiiPiS0_ --------------------------
	.section	.nv.constant0._Z26computeMaxCountInMapKerneliPfiiPiS0_,"a",@progbits
	.sectionflags	@""
	.align	4
.nv.constant0._Z26computeMaxCountInMapKerneliPfiiPiS0_:
	.zero		936


//--------------------- .nv.constant0._Z24getProjectDepthMapKernelyiPfPtiiiS_i --------------------------
	.section	.nv.constant0._Z24getProjectDepthMapKernelyiPfPtiiiS_i,"a",@progbits
	.sectionflags	@""
	.align	4
.nv.constant0._Z24getProjectDepthMapKernelyiPfPtiiiS_i:
	.zero		956


//--------------------- .nv.constant0._Z31computeProjectBoundingBoxKernelPhiPiiiiS0_S0_ --------------------------
	.section	.nv.constant0._Z31computeProjectBoundingBoxKernelPhiPiiiiS0_S0_,"a",@progbits
	.sectionflags	@""
	.align	4
.nv.constant0._Z31computeProjectBoundingBoxKernelPhiPiiiiS0_S0_:
	.zero		952


//--------------------- .nv.constant0._Z25initMapsBoundingBoxKerneliiPiS_ii --------------------------
	.section	.nv.constant0._Z25initMapsBoundingBoxKerneliiPiS_ii,"a",@progbits
	.sectionflags	@""
	.align	4
.nv.constant0._Z25initMapsBoundingBoxKerneliiPiS_ii:
	.zero		928


//--------------------- .nv.constant0._Z20maskCompareMapKernelPhiPiS0_iiiS0_S0_S0_ --------------------------
	.section	.nv.constant0._Z20maskCompareMapKernelPhiPiS0_iiiS0_S0_S0_,"a",@progbits
	.sectionflags	@""
	.align	4
.nv.constant0._Z20maskCompareMapKernelPhiPiS0_iiiS0_S0_S0_:
	.zero		968


//--------------------- .nv.constant0._Z28getProjectInstanceListKernelyiPfPiiiii --------------------------
	.section	.nv.constant0._Z28getProjectInstanceListKernelyiPfPiiiii,"a",@progbits
	.sectionflags	@""
	.align	4
.nv.constant0._Z28getProjectInstanceListKernelyiPfPiiiii:
	.zero		944


//--------------------- .nv.constant0._Z34checkProjectDepthAndInstanceKernelyiPfiiiiiPi --------------------------
	.section	.nv.constant0._Z34checkProjectDepthAndInstanceKernelyiPfiiiiiPi,"a",@progbits
	.sectionflags	@""
	.align	4
.nv.constant0._Z34checkProjectDepthAndInstanceKernelyiPfiiiiiPi:
	.zero		952


//--------------------- .nv.constant0._Z24getFinalSuperPiexlKernelPfiiPiS0_ --------------------------
	.section	.nv.constant0._Z24getFinalSuperPiexlKernelPfiiPiS0_,"a",@progbits
	.sectionflags	@""
	.align	4
.nv.constant0._Z24getFinalSuperPiexlKernelPfiiPiS0_:
	.zero		928


//--------------------- .nv.constant0._Z28getSuperPixelInfoCudaKernelEPiPtPfS1_iS1_S_ii --------------------------
	.section	.nv.constant0._Z28getSuperPixelInfoCudaKernelEPiPtPfS1_iS1_S_ii,"a",@progbits
	.sectionflags	@""
	.align	4
.nv.constant0._Z28getSuperPixelInfoCudaKernelEPiPtPfS1_iS1_S_ii:
	.zero		960


//--------------------- .nv.constant0._Z28getSuperPixelInfoCudaKernelDPiPtPfS1_iS1_S_ii --------------------------
	.section	.nv.constant0._Z28getSuperPixelInfoCudaKernelDPiPtPfS1_iS1_S_ii,"a",@progbits
	.sectionflags	@""
	.align	4
.nv.constant0._Z28getSuperPixelInfoCudaKernelDPiPtPfS1_iS1_S_ii:
	.zero		960


//--------------------- .nv.constant0._Z28getSuperPixelInfoCudaKernelCPiPtPfS1_iS1_S_ii --------------------------
	.section	.nv.constant0._Z28getSuperPixelInfoCudaKernelCPiPtPfS1_iS1_S_ii,"a",@progbits
	.sectionflags	@""
	.align	4
.nv.constant0._Z28getSuperPixelInfoCudaKernelCPiPtPfS1_iS1_S_ii:
	.zero		960


//--------------------- .nv.constant0._Z28getSuperPixelInfoCudaKernelBPiPtPfS1_iS1_S_ii --------------------------
	.section	.nv.constant0._Z28getSuperPixelInfoCudaKernelBPiPtPfS1_iS1_S_ii,"a",@progbits
	.sectionflags	@""
	.align	4
.nv.constant0._Z28getSuperPixelInfoCudaKernelBPiPtPfS1_iS1_S_ii:
	.zero		960


//--------------------- .nv.constant0._Z28getSuperPixelInfoCudaKernelAPiPtPfS1_iS1_S_ii --------------------------
	.section	.nv.constant0._Z28getSuperPixelInfoCudaKernelAPiPtPfS1_iS1_S_ii,"a",@progbits
	.sectionflags	@""
	.align	4
.nv.constant0._Z28getSuperPixelInfoCudaKernelAPiPtPfS1_iS1_S_ii:
	.zero		960


//--------------------- .nv.constant0._Z28getSuperPixelInfoCudaKernel0PiPtPfS1_iS1_S_ii --------------------------
	.section	.nv.constant0._Z28getSuperPixelInfoCudaKernel0PiPtPfS1_iS1_S_ii,"a",@progbits
	.sectionflags	@""
	.align	4
.nv.constant0._Z28getSuperPixelInfoCudaKernel0PiPtPfS1_iS1_S_ii:
	.zero		960


//--------------------- .nv.constant0._Z27getNormalMapFromDepthKernelPtPfiiS0_ --------------------------
	.section	.nv.constant0._Z27getNormalMapFromDepthKernelPtPfiiS0_,"a",@progbits
	.sectionflags	@""
	.align	4
.nv.constant0._Z27getNormalMapFromDepthKernelPtPfiiS0_:
	.zero		928


//--------------------- .nv.constant0._Z24getPosMapFromDepthKernelPtPfiiS0_ --------------------------
	.section	.nv.constant0._Z24getPosMapFromDepthKernelPtPfiiS0_,"a",@progbits
	.sectionflags	@""
	.align	4
.nv.constant0._Z24getPosMapFromDepthKernelPtPfiiS0_:
	.zero		928


//--------------------- .nv.constant0._Z28depthMapGaussianfilterKernelPtiiS_ --------------------------
	.section	.nv.constant0._Z28depthMapGaussianfilterKernelPtiiS_,"a",@progbits
	.sectionflags	@""
	.align	4
.nv.constant0._Z28depthMapGaussianfilterKernelPtiiS_:
	.zero		920


//--------------------- .nv.constant0._Z22maskCleanOverlapKernelPhiii --------------------------
	.section	.nv.constant0._Z22maskCleanOverlapKernelPhiii,"a",@progbits
	.sectionflags	@""
	.align	4
.nv.constant0._Z22maskCleanOverlapKernelPhiii:
	.zero		916


//--------------------- SYMBOLS --------------------------

	.type		.nv.reservedSmem.offset0,@object
	.size		.nv.reservedSmem.offset0,0x4
	.type		vprintf,@function
